	.target	sm_90

	.elftype	@"ET_EXEC"


//--------------------- .note.nv.tkinfo           --------------------------
	.section	.note.nv.tkinfo,"",@"SHT_NOTE"
	.sectionflags	@"SHF_NOTE_NV_TKINFO"
	.tkinfo
        /*0018*/ 	.word	0x00000002
        /*0030*/ 	.string	""
        /*0030*/ 	.string	"ptxas"
        /*0030*/ 	.string	"Cuda compilation tools, release 13.0, V13.0.88"
        /*0030*/ 	.string	"Build cuda_13.0.r13.0/compiler.36424714_0"
        /*0030*/ 	.string	"-arch sm_90 -m 64 "



//--------------------- .note.nv.cuinfo           --------------------------
	.section	.note.nv.cuinfo,"",@"SHT_NOTE"
	.sectionflags	@"SHF_NOTE_NV_CUINFO"
        /*0018*/ 	.short	0x0002
        /*001a*/ 	.short	0x005a
        /*001c*/ 	.short	0x0082
	.zero		2


//--------------------- .nv.info                  --------------------------
	.section	.nv.info,"",@"SHT_CUDA_INFO"
	.align	4


	//----- nvinfo : EIATTR_REGCOUNT
	.align		4
        /*0000*/ 	.byte	0x04, 0x2f
        /*0002*/ 	.short	(.L_41 - .L_40)
	.align		4
.L_40:
        /*0004*/ 	.word	index@(_ZN2at6native29vectorized_elementwise_kernelILi8EZZZNS0_15cos_kernel_cudaERNS_18TensorIteratorBaseEENKUlvE0_clEvENKUlvE_clEvEUldE_St5arrayIPcLm2EEEEviT0_T1_)
        /*0008*/ 	.word	0x0000002e


	//----- nvinfo : EIATTR_FRAME_SIZE
	.align		4
.L_41:
        /*000c*/ 	.byte	0x04, 0x11
        /*000e*/ 	.short	(.L_43 - .L_42)
	.align		4
.L_42:
        /*0010*/ 	.word	index@($_ZN2at6native29vectorized_elementwise_kernelILi8EZZZNS0_15cos_kernel_cudaERNS_18TensorIteratorBaseEENKUlvE0_clEvENKUlvE_clEvEUldE_St5arrayIPcLm2EEEEviT0_T1_$__internal_trig_reduction_slowpathd)
        /*0014*/ 	.word	0x00000028


	//----- nvinfo : EIATTR_FRAME_SIZE
	.align		4
.L_43:
        /*0018*/ 	.byte	0x04, 0x11
        /*001a*/ 	.short	(.L_45 - .L_44)
	.align		4
.L_44:
        /*001c*/ 	.word	index@(_ZN2at6native29vectorized_elementwise_kernelILi8EZZZNS0_15cos_kernel_cudaERNS_18TensorIteratorBaseEENKUlvE0_clEvENKUlvE_clEvEUldE_St5arrayIPcLm2EEEEviT0_T1_)
        /*0020*/ 	.word	0x00000028


	//----- nvinfo : EIATTR_REGCOUNT
	.align		4
.L_45:
        /*0024*/ 	.byte	0x04, 0x2f
        /*0026*/ 	.short	(.L_47 - .L_46)
	.align		4
.L_46:
        /*0028*/ 	.word	index@(_ZN2at6native29vectorized_elementwise_kernelILi4EZZZNS0_15cos_kernel_cudaERNS_18TensorIteratorBaseEENKUlvE0_clEvENKUlvE_clEvEUldE_St5arrayIPcLm2EEEEviT0_T1_)
        /*002c*/ 	.word	0x0000002e


	//----- nvinfo : EIATTR_FRAME_SIZE
	.align		4
.L_47:
        /*0030*/ 	.byte	0x04, 0x11
        /*0032*/ 	.short	(.L_49 - .L_48)
	.align		4
.L_48:
        /*0034*/ 	.word	index@($_ZN2at6native29vectorized_elementwise_kernelILi4EZZZNS0_15cos_kernel_cudaERNS_18TensorIteratorBaseEENKUlvE0_clEvENKUlvE_clEvEUldE_St5arrayIPcLm2EEEEviT0_T1_$__internal_trig_reduction_slowpathd)
        /*0038*/ 	.word	0x00000028


	//----- nvinfo : EIATTR_FRAME_SIZE
	.align		4
.L_49:
        /*003c*/ 	.byte	0x04, 0x11
        /*003e*/ 	.short	(.L_51 - .L_50)
	.align		4
.L_50:
        /*0040*/ 	.word	index@(_ZN2at6native29vectorized_elementwise_kernelILi4EZZZNS0_15cos_kernel_cudaERNS_18TensorIteratorBaseEENKUlvE0_clEvENKUlvE_clEvEUldE_St5arrayIPcLm2EEEEviT0_T1_)
        /*0044*/ 	.word	0x00000028


	//----- nvinfo : EIATTR_REGCOUNT
	.align		4
.L_51:
        /*0048*/ 	.byte	0x04, 0x2f
        /*004a*/ 	.short	(.L_53 - .L_52)
	.align		4
.L_52:
        /*004c*/ 	.word	index@(_ZN2at6native29vectorized_elementwise_kernelILi2EZZZNS0_15cos_kernel_cudaERNS_18TensorIteratorBaseEENKUlvE0_clEvENKUlvE_clEvEUldE_St5arrayIPcLm2EEEEviT0_T1_)
        /*0050*/ 	.word	0x0000002e


	//----- nvinfo : EIATTR_FRAME_SIZE
	.align		4
.L_53:
        /*0054*/ 	.byte	0x04, 0x11
        /*0056*/ 	.short	(.L_55 - .L_54)
	.align		4
.L_54:
        /*0058*/ 	.word	index@($_ZN2at6native29vectorized_elementwise_kernelILi2EZZZNS0_15cos_kernel_cudaERNS_18TensorIteratorBaseEENKUlvE0_clEvENKUlvE_clEvEUldE_St5arrayIPcLm2EEEEviT0_T1_$__internal_trig_reduction_slowpathd)
        /*005c*/ 	.word	0x00000028


	//----- nvinfo : EIATTR_FRAME_SIZE
	.align		4
.L_55:
        /*0060*/ 	.byte	0x04, 0x11
        /*0062*/ 	.short	(.L_57 - .L_56)
	.align		4
.L_56:
        /*0064*/ 	.word	index@(_ZN2at6native29vectorized_elementwise_kernelILi2EZZZNS0_15cos_kernel_cudaERNS_18TensorIteratorBaseEENKUlvE0_clEvENKUlvE_clEvEUldE_St5arrayIPcLm2EEEEviT0_T1_)
        /*0068*/ 	.word	0x00000028


	//----- nvinfo : EIATTR_REGCOUNT
	.align		4
.L_57:
        /*006c*/ 	.byte	0x04, 0x2f
        /*006e*/ 	.short	(.L_59 - .L_58)
	.align		4
.L_58:
        /*0070*/ 	.word	index@(_ZN2at6native27unrolled_elementwise_kernelIZZZNS0_15cos_kernel_cudaERNS_18TensorIteratorBaseEENKUlvE0_clEvENKUlvE_clEvEUldE_St5arrayIPcLm2EELi4E23TrivialOffsetCalculatorILi1EjESB_NS0_6memory15LoadWithoutCastENSC_16StoreWithoutCastEEEviT_T0_T2_T3_T4_T5_)
        /*0074*/ 	.word	0x00000026


	//----- nvinfo : EIATTR_FRAME_SIZE
	.align		4
.L_59:
        /*0078*/ 	.byte	0x04, 0x11
        /*007a*/ 	.short	(.L_61 - .L_60)
	.align		4
.L_60:
        /*007c*/ 	.word	index@($_ZN2at6native27unrolled_elementwise_kernelIZZZNS0_15cos_kernel_cudaERNS_18TensorIteratorBaseEENKUlvE0_clEvENKUlvE_clEvEUldE_St5arrayIPcLm2EELi4E23TrivialOffsetCalculatorILi1EjESB_NS0_6memory15LoadWithoutCastENSC_16StoreWithoutCastEEEviT_T0_T2_T3_T4_T5_$__internal_trig_reduction_slowpathd)
        /*0080*/ 	.word	0x00000028


	//----- nvinfo : EIATTR_FRAME_SIZE
	.align		4
.L_61:
        /*0084*/ 	.byte	0x04, 0x11
        /*0086*/ 	.short	(.L_63 - .L_62)
	.align		4
.L_62:
        /*0088*/ 	.word	index@(_ZN2at6native27unrolled_elementwise_kernelIZZZNS0_15cos_kernel_cudaERNS_18TensorIteratorBaseEENKUlvE0_clEvENKUlvE_clEvEUldE_St5arrayIPcLm2EELi4E23TrivialOffsetCalculatorILi1EjESB_NS0_6memory15LoadWithoutCastENSC_16StoreWithoutCastEEEviT_T0_T2_T3_T4_T5_)
        /*008c*/ 	.word	0x00000028


	//----- nvinfo : EIATTR_REGCOUNT
	.align		4
.L_63:
        /*0090*/ 	.byte	0x04, 0x2f
        /*0092*/ 	.short	(.L_65 - .L_64)
	.align		4
.L_64:
        /*0094*/ 	.word	index@(_ZN2at6native18elementwise_kernelILi128ELi2EZNS0_22gpu_kernel_impl_nocastIZZZNS0_15cos_kernel_cudaERNS_18TensorIteratorBaseEENKUlvE0_clEvENKUlvE_clEvEUldE_EEvS4_RKT_EUliE_EEviT1_)
        /*0098*/ 	.word	0x0000001c


	//----- nvinfo : EIATTR_FRAME_SIZE
	.align		4
.L_65:
        /*009c*/ 	.byte	0x04, 0x11
        /*009e*/ 	.short	(.L_67 - .L_66)
	.align		4
.L_66:
        /*00a0*/ 	.word	index@($_ZN2at6native18elementwise_kernelILi128ELi2EZNS0_22gpu_kernel_impl_nocastIZZZNS0_15cos_kernel_cudaERNS_18TensorIteratorBaseEENKUlvE0_clEvENKUlvE_clEvEUldE_EEvS4_RKT_EUliE_EEviT1_$__internal_trig_reduction_slowpathd)
        /*00a4*/ 	.word	0x00000028


	//----- nvinfo : EIATTR_FRAME_SIZE
	.align		4
.L_67:
        /*00a8*/ 	.byte	0x04, 0x11
        /*00aa*/ 	.short	(.L_69 - .L_68)
	.align		4
.L_68:
        /*00ac*/ 	.word	index@(_ZN2at6native18elementwise_kernelILi128ELi2EZNS0_22gpu_kernel_impl_nocastIZZZNS0_15cos_kernel_cudaERNS_18TensorIteratorBaseEENKUlvE0_clEvENKUlvE_clEvEUldE_EEvS4_RKT_EUliE_EEviT1_)
        /*00b0*/ 	.word	0x00000028


	//----- nvinfo : EIATTR_REGCOUNT
	.align		4
.L_69:
        /*00b4*/ 	.byte	0x04, 0x2f
        /*00b6*/ 	.short	(.L_71 - .L_70)
	.align		4
.L_70:
        /*00b8*/ 	.word	index@(_ZN2at6native27unrolled_elementwise_kernelIZZZNS0_15cos_kernel_cudaERNS_18TensorIteratorBaseEENKUlvE0_clEvENKUlvE_clEvEUldE_St5arrayIPcLm2EELi4E23TrivialOffsetCalculatorILi1EjESB_NS0_6memory12LoadWithCastILi1EEENSC_13StoreWithCastILi1EEEEEviT_T0_T2_T3_T4_T5_)
        /*00bc*/ 	.word	0x00000026


	//----- nvinfo : EIATTR_FRAME_SIZE
	.align		4
.L_71:
        /*00c0*/ 	.byte	0x04, 0x11
        /*00c2*/ 	.short	(.L_73 - .L_72)
	.align		4
.L_72:
        /*00c4*/ 	.word	index@($_ZN2at6native27unrolled_elementwise_kernelIZZZNS0_15cos_kernel_cudaERNS_18TensorIteratorBaseEENKUlvE0_clEvENKUlvE_clEvEUldE_St5arrayIPcLm2EELi4E23TrivialOffsetCalculatorILi1EjESB_NS0_6memory12LoadWithCastILi1EEENSC_13StoreWithCastILi1EEEEEviT_T0_T2_T3_T4_T5_$__internal_trig_reduction_slowpathd)
        /*00c8*/ 	.word	0x00000028


	//----- nvinfo : EIATTR_FRAME_SIZE
	.align		4
.L_73:
        /*00cc*/ 	.byte	0x04, 0x11
        /*00ce*/ 	.short	(.L_75 - .L_74)
	.align		4
.L_74:
        /*00d0*/ 	.word	index@(_ZN2at6native27unrolled_elementwise_kernelIZZZNS0_15cos_kernel_cudaERNS_18TensorIteratorBaseEENKUlvE0_clEvENKUlvE_clEvEUldE_St5arrayIPcLm2EELi4E23TrivialOffsetCalculatorILi1EjESB_NS0_6memory12LoadWithCastILi1EEENSC_13StoreWithCastILi1EEEEEviT_T0_T2_T3_T4_T5_)
        /*00d4*/ 	.word	0x00000028


	//----- nvinfo : EIATTR_REGCOUNT
	.align		4
.L_75:
        /*00d8*/ 	.byte	0x04, 0x2f
        /*00da*/ 	.short	(.L_77 - .L_76)
	.align		4
.L_76:
        /*00dc*/ 	.word	index@(_ZN2at6native18elementwise_kernelILi128ELi4EZNS0_15gpu_kernel_implIZZZNS0_15cos_kernel_cudaERNS_18TensorIteratorBaseEENKUlvE0_clEvENKUlvE_clEvEUldE_EEvS4_RKT_EUliE_EEviT1_)
        /*00e0*/ 	.word	0x0000001e


	//----- nvinfo : EIATTR_FRAME_SIZE
	.align		4
.L_77:
        /*00e4*/ 	.byte	0x04, 0x11
        /*00e6*/ 	.short	(.L_79 - .L_78)
	.align		4
.L_78:
        /*00e8*/ 	.word	index@($_ZN2at6native18elementwise_kernelILi128ELi4EZNS0_15gpu_kernel_implIZZZNS0_15cos_kernel_cudaERNS_18TensorIteratorBaseEENKUlvE0_clEvENKUlvE_clEvEUldE_EEvS4_RKT_EUliE_EEviT1_$__internal_trig_reduction_slowpathd)
        /*00ec*/ 	.word	0x00000028


	//----- nvinfo : EIATTR_FRAME_SIZE
	.align		4
.L_79:
        /*00f0*/ 	.byte	0x04, 0x11
        /*00f2*/ 	.short	(.L_81 - .L_80)
	.align		4
.L_80:
        /*00f4*/ 	.word	index@(_ZN2at6native18elementwise_kernelILi128ELi4EZNS0_15gpu_kernel_implIZZZNS0_15cos_kernel_cudaERNS_18TensorIteratorBaseEENKUlvE0_clEvENKUlvE_clEvEUldE_EEvS4_RKT_EUliE_EEviT1_)
        /*00f8*/ 	.word	0x00000028


	//----- nvinfo : EIATTR_REGCOUNT
	.align		4
.L_81:
        /*00fc*/ 	.byte	0x04, 0x2f
        /*00fe*/ 	.short	(.L_83 - .L_82)
	.align		4
.L_82:
        /*0100*/ 	.word	index@(_ZN2at6native29vectorized_elementwise_kernelILi8EZZZNS0_15cos_kernel_cudaERNS_18TensorIteratorBaseEENKUlvE0_clEvENKUlvE0_clEvEUlfE_St5arrayIPcLm2EEEEviT0_T1_)
        /*0104*/ 	.word	0x00000020


	//----- nvinfo : EIATTR_FRAME_SIZE
	.align		4
.L_83:
        /*0108*/ 	.byte	0x04, 0x11
        /*010a*/ 	.short	(.L_85 - .L_84)
	.align		4
.L_84:
        /*010c*/ 	.word	index@(_ZN2at6native29vectorized_elementwise_kernelILi8EZZZNS0_15cos_kernel_cudaERNS_18TensorIteratorBaseEENKUlvE0_clEvENKUlvE0_clEvEUlfE_St5arrayIPcLm2EEEEviT0_T1_)
        /*0110*/ 	.word	0x00000000


	//----- nvinfo : EIATTR_REGCOUNT
	.align		4
.L_85:
        /*0114*/ 	.byte	0x04, 0x2f
        /*0116*/ 	.short	(.L_87 - .L_86)
	.align		4
.L_86:
        /*0118*/ 	.word	index@(_ZN2at6native29vectorized_elementwise_kernelILi4EZZZNS0_15cos_kernel_cudaERNS_18TensorIteratorBaseEENKUlvE0_clEvENKUlvE0_clEvEUlfE_St5arrayIPcLm2EEEEviT0_T1_)
        /*011c*/ 	.word	0x00000020


	//----- nvinfo : EIATTR_FRAME_SIZE
	.align		4
.L_87:
        /*0120*/ 	.byte	0x04, 0x11
        /*0122*/ 	.short	(.L_89 - .L_88)
	.align		4
.L_88:
        /*0124*/ 	.word	index@(_ZN2at6native29vectorized_elementwise_kernelILi4EZZZNS0_15cos_kernel_cudaERNS_18TensorIteratorBaseEENKUlvE0_clEvENKUlvE0_clEvEUlfE_St5arrayIPcLm2EEEEviT0_T1_)
        /*0128*/ 	.word	0x00000000


	//----- nvinfo : EIATTR_REGCOUNT
	.align		4
.L_89:
        /*012c*/ 	.byte	0x04, 0x2f
        /*012e*/ 	.short	(.L_91 - .L_90)
	.align		4
.L_90:
        /*0130*/ 	.word	index@(_ZN2at6native29vectorized_elementwise_kernelILi2EZZZNS0_15cos_kernel_cudaERNS_18TensorIteratorBaseEENKUlvE0_clEvENKUlvE0_clEvEUlfE_St5arrayIPcLm2EEEEviT0_T1_)
        /*0134*/ 	.word	0x00000020


	//----- nvinfo : EIATTR_FRAME_SIZE
	.align		4
.L_91:
        /*0138*/ 	.byte	0x04, 0x11
        /*013a*/ 	.short	(.L_93 - .L_92)
	.align		4
.L_92:
        /*013c*/ 	.word	index@(_ZN2at6native29vectorized_elementwise_kernelILi2EZZZNS0_15cos_kernel_cudaERNS_18TensorIteratorBaseEENKUlvE0_clEvENKUlvE0_clEvEUlfE_St5arrayIPcLm2EEEEviT0_T1_)
        /*0140*/ 	.word	0x00000000


	//----- nvinfo : EIATTR_REGCOUNT
	.align		4
.L_93:
        /*0144*/ 	.byte	0x04, 0x2f
        /*0146*/ 	.short	(.L_95 - .L_94)
	.align		4
.L_94:
        /*0148*/ 	.word	index@(_ZN2at6native27unrolled_elementwise_kernelIZZZNS0_15cos_kernel_cudaERNS_18TensorIteratorBaseEENKUlvE0_clEvENKUlvE0_clEvEUlfE_St5arrayIPcLm2EELi4E23TrivialOffsetCalculatorILi1EjESB_NS0_6memory15LoadWithoutCastENSC_16StoreWithoutCastEEEviT_T0_T2_T3_T4_T5_)
        /*014c*/ 	.word	0x00000017


	//----- nvinfo : EIATTR_FRAME_SIZE
	.align		4
.L_95:
        /*0150*/ 	.byte	0x04, 0x11
        /*0152*/ 	.short	(.L_97 - .L_96)
	.align		4
.L_96:
        /*0154*/ 	.word	index@(_ZN2at6native27unrolled_elementwise_kernelIZZZNS0_15cos_kernel_cudaERNS_18TensorIteratorBaseEENKUlvE0_clEvENKUlvE0_clEvEUlfE_St5arrayIPcLm2EELi4E23TrivialOffsetCalculatorILi1EjESB_NS0_6memory15LoadWithoutCastENSC_16StoreWithoutCastEEEviT_T0_T2_T3_T4_T5_)
        /*0158*/ 	.word	0x00000000


	//----- nvinfo : EIATTR_REGCOUNT
	.align		4
.L_97:
        /*015c*/ 	.byte	0x04, 0x2f
        /*015e*/ 	.short	(.L_99 - .L_98)
	.align		4
.L_98:
        /*0160*/ 	.word	index@(_ZN2at6native18elementwise_kernelILi128ELi2EZNS0_22gpu_kernel_impl_nocastIZZZNS0_15cos_kernel_cudaERNS_18TensorIteratorBaseEENKUlvE0_clEvENKUlvE0_clEvEUlfE_EEvS4_RKT_EUliE_EEviT1_)
        /*0164*/ 	.word	0x00000012


	//----- nvinfo : EIATTR_FRAME_SIZE
	.align		4
.L_99:
        /*0168*/ 	.byte	0x04, 0x11
        /*016a*/ 	.short	(.L_101 - .L_100)
	.align		4
.L_100:
        /*016c*/ 	.word	index@(_ZN2at6native18elementwise_kernelILi128ELi2EZNS0_22gpu_kernel_impl_nocastIZZZNS0_15cos_kernel_cudaERNS_18TensorIteratorBaseEENKUlvE0_clEvENKUlvE0_clEvEUlfE_EEvS4_RKT_EUliE_EEviT1_)
        /*0170*/ 	.word	0x00000000


	//----- nvinfo : EIATTR_REGCOUNT
	.align		4
.L_101:
        /*0174*/ 	.byte	0x04, 0x2f
        /*0176*/ 	.short	(.L_103 - .L_102)
	.align		4
.L_102:
        /*0178*/ 	.word	index@(_ZN2at6native27unrolled_elementwise_kernelIZZZNS0_15cos_kernel_cudaERNS_18TensorIteratorBaseEENKUlvE0_clEvENKUlvE0_clEvEUlfE_St5arrayIPcLm2EELi4E23TrivialOffsetCalculatorILi1EjESB_NS0_6memory12LoadWithCastILi1EEENSC_13StoreWithCastILi1EEEEEviT_T0_T2_T3_T4_T5_)
        /*017c*/ 	.word	0x0000001d


	//----- nvinfo : EIATTR_FRAME_SIZE
	.align		4
.L_103:
        /*0180*/ 	.byte	0x04, 0x11
        /*0182*/ 	.short	(.L_105 - .L_104)
	.align		4
.L_104:
        /*0184*/ 	.word	index@(_ZN2at6native27unrolled_elementwise_kernelIZZZNS0_15cos_kernel_cudaERNS_18TensorIteratorBaseEENKUlvE0_clEvENKUlvE0_clEvEUlfE_St5arrayIPcLm2EELi4E23TrivialOffsetCalculatorILi1EjESB_NS0_6memory12LoadWithCastILi1EEENSC_13StoreWithCastILi1EEEEEviT_T0_T2_T3_T4_T5_)
        /*0188*/ 	.word	0x00000000


	//----- nvinfo : EIATTR_REGCOUNT
	.align		4
.L_105:
        /*018c*/ 	.byte	0x04, 0x2f
        /*018e*/ 	.short	(.L_107 - .L_106)
	.align		4
.L_106:
        /*0190*/ 	.word	index@(_ZN2at6native18elementwise_kernelILi128ELi4EZNS0_15gpu_kernel_implIZZZNS0_15cos_kernel_cudaERNS_18TensorIteratorBaseEENKUlvE0_clEvENKUlvE0_clEvEUlfE_EEvS4_RKT_EUliE_EEviT1_)
        /*0194*/ 	.word	0x0000001a


	//----- nvinfo : EIATTR_FRAME_SIZE
	.align		4
.L_107:
        /*0198*/ 	.byte	0x04, 0x11
        /*019a*/ 	.short	(.L_109 - .L_108)
	.align		4
.L_108:
        /*019c*/ 	.word	index@(_ZN2at6native18elementwise_kernelILi128ELi4EZNS0_15gpu_kernel_implIZZZNS0_15cos_kernel_cudaERNS_18TensorIteratorBaseEENKUlvE0_clEvENKUlvE0_clEvEUlfE_EEvS4_RKT_EUliE_EEviT1_)
        /*01a0*/ 	.word	0x00000000


	//----- nvinfo : EIATTR_REGCOUNT
	.align		4
.L_109:
        /*01a4*/ 	.byte	0x04, 0x2f
        /*01a6*/ 	.short	(.L_111 - .L_110)
	.align		4
.L_110:
        /*01a8*/ 	.word	index@(_ZN2at6native29vectorized_elementwise_kernelILi8EZZZNS0_15cos_kernel_cudaERNS_18TensorIteratorBaseEENKUlvE0_clEvENKUlvE1_clEvEUlN3c104HalfEE_St5arrayIPcLm2EEEEviT0_T1_)
        /*01ac*/ 	.word	0x00000020


	//----- nvinfo : EIATTR_FRAME_SIZE
	.align		4
.L_111:
        /*01b0*/ 	.byte	0x04, 0x11
        /*01b2*/ 	.short	(.L_113 - .L_112)
	.align		4
.L_112:
        /*01b4*/ 	.word	index@(_ZN2at6native29vectorized_elementwise_kernelILi8EZZZNS0_15cos_kernel_cudaERNS_18TensorIteratorBaseEENKUlvE0_clEvENKUlvE1_clEvEUlN3c104HalfEE_St5arrayIPcLm2EEEEviT0_T1_)
        /*01b8*/ 	.word	0x00000000


	//----- nvinfo : EIATTR_REGCOUNT
	.align		4
.L_113:
        /*01bc*/ 	.byte	0x04, 0x2f
        /*01be*/ 	.short	(.L_115 - .L_114)
	.align		4
.L_114:
        /*01c0*/ 	.word	index@(_ZN2at6native29vectorized_elementwise_kernelILi4EZZZNS0_15cos_kernel_cudaERNS_18TensorIteratorBaseEENKUlvE0_clEvENKUlvE1_clEvEUlN3c104HalfEE_St5arrayIPcLm2EEEEviT0_T1_)
        /*01c4*/ 	.word	0x00000020


	//----- nvinfo : EIATTR_FRAME_SIZE
	.align		4
.L_115:
        /*01c8*/ 	.byte	0x04, 0x11
        /*01ca*/ 	.short	(.L_117 - .L_116)
	.align		4
.L_116:
        /*01cc*/ 	.word	index@(_ZN2at6native29vectorized_elementwise_kernelILi4EZZZNS0_15cos_kernel_cudaERNS_18TensorIteratorBaseEENKUlvE0_clEvENKUlvE1_clEvEUlN3c104HalfEE_St5arrayIPcLm2EEEEviT0_T1_)
        /*01d0*/ 	.word	0x00000000


	//----- nvinfo : EIATTR_REGCOUNT
	.align		4
.L_117:
        /*01d4*/ 	.byte	0x04, 0x2f
        /*01d6*/ 	.short	(.L_119 - .L_118)
	.align		4
.L_118:
        /*01d8*/ 	.word	index@(_ZN2at6native29vectorized_elementwise_kernelILi2EZZZNS0_15cos_kernel_cudaERNS_18TensorIteratorBaseEENKUlvE0_clEvENKUlvE1_clEvEUlN3c104HalfEE_St5arrayIPcLm2EEEEviT0_T1_)
        /*01dc*/ 	.word	0x00000020


	//----- nvinfo : EIATTR_FRAME_SIZE
	.align		4
.L_119:
        /*01e0*/ 	.byte	0x04, 0x11
        /*01e2*/ 	.short	(.L_121 - .L_120)
	.align		4
.L_120:
        /*01e4*/ 	.word	index@(_ZN2at6native29vectorized_elementwise_kernelILi2EZZZNS0_15cos_kernel_cudaERNS_18TensorIteratorBaseEENKUlvE0_clEvENKUlvE1_clEvEUlN3c104HalfEE_St5arrayIPcLm2EEEEviT0_T1_)
        /*01e8*/ 	.word	0x00000000


	//----- nvinfo : EIATTR_REGCOUNT
	.align		4
.L_121:
        /*01ec*/ 	.byte	0x04, 0x2f
        /*01ee*/ 	.short	(.L_123 - .L_122)
	.align		4
.L_122:
        /*01f0*/ 	.word	index@(_ZN2at6native27unrolled_elementwise_kernelIZZZNS0_15cos_kernel_cudaERNS_18TensorIteratorBaseEENKUlvE0_clEvENKUlvE1_clEvEUlN3c104HalfEE_St5arrayIPcLm2EELi4E23TrivialOffsetCalculatorILi1EjESD_NS0_6memory15LoadWithoutCastENSE_16StoreWithoutCastEEEviT_T0_T2_T3_T4_T5_)
        /*01f4*/ 	.word	0x00000016


	//----- nvinfo : EIATTR_FRAME_SIZE
	.align		4
.L_123:
        /*01f8*/ 	.byte	0x04, 0x11
        /*01fa*/ 	.short	(.L_125 - .L_124)
	.align		4
.L_124:
        /*01fc*/ 	.word	index@(_ZN2at6native27unrolled_elementwise_kernelIZZZNS0_15cos_kernel_cudaERNS_18TensorIteratorBaseEENKUlvE0_clEvENKUlvE1_clEvEUlN3c104HalfEE_St5arrayIPcLm2EELi4E23TrivialOffsetCalculatorILi1EjESD_NS0_6memory15LoadWithoutCastENSE_16StoreWithoutCastEEEviT_T0_T2_T3_T4_T5_)
        /*0200*/ 	.word	0x00000000


	//----- nvinfo : EIATTR_REGCOUNT
	.align		4
.L_125:
        /*0204*/ 	.byte	0x04, 0x2f
        /*0206*/ 	.short	(.L_127 - .L_126)
	.align		4
.L_126:
        /*0208*/ 	.word	index@(_ZN2at6native18elementwise_kernelILi128ELi4EZNS0_22gpu_kernel_impl_nocastIZZZNS0_15cos_kernel_cudaERNS_18TensorIteratorBaseEENKUlvE0_clEvENKUlvE1_clEvEUlN3c104HalfEE_EEvS4_RKT_EUliE_EEviT1_)
        /*020c*/ 	.word	0x00000012


	//----- nvinfo : EIATTR_FRAME_SIZE
	.align		4
.L_127:
        /*0210*/ 	.byte	0x04, 0x11
        /*0212*/ 	.short	(.L_129 - .L_128)
	.align		4
.L_128:
        /*0214*/ 	.word	index@(_ZN2at6native18elementwise_kernelILi128ELi4EZNS0_22gpu_kernel_impl_nocastIZZZNS0_15cos_kernel_cudaERNS_18TensorIteratorBaseEENKUlvE0_clEvENKUlvE1_clEvEUlN3c104HalfEE_EEvS4_RKT_EUliE_EEviT1_)
        /*0218*/ 	.word	0x00000000


	//----- nvinfo : EIATTR_REGCOUNT
	.align		4
.L_129:
        /*021c*/ 	.byte	0x04, 0x2f
        /*021e*/ 	.short	(.L_131 - .L_130)
	.align		4
.L_130:
        /*0220*/ 	.word	index@(_ZN2at6native27unrolled_elementwise_kernelIZZZNS0_15cos_kernel_cudaERNS_18TensorIteratorBaseEENKUlvE0_clEvENKUlvE1_clEvEUlN3c104HalfEE_St5arrayIPcLm2EELi4E23TrivialOffsetCalculatorILi1EjESD_NS0_6memory12LoadWithCastILi1EEENSE_13StoreWithCastILi1EEEEEviT_T0_T2_T3_T4_T5_)
        /*0224*/ 	.word	0x0000001e


	//----- nvinfo : EIATTR_FRAME_SIZE
	.align		4
.L_131:
        /*0228*/ 	.byte	0x04, 0x11
        /*022a*/ 	.short	(.L_133 - .L_132)
	.align		4
.L_132:
        /*022c*/ 	.word	index@(_ZN2at6native27unrolled_elementwise_kernelIZZZNS0_15cos_kernel_cudaERNS_18TensorIteratorBaseEENKUlvE0_clEvENKUlvE1_clEvEUlN3c104HalfEE_St5arrayIPcLm2EELi4E23TrivialOffsetCalculatorILi1EjESD_NS0_6memory12LoadWithCastILi1EEENSE_13StoreWithCastILi1EEEEEviT_T0_T2_T3_T4_T5_)
        /*0230*/ 	.word	0x00000000


	//----- nvinfo : EIATTR_REGCOUNT
	.align		4
.L_133:
        /*0234*/ 	.byte	0x04, 0x2f
        /*0236*/ 	.short	(.L_135 - .L_134)
	.align		4
.L_134:
        /*0238*/ 	.word	index@(_ZN2at6native18elementwise_kernelILi128ELi4EZNS0_15gpu_kernel_implIZZZNS0_15cos_kernel_cudaERNS_18TensorIteratorBaseEENKUlvE0_clEvENKUlvE1_clEvEUlN3c104HalfEE_EEvS4_RKT_EUliE_EEviT1_)
        /*023c*/ 	.word	0x0000001a


	//----- nvinfo : EIATTR_FRAME_SIZE
	.align		4
.L_135:
        /*0240*/ 	.byte	0x04, 0x11
        /*0242*/ 	.short	(.L_137 - .L_136)
	.align		4
.L_136:
        /*0244*/ 	.word	index@(_ZN2at6native18elementwise_kernelILi128ELi4EZNS0_15gpu_kernel_implIZZZNS0_15cos_kernel_cudaERNS_18TensorIteratorBaseEENKUlvE0_clEvENKUlvE1_clEvEUlN3c104HalfEE_EEvS4_RKT_EUliE_EEviT1_)
        /*0248*/ 	.word	0x00000000


	//----- nvinfo : EIATTR_REGCOUNT
	.align		4
.L_137:
        /*024c*/ 	.byte	0x04, 0x2f
        /*024e*/ 	.short	(.L_139 - .L_138)
	.align		4
.L_138:
        /*0250*/ 	.word	index@(_ZN2at6native29vectorized_elementwise_kernelILi8EZZZNS0_15cos_kernel_cudaERNS_18TensorIteratorBaseEENKUlvE0_clEvENKUlvE2_clEvEUlN3c108BFloat16EE_St5arrayIPcLm2EEEEviT0_T1_)
        /*0254*/ 	.word	0x00000020


	//----- nvinfo : EIATTR_FRAME_SIZE
	.align		4
.L_139:
        /*0258*/ 	.byte	0x04, 0x11
        /*025a*/ 	.short	(.L_141 - .L_140)
	.align		4
.L_140:
        /*025c*/ 	.word	index@(_ZN2at6native29vectorized_elementwise_kernelILi8EZZZNS0_15cos_kernel_cudaERNS_18TensorIteratorBaseEENKUlvE0_clEvENKUlvE2_clEvEUlN3c108BFloat16EE_St5arrayIPcLm2EEEEviT0_T1_)
        /*0260*/ 	.word	0x00000000


	//----- nvinfo : EIATTR_REGCOUNT
	.align		4
.L_141:
        /*0264*/ 	.byte	0x04, 0x2f
        /*0266*/ 	.short	(.L_143 - .L_142)
	.align		4
.L_142:
        /*0268*/ 	.word	index@(_ZN2at6native29vectorized_elementwise_kernelILi4EZZZNS0_15cos_kernel_cudaERNS_18TensorIteratorBaseEENKUlvE0_clEvENKUlvE2_clEvEUlN3c108BFloat16EE_St5arrayIPcLm2EEEEviT0_T1_)
        /*026c*/ 	.word	0x00000020


	//----- nvinfo : EIATTR_FRAME_SIZE
	.align		4
.L_143:
        /*0270*/ 	.byte	0x04, 0x11
        /*0272*/ 	.short	(.L_145 - .L_144)
	.align		4
.L_144:
        /*0274*/ 	.word	index@(_ZN2at6native29vectorized_elementwise_kernelILi4EZZZNS0_15cos_kernel_cudaERNS_18TensorIteratorBaseEENKUlvE0_clEvENKUlvE2_clEvEUlN3c108BFloat16EE_St5arrayIPcLm2EEEEviT0_T1_)
        /*0278*/ 	.word	0x00000000


	//----- nvinfo : EIATTR_REGCOUNT
	.align		4
.L_145:
        /*027c*/ 	.byte	0x04, 0x2f
        /*027e*/ 	.short	(.L_147 - .L_146)
	.align		4
.L_146:
        /*0280*/ 	.word	index@(_ZN2at6native29vectorized_elementwise_kernelILi2EZZZNS0_15cos_kernel_cudaERNS_18TensorIteratorBaseEENKUlvE0_clEvENKUlvE2_clEvEUlN3c108BFloat16EE_St5arrayIPcLm2EEEEviT0_T1_)
        /*0284*/ 	.word	0x00000020


	//----- nvinfo : EIATTR_FRAME_SIZE
	.align		4
.L_147:
        /*0288*/ 	.byte	0x04, 0x11
        /*028a*/ 	.short	(.L_149 - .L_148)
	.align		4
.L_148:
        /*028c*/ 	.word	index@(_ZN2at6native29vectorized_elementwise_kernelILi2EZZZNS0_15cos_kernel_cudaERNS_18TensorIteratorBaseEENKUlvE0_clEvENKUlvE2_clEvEUlN3c108BFloat16EE_St5arrayIPcLm2EEEEviT0_T1_)
        /*0290*/ 	.word	0x00000000


	//----- nvinfo : EIATTR_REGCOUNT
	.align		4
.L_149:
        /*0294*/ 	.byte	0x04, 0x2f
        /*0296*/ 	.short	(.L_151 - .L_150)
	.align		4
.L_150:
        /*0298*/ 	.word	index@(_ZN2at6native27unrolled_elementwise_kernelIZZZNS0_15cos_kernel_cudaERNS_18TensorIteratorBaseEENKUlvE0_clEvENKUlvE2_clEvEUlN3c108BFloat16EE_St5arrayIPcLm2EELi4E23TrivialOffsetCalculatorILi1EjESD_NS0_6memory15LoadWithoutCastENSE_16StoreWithoutCastEEEviT_T0_T2_T3_T4_T5_)
        /*029c*/ 	.word	0x00000016


	//----- nvinfo : EIATTR_FRAME_SIZE
	.align		4
.L_151:
        /*02a0*/ 	.byte	0x04, 0x11
        /*02a2*/ 	.short	(.L_153 - .L_152)
	.align		4
.L_152:
        /*02a4*/ 	.word	index@(_ZN2at6native27unrolled_elementwise_kernelIZZZNS0_15cos_kernel_cudaERNS_18TensorIteratorBaseEENKUlvE0_clEvENKUlvE2_clEvEUlN3c108BFloat16EE_St5arrayIPcLm2EELi4E23TrivialOffsetCalculatorILi1EjESD_NS0_6memory15LoadWithoutCastENSE_16StoreWithoutCastEEEviT_T0_T2_T3_T4_T5_)
        /*02a8*/ 	.word	0x00000000


	//----- nvinfo : EIATTR_REGCOUNT
	.align		4
.L_153:
        /*02ac*/ 	.byte	0x04, 0x2f
        /*02ae*/ 	.short	(.L_155 - .L_154)
	.align		4
.L_154:
        /*02b0*/ 	.word	index@(_ZN2at6native18elementwise_kernelILi128ELi4EZNS0_22gpu_kernel_impl_nocastIZZZNS0_15cos_kernel_cudaERNS_18TensorIteratorBaseEENKUlvE0_clEvENKUlvE2_clEvEUlN3c108BFloat16EE_EEvS4_RKT_EUliE_EEviT1_)
        /*02b4*/ 	.word	0x00000012


	//----- nvinfo : EIATTR_FRAME_SIZE
	.align		4
.L_155:
        /*02b8*/ 	.byte	0x04, 0x11
        /*02ba*/ 	.short	(.L_157 - .L_156)
	.align		4
.L_156:
        /*02bc*/ 	.word	index@(_ZN2at6native18elementwise_kernelILi128ELi4EZNS0_22gpu_kernel_impl_nocastIZZZNS0_15cos_kernel_cudaERNS_18TensorIteratorBaseEENKUlvE0_clEvENKUlvE2_clEvEUlN3c108BFloat16EE_EEvS4_RKT_EUliE_EEviT1_)
        /*02c0*/ 	.word	0x00000000


	//----- nvinfo : EIATTR_REGCOUNT
	.align		4
.L_157:
        /*02c4*/ 	.byte	0x04, 0x2f
        /*02c6*/ 	.short	(.L_159 - .L_158)
	.align		4
.L_158:
        /*02c8*/ 	.word	index@(_ZN2at6native27unrolled_elementwise_kernelIZZZNS0_15cos_kernel_cudaERNS_18TensorIteratorBaseEENKUlvE0_clEvENKUlvE2_clEvEUlN3c108BFloat16EE_St5arrayIPcLm2EELi4E23TrivialOffsetCalculatorILi1EjESD_NS0_6memory12LoadWithCastILi1EEENSE_13StoreWithCastILi1EEEEEviT_T0_T2_T3_T4_T5_)
        /*02cc*/ 	.word	0x0000001c


	//----- nvinfo : EIATTR_FRAME_SIZE
	.align		4
.L_159:
        /*02d0*/ 	.byte	0x04, 0x11
        /*02d2*/ 	.short	(.L_161 - .L_160)
	.align		4
.L_160:
        /*02d4*/ 	.word	index@(_ZN2at6native27unrolled_elementwise_kernelIZZZNS0_15cos_kernel_cudaERNS_18TensorIteratorBaseEENKUlvE0_clEvENKUlvE2_clEvEUlN3c108BFloat16EE_St5arrayIPcLm2EELi4E23TrivialOffsetCalculatorILi1EjESD_NS0_6memory12LoadWithCastILi1EEENSE_13StoreWithCastILi1EEEEEviT_T0_T2_T3_T4_T5_)
        /*02d8*/ 	.word	0x00000000


	//----- nvinfo : EIATTR_REGCOUNT
	.align		4
.L_161:
        /*02dc*/ 	.byte	0x04, 0x2f
        /*02de*/ 	.short	(.L_163 - .L_162)
	.align		4
.L_162:
        /*02e0*/ 	.word	index@(_ZN2at6native18elementwise_kernelILi128ELi4EZNS0_15gpu_kernel_implIZZZNS0_15cos_kernel_cudaERNS_18TensorIteratorBaseEENKUlvE0_clEvENKUlvE2_clEvEUlN3c108BFloat16EE_EEvS4_RKT_EUliE_EEviT1_)
        /*02e4*/ 	.word	0x0000001a


	//----- nvinfo : EIATTR_FRAME_SIZE
	.align		4
.L_163:
        /*02e8*/ 	.byte	0x04, 0x11
        /*02ea*/ 	.short	(.L_165 - .L_164)
	.align		4
.L_164:
        /*02ec*/ 	.word	index@(_ZN2at6native18elementwise_kernelILi128ELi4EZNS0_15gpu_kernel_implIZZZNS0_15cos_kernel_cudaERNS_18TensorIteratorBaseEENKUlvE0_clEvENKUlvE2_clEvEUlN3c108BFloat16EE_EEvS4_RKT_EUliE_EEviT1_)
        /*02f0*/ 	.word	0x00000000


	//----- nvinfo : EIATTR_MIN_STACK_SIZE
	.align		4
.L_165:
        /*02f4*/ 	.byte	0x04, 0x12
        /*02f6*/ 	.short	(.L_167 - .L_166)
	.align		4
.L_166:
        /*02f8*/ 	.word	index@(_ZN2at6native18elementwise_kernelILi128ELi4EZNS0_15gpu_kernel_implIZZZNS0_15cos_kernel_cudaERNS_18TensorIteratorBaseEENKUlvE0_clEvENKUlvE2_clEvEUlN3c108BFloat16EE_EEvS4_RKT_EUliE_EEviT1_)
        /*02fc*/ 	.word	0x00000000


	//----- nvinfo : EIATTR_MIN_STACK_SIZE
	.align		4
.L_167:
        /*0300*/ 	.byte	0x04, 0x12
        /*0302*/ 	.short	(.L_169 - .L_168)
	.align		4
.L_168:
        /*0304*/ 	.word	index@(_ZN2at6native27unrolled_elementwise_kernelIZZZNS0_15cos_kernel_cudaERNS_18TensorIteratorBaseEENKUlvE0_clEvENKUlvE2_clEvEUlN3c108BFloat16EE_St5arrayIPcLm2EELi4E23TrivialOffsetCalculatorILi1EjESD_NS0_6memory12LoadWithCastILi1EEENSE_13StoreWithCastILi1EEEEEviT_T0_T2_T3_T4_T5_)
        /*0308*/ 	.word	0x00000000


	//----- nvinfo : EIATTR_MIN_STACK_SIZE
	.align		4
.L_169:
        /*030c*/ 	.byte	0x04, 0x12
        /*030e*/ 	.short	(.L_171 - .L_170)
	.align		4
.L_170:
        /*0310*/ 	.word	index@(_ZN2at6native18elementwise_kernelILi128ELi4EZNS0_22gpu_kernel_impl_nocastIZZZNS0_15cos_kernel_cudaERNS_18TensorIteratorBaseEENKUlvE0_clEvENKUlvE2_clEvEUlN3c108BFloat16EE_EEvS4_RKT_EUliE_EEviT1_)
        /*0314*/ 	.word	0x00000000


	//----- nvinfo : EIATTR_MIN_STACK_SIZE
	.align		4
.L_171:
        /*0318*/ 	.byte	0x04, 0x12
        /*031a*/ 	.short	(.L_173 - .L_172)
	.align		4
.L_172:
        /*031c*/ 	.word	index@(_ZN2at6native27unrolled_elementwise_kernelIZZZNS0_15cos_kernel_cudaERNS_18TensorIteratorBaseEENKUlvE0_clEvENKUlvE2_clEvEUlN3c108BFloat16EE_St5arrayIPcLm2EELi4E23TrivialOffsetCalculatorILi1EjESD_NS0_6memory15LoadWithoutCastENSE_16StoreWithoutCastEEEviT_T0_T2_T3_T4_T5_)
        /*0320*/ 	.word	0x00000000


	//----- nvinfo : EIATTR_MIN_STACK_SIZE
	.align		4
.L_173:
        /*0324*/ 	.byte	0x04, 0x12
        /*0326*/ 	.short	(.L_175 - .L_174)
	.align		4
.L_174:
        /*0328*/ 	.word	index@(_ZN2at6native29vectorized_elementwise_kernelILi2EZZZNS0_15cos_kernel_cudaERNS_18TensorIteratorBaseEENKUlvE0_clEvENKUlvE2_clEvEUlN3c108BFloat16EE_St5arrayIPcLm2EEEEviT0_T1_)
        /*032c*/ 	.word	0x00000000


	//----- nvinfo : EIATTR_MIN_STACK_SIZE
	.align		4
.L_175:
        /*0330*/ 	.byte	0x04, 0x12
        /*0332*/ 	.short	(.L_177 - .L_176)
	.align		4
.L_176:
        /*0334*/ 	.word	index@(_ZN2at6native29vectorized_elementwise_kernelILi4EZZZNS0_15cos_kernel_cudaERNS_18TensorIteratorBaseEENKUlvE0_clEvENKUlvE2_clEvEUlN3c108BFloat16EE_St5arrayIPcLm2EEEEviT0_T1_)
        /*0338*/ 	.word	0x00000000


	//----- nvinfo : EIATTR_MIN_STACK_SIZE
	.align		4
.L_177:
        /*033c*/ 	.byte	0x04, 0x12
        /*033e*/ 	.short	(.L_179 - .L_178)
	.align		4
.L_178:
        /*0340*/ 	.word	index@(_ZN2at6native29vectorized_elementwise_kernelILi8EZZZNS0_15cos_kernel_cudaERNS_18TensorIteratorBaseEENKUlvE0_clEvENKUlvE2_clEvEUlN3c108BFloat16EE_St5arrayIPcLm2EEEEviT0_T1_)
        /*0344*/ 	.word	0x00000000


	//----- nvinfo : EIATTR_MIN_STACK_SIZE
	.align		4
.L_179:
        /*0348*/ 	.byte	0x04, 0x12
        /*034a*/ 	.short	(.L_181 - .L_180)
	.align		4
.L_180:
        /*034c*/ 	.word	index@(_ZN2at6native18elementwise_kernelILi128ELi4EZNS0_15gpu_kernel_implIZZZNS0_15cos_kernel_cudaERNS_18TensorIteratorBaseEENKUlvE0_clEvENKUlvE1_clEvEUlN3c104HalfEE_EEvS4_RKT_EUliE_EEviT1_)
        /*0350*/ 	.word	0x00000000


	//----- nvinfo : EIATTR_MIN_STACK_SIZE
	.align		4
.L_181:
        /*0354*/ 	.byte	0x04, 0x12
        /*0356*/ 	.short	(.L_183 - .L_182)
	.align		4
.L_182:
        /*0358*/ 	.word	index@(_ZN2at6native27unrolled_elementwise_kernelIZZZNS0_15cos_kernel_cudaERNS_18TensorIteratorBaseEENKUlvE0_clEvENKUlvE1_clEvEUlN3c104HalfEE_St5arrayIPcLm2EELi4E23TrivialOffsetCalculatorILi1EjESD_NS0_6memory12LoadWithCastILi1EEENSE_13StoreWithCastILi1EEEEEviT_T0_T2_T3_T4_T5_)
        /*035c*/ 	.word	0x00000000


	//----- nvinfo : EIATTR_MIN_STACK_SIZE
	.align		4
.L_183:
        /*0360*/ 	.byte	0x04, 0x12
        /*0362*/ 	.short	(.L_185 - .L_184)
	.align		4
.L_184:
        /*0364*/ 	.word	index@(_ZN2at6native18elementwise_kernelILi128ELi4EZNS0_22gpu_kernel_impl_nocastIZZZNS0_15cos_kernel_cudaERNS_18TensorIteratorBaseEENKUlvE0_clEvENKUlvE1_clEvEUlN3c104HalfEE_EEvS4_RKT_EUliE_EEviT1_)
        /*0368*/ 	.word	0x00000000


	//----- nvinfo : EIATTR_MIN_STACK_SIZE
	.align		4
.L_185:
        /*036c*/ 	.byte	0x04, 0x12
        /*036e*/ 	.short	(.L_187 - .L_186)
	.align		4
.L_186:
        /*0370*/ 	.word	index@(_ZN2at6native27unrolled_elementwise_kernelIZZZNS0_15cos_kernel_cudaERNS_18TensorIteratorBaseEENKUlvE0_clEvENKUlvE1_clEvEUlN3c104HalfEE_St5arrayIPcLm2EELi4E23TrivialOffsetCalculatorILi1EjESD_NS0_6memory15LoadWithoutCastENSE_16StoreWithoutCastEEEviT_T0_T2_T3_T4_T5_)
        /*0374*/ 	.word	0x00000000


	//----- nvinfo : EIATTR_MIN_STACK_SIZE
	.align		4
.L_187:
        /*0378*/ 	.byte	0x04, 0x12
        /*037a*/ 	.short	(.L_189 - .L_188)
	.align		4
.L_188:
        /*037c*/ 	.word	index@(_ZN2at6native29vectorized_elementwise_kernelILi2EZZZNS0_15cos_kernel_cudaERNS_18TensorIteratorBaseEENKUlvE0_clEvENKUlvE1_clEvEUlN3c104HalfEE_St5arrayIPcLm2EEEEviT0_T1_)
        /*0380*/ 	.word	0x00000000


	//----- nvinfo : EIATTR_MIN_STACK_SIZE
	.align		4
.L_189:
        /*0384*/ 	.byte	0x04, 0x12
        /*0386*/ 	.short	(.L_191 - .L_190)
	.align		4
.L_190:
        /*0388*/ 	.word	index@(_ZN2at6native29vectorized_elementwise_kernelILi4EZZZNS0_15cos_kernel_cudaERNS_18TensorIteratorBaseEENKUlvE0_clEvENKUlvE1_clEvEUlN3c104HalfEE_St5arrayIPcLm2EEEEviT0_T1_)
        /*038c*/ 	.word	0x00000000


	//----- nvinfo : EIATTR_MIN_STACK_SIZE
	.align		4
.L_191:
        /*0390*/ 	.byte	0x04, 0x12
        /*0392*/ 	.short	(.L_193 - .L_192)
	.align		4
.L_192:
        /*0394*/ 	.word	index@(_ZN2at6native29vectorized_elementwise_kernelILi8EZZZNS0_15cos_kernel_cudaERNS_18TensorIteratorBaseEENKUlvE0_clEvENKUlvE1_clEvEUlN3c104HalfEE_St5arrayIPcLm2EEEEviT0_T1_)
        /*0398*/ 	.word	0x00000000


	//----- nvinfo : EIATTR_MIN_STACK_SIZE
	.align		4
.L_193:
        /*039c*/ 	.byte	0x04, 0x12
        /*039e*/ 	.short	(.L_195 - .L_194)
	.align		4
.L_194:
        /*03a0*/ 	.word	index@(_ZN2at6native18elementwise_kernelILi128ELi4EZNS0_15gpu_kernel_implIZZZNS0_15cos_kernel_cudaERNS_18TensorIteratorBaseEENKUlvE0_clEvENKUlvE0_clEvEUlfE_EEvS4_RKT_EUliE_EEviT1_)
        /*03a4*/ 	.word	0x00000000


	//----- nvinfo : EIATTR_MIN_STACK_SIZE
	.align		4
.L_195:
        /*03a8*/ 	.byte	0x04, 0x12
        /*03aa*/ 	.short	(.L_197 - .L_196)
	.align		4
.L_196:
        /*03ac*/ 	.word	index@(_ZN2at6native27unrolled_elementwise_kernelIZZZNS0_15cos_kernel_cudaERNS_18TensorIteratorBaseEENKUlvE0_clEvENKUlvE0_clEvEUlfE_St5arrayIPcLm2EELi4E23TrivialOffsetCalculatorILi1EjESB_NS0_6memory12LoadWithCastILi1EEENSC_13StoreWithCastILi1EEEEEviT_T0_T2_T3_T4_T5_)
        /*03b0*/ 	.word	0x00000000


	//----- nvinfo : EIATTR_MIN_STACK_SIZE
	.align		4
.L_197:
        /*03b4*/ 	.byte	0x04, 0x12
        /*03b6*/ 	.short	(.L_199 - .L_198)
	.align		4
.L_198:
        /*03b8*/ 	.word	index@(_ZN2at6native18elementwise_kernelILi128ELi2EZNS0_22gpu_kernel_impl_nocastIZZZNS0_15cos_kernel_cudaERNS_18TensorIteratorBaseEENKUlvE0_clEvENKUlvE0_clEvEUlfE_EEvS4_RKT_EUliE_EEviT1_)
        /*03bc*/ 	.word	0x00000000


	//----- nvinfo : EIATTR_MIN_STACK_SIZE
	.align		4
.L_199:
        /*03c0*/ 	.byte	0x04, 0x12
        /*03c2*/ 	.short	(.L_201 - .L_200)
	.align		4
.L_200:
        /*03c4*/ 	.word	index@(_ZN2at6native27unrolled_elementwise_kernelIZZZNS0_15cos_kernel_cudaERNS_18TensorIteratorBaseEENKUlvE0_clEvENKUlvE0_clEvEUlfE_St5arrayIPcLm2EELi4E23TrivialOffsetCalculatorILi1EjESB_NS0_6memory15LoadWithoutCastENSC_16StoreWithoutCastEEEviT_T0_T2_T3_T4_T5_)
        /*03c8*/ 	.word	0x00000000


	//----- nvinfo : EIATTR_MIN_STACK_SIZE
	.align		4
.L_201:
        /*03cc*/ 	.byte	0x04, 0x12
        /*03ce*/ 	.short	(.L_203 - .L_202)
	.align		4
.L_202:
        /*03d0*/ 	.word	index@(_ZN2at6native29vectorized_elementwise_kernelILi2EZZZNS0_15cos_kernel_cudaERNS_18TensorIteratorBaseEENKUlvE0_clEvENKUlvE0_clEvEUlfE_St5arrayIPcLm2EEEEviT0_T1_)
        /*03d4*/ 	.word	0x00000000


	//----- nvinfo : EIATTR_MIN_STACK_SIZE
	.align		4
.L_203:
        /*03d8*/ 	.byte	0x04, 0x12
        /*03da*/ 	.short	(.L_205 - .L_204)
	.align		4
.L_204:
        /*03dc*/ 	.word	index@(_ZN2at6native29vectorized_elementwise_kernelILi4EZZZNS0_15cos_kernel_cudaERNS_18TensorIteratorBaseEENKUlvE0_clEvENKUlvE0_clEvEUlfE_St5arrayIPcLm2EEEEviT0_T1_)
        /*03e0*/ 	.word	0x00000000


	//----- nvinfo : EIATTR_MIN_STACK_SIZE
	.align		4
.L_205:
        /*03e4*/ 	.byte	0x04, 0x12
        /*03e6*/ 	.short	(.L_207 - .L_206)
	.align		4
.L_206:
        /*03e8*/ 	.word	index@(_ZN2at6native29vectorized_elementwise_kernelILi8EZZZNS0_15cos_kernel_cudaERNS_18TensorIteratorBaseEENKUlvE0_clEvENKUlvE0_clEvEUlfE_St5arrayIPcLm2EEEEviT0_T1_)
        /*03ec*/ 	.word	0x00000000


	//----- nvinfo : EIATTR_MIN_STACK_SIZE
	.align		4
.L_207:
        /*03f0*/ 	.byte	0x04, 0x12
        /*03f2*/ 	.short	(.L_209 - .L_208)
	.align		4
.L_208:
        /*03f4*/ 	.word	index@(_ZN2at6native18elementwise_kernelILi128ELi4EZNS0_15gpu_kernel_implIZZZNS0_15cos_kernel_cudaERNS_18TensorIteratorBaseEENKUlvE0_clEvENKUlvE_clEvEUldE_EEvS4_RKT_EUliE_EEviT1_)
        /*03f8*/ 	.word	0x00000028


	//----- nvinfo : EIATTR_MIN_STACK_SIZE
	.align		4
.L_209:
        /*03fc*/ 	.byte	0x04, 0x12
        /*03fe*/ 	.short	(.L_211 - .L_210)
	.align		4
.L_210:
        /*0400*/ 	.word	index@(_ZN2at6native27unrolled_elementwise_kernelIZZZNS0_15cos_kernel_cudaERNS_18TensorIteratorBaseEENKUlvE0_clEvENKUlvE_clEvEUldE_St5arrayIPcLm2EELi4E23TrivialOffsetCalculatorILi1EjESB_NS0_6memory12LoadWithCastILi1EEENSC_13StoreWithCastILi1EEEEEviT_T0_T2_T3_T4_T5_)
        /*0404*/ 	.word	0x00000028


	//----- nvinfo : EIATTR_MIN_STACK_SIZE
	.align		4
.L_211:
        /*0408*/ 	.byte	0x04, 0x12
        /*040a*/ 	.short	(.L_213 - .L_212)
	.align		4
.L_212:
        /*040c*/ 	.word	index@(_ZN2at6native18elementwise_kernelILi128ELi2EZNS0_22gpu_kernel_impl_nocastIZZZNS0_15cos_kernel_cudaERNS_18TensorIteratorBaseEENKUlvE0_clEvENKUlvE_clEvEUldE_EEvS4_RKT_EUliE_EEviT1_)
        /*0410*/ 	.word	0x00000028


	//----- nvinfo : EIATTR_MIN_STACK_SIZE
	.align		4
.L_213:
        /*0414*/ 	.byte	0x04, 0x12
        /*0416*/ 	.short	(.L_215 - .L_214)
	.align		4
.L_214:
        /*0418*/ 	.word	index@(_ZN2at6native27unrolled_elementwise_kernelIZZZNS0_15cos_kernel_cudaERNS_18TensorIteratorBaseEENKUlvE0_clEvENKUlvE_clEvEUldE_St5arrayIPcLm2EELi4E23TrivialOffsetCalculatorILi1EjESB_NS0_6memory15LoadWithoutCastENSC_16StoreWithoutCastEEEviT_T0_T2_T3_T4_T5_)
        /*041c*/ 	.word	0x00000028


	//----- nvinfo : EIATTR_MIN_STACK_SIZE
	.align		4
.L_215:
        /*0420*/ 	.byte	0x04, 0x12
        /*0422*/ 	.short	(.L_217 - .L_216)
	.align		4
.L_216:
        /*0424*/ 	.word	index@(_ZN2at6native29vectorized_elementwise_kernelILi2EZZZNS0_15cos_kernel_cudaERNS_18TensorIteratorBaseEENKUlvE0_clEvENKUlvE_clEvEUldE_St5arrayIPcLm2EEEEviT0_T1_)
        /*0428*/ 	.word	0x00000028


	//----- nvinfo : EIATTR_MIN_STACK_SIZE
	.align		4
.L_217:
        /*042c*/ 	.byte	0x04, 0x12
        /*042e*/ 	.short	(.L_219 - .L_218)
	.align		4
.L_218:
        /*0430*/ 	.word	index@(_ZN2at6native29vectorized_elementwise_kernelILi4EZZZNS0_15cos_kernel_cudaERNS_18TensorIteratorBaseEENKUlvE0_clEvENKUlvE_clEvEUldE_St5arrayIPcLm2EEEEviT0_T1_)
        /*0434*/ 	.word	0x00000028


	//----- nvinfo : EIATTR_MIN_STACK_SIZE
	.align		4
.L_219:
        /*0438*/ 	.byte	0x04, 0x12
        /*043a*/ 	.short	(.L_221 - .L_220)
	.align		4
.L_220:
        /*043c*/ 	.word	index@(_ZN2at6native29vectorized_elementwise_kernelILi8EZZZNS0_15cos_kernel_cudaERNS_18TensorIteratorBaseEENKUlvE0_clEvENKUlvE_clEvEUldE_St5arrayIPcLm2EEEEviT0_T1_)
        /*0440*/ 	.word	0x00000028
.L_221:


//--------------------- .nv.compat                --------------------------
	.section	.nv.compat,"",@"SHT_CUDA_COMPAT_INFO"
	.align	4
        /*0000*/ 	.byte	0x02, 0x09, 0x00, 0x00, 0x02, 0x02, 0x01, 0x00, 0x02, 0x05, 0x05, 0x00, 0x03, 0x07, 0x01, 0x01
        /*0010*/ 	.byte	0x02, 0x03, 0x00, 0x00, 0x02, 0x06, 0x01, 0x00, 0x04, 0x0b, 0x08, 0x00, 0x00, 0x00, 0x00, 0x00
        /*0020*/ 	.byte	0x00, 0x00, 0x00, 0x00


//--------------------- .nv.info._ZN2at6native18elementwise_kernelILi128ELi4EZNS0_15gpu_kernel_implIZZZNS0_15cos_kernel_cudaERNS_18TensorIteratorBaseEENKUlvE0_clEvENKUlvE2_clEvEUlN3c108BFloat16EE_EEvS4_RKT_EUliE_EEviT1_ --------------------------
	.section	.nv.info._ZN2at6native18elementwise_kernelILi128ELi4EZNS0_15gpu_kernel_implIZZZNS0_15cos_kernel_cudaERNS_18TensorIteratorBaseEENKUlvE0_clEvENKUlvE2_clEvEUlN3c108BFloat16EE_EEvS4_RKT_EUliE_EEviT1_,"",@"SHT_CUDA_INFO"
	.sectionflags	@""
	.align	4


	//----- nvinfo : EIATTR_CUDA_API_VERSION
	.align		4
        /*0000*/ 	.byte	0x04, 0x37
        /*0002*/ 	.short	(.L_223 - .L_222)
.L_222:
        /*0004*/ 	.word	0x00000082


	//----- nvinfo : EIATTR_KPARAM_INFO
	.align		4
.L_223:
        /*0008*/ 	.byte	0x04, 0x17
        /*000a*/ 	.short	(.L_225 - .L_224)
.L_224:
        /*000c*/ 	.word	0x00000000
        /*0010*/ 	.short	0x0001
        /*0012*/ 	.short	0x0008
        /*0014*/ 	.byte	0x00, 0xf0, 0x61, 0x08


	//----- nvinfo : EIATTR_KPARAM_INFO
	.align		4
.L_225:
        /*0018*/ 	.byte	0x04, 0x17
        /*001a*/ 	.short	(.L_227 - .L_226)
.L_226:
        /*001c*/ 	.word	0x00000000
        /*0020*/ 	.short	0x0000
        /*0022*/ 	.short	0x0000
        /*0024*/ 	.byte	0x00, 0xf0, 0x11, 0x00


	//----- nvinfo : EIATTR_SPARSE_MMA_MASK
	.align		4
.L_227:
        /*0028*/ 	.byte	0x03, 0x50
        /*002a*/ 	.short	0x0000


	//----- nvinfo : EIATTR_MAXREG_COUNT
	.align		4
        /*002c*/ 	.byte	0x03, 0x1b
        /*002e*/ 	.short	0x0080


	//----- nvinfo : EIATTR_EXTERNS
	.align		4
        /*0030*/ 	.byte	0x04, 0x0f
        /*0032*/ 	.short	(.L_229 - .L_228)


	//   ....[0]....
	.align		4
.L_228:
        /*0034*/ 	.word	index@(__assertfail)


	//----- nvinfo : EIATTR_MERCURY_ISA_VERSION
	.align		4
.L_229:
        /*0038*/ 	.byte	0x03, 0x5f
        /*003a*/ 	.short	0x0101


	//----- nvinfo : EIATTR_SYSCALL_OFFSETS
	.align		4
        /*003c*/ 	.byte	0x04, 0x46
        /*003e*/ 	.short	(.L_231 - .L_230)


	//   ....[0]....
.L_230:
        /*0040*/ 	.word	0x000022d0


	//   ....[1]....
        /*0044*/ 	.word	0x00003270


	//   ....[2]....
        /*0048*/ 	.word	0x000055a0


	//   ....[3]....
        /*004c*/ 	.word	0x00006540


	//   ....[4]....
        /*0050*/ 	.word	0x00008860


	//   ....[5]....
        /*0054*/ 	.word	0x00009800


	//   ....[6]....
        /*0058*/ 	.word	0x0000bb10


	//   ....[7]....
        /*005c*/ 	.word	0x0000cab0


	//----- nvinfo : EIATTR_EXIT_INSTR_OFFSETS
	.align		4
.L_231:
        /*0060*/ 	.byte	0x04, 0x1c
        /*0062*/ 	.short	(.L_233 - .L_232)


	//   ....[0]....
.L_232:
        /*0064*/ 	.word	0x000098d0


	//   ....[1]....
        /*0068*/ 	.word	0x0000bce0


	//   ....[2]....
        /*006c*/ 	.word	0x0000bd20


	//   ....[3]....
        /*0070*/ 	.word	0x0000bdc0


	//   ....[4]....
        /*0074*/ 	.word	0x0000be00


	//   ....[5]....
        /*0078*/ 	.word	0x0000be40


	//   ....[6]....
        /*007c*/ 	.word	0x0000bed0


	//   ....[7]....
        /*0080*/ 	.word	0x0000bf10


	//   ....[8]....
        /*0084*/ 	.word	0x0000bfb0


	//   ....[9]....
        /*0088*/ 	.word	0x0000c000


	//   ....[10]....
        /*008c*/ 	.word	0x0000c050


	//   ....[11]....
        /*0090*/ 	.word	0x0000c120


	//   ....[12]....
        /*0094*/ 	.word	0x0000c180


	//   ....[13]....
        /*0098*/ 	.word	0x0000c310


	//   ....[14]....
        /*009c*/ 	.word	0x0000c470


	//   ....[15]....
        /*00a0*/ 	.word	0x0000c490


	//   ....[16]....
        /*00a4*/ 	.word	0x0000c550


	//   ....[17]....
        /*00a8*/ 	.word	0x0000c6d0


	//   ....[18]....
        /*00ac*/ 	.word	0x0000c850


	//   ....[19]....
        /*00b0*/ 	.word	0x0000c9b0


	//   ....[20]....
        /*00b4*/ 	.word	0x0000cac0


	//   ....[21]....
        /*00b8*/ 	.word	0x0000cb00


	//   ....[22]....
        /*00bc*/ 	.word	0x0000cb40


	//----- nvinfo : EIATTR_MAX_THREADS
	.align		4
.L_233:
        /*00c0*/ 	.byte	0x04, 0x05
        /*00c2*/ 	.short	(.L_235 - .L_234)
.L_234:
        /*00c4*/ 	.word	0x00000080
        /*00c8*/ 	.word	0x00000001
        /*00cc*/ 	.word	0x00000001


	//----- nvinfo : EIATTR_CRS_STACK_SIZE
	.align		4
.L_235:
        /*00d0*/ 	.byte	0x04, 0x1e
        /*00d2*/ 	.short	(.L_237 - .L_236)
.L_236:
        /*00d4*/ 	.word	0x00000000


	//----- nvinfo : EIATTR_CBANK_PARAM_SIZE
	.align		4
.L_237:
        /*00d8*/ 	.byte	0x03, 0x19
        /*00da*/ 	.short	0x0220


	//----- nvinfo : EIATTR_PARAM_CBANK
	.align		4
        /*00dc*/ 	.byte	0x04, 0x0a
        /*00de*/ 	.short	(.L_239 - .L_238)
	.align		4
.L_238:
        /*00e0*/ 	.word	index@(.nv.constant0._ZN2at6native18elementwise_kernelILi128ELi4EZNS0_15gpu_kernel_implIZZZNS0_15cos_kernel_cudaERNS_18TensorIteratorBaseEENKUlvE0_clEvENKUlvE2_clEvEUlN3c108BFloat16EE_EEvS4_RKT_EUliE_EEviT1_)
        /*00e4*/ 	.short	0x0210
        /*00e6*/ 	.short	0x0220


	//----- nvinfo : EIATTR_SW_WAR
	.align		4
.L_239:
        /*00e8*/ 	.byte	0x04, 0x36
        /*00ea*/ 	.short	(.L_241 - .L_240)
.L_240:
        /*00ec*/ 	.word	0x00000008
.L_241:


//--------------------- .nv.info._ZN2at6native27unrolled_elementwise_kernelIZZZNS0_15cos_kernel_cudaERNS_18TensorIteratorBaseEENKUlvE0_clEvENKUlvE2_clEvEUlN3c108BFloat16EE_St5arrayIPcLm2EELi4E23TrivialOffsetCalculatorILi1EjESD_NS0_6memory12LoadWithCastILi1EEENSE_13StoreWithCastILi1EEEEEviT_T0_T2_T3_T4_T5_ --------------------------
	.section	.nv.info._ZN2at6native27unrolled_elementwise_kernelIZZZNS0_15cos_kernel_cudaERNS_18TensorIteratorBaseEENKUlvE0_clEvENKUlvE2_clEvEUlN3c108BFloat16EE_St5arrayIPcLm2EELi4E23TrivialOffsetCalculatorILi1EjESD_NS0_6memory12LoadWithCastILi1EEENSE_13StoreWithCastILi1EEEEEviT_T0_T2_T3_T4_T5_,"",@"SHT_CUDA_INFO"
	.sectionflags	@""
	.align	4


	//----- nvinfo : EIATTR_CUDA_API_VERSION
	.align		4
        /*0000*/ 	.byte	0x04, 0x37
        /*0002*/ 	.short	(.L_243 - .L_242)
.L_242:
        /*0004*/ 	.word	0x00000082


	//----- nvinfo : EIATTR_KPARAM_INFO
	.align		4
.L_243:
        /*0008*/ 	.byte	0x04, 0x17
        /*000a*/ 	.short	(.L_245 - .L_244)
.L_244:
        /*000c*/ 	.word	0x00000000
        /*0010*/ 	.short	0x0006
        /*0012*/ 	.short	0x0024
        /*0014*/ 	.byte	0x00, 0xf0, 0x21, 0x00


	//----- nvinfo : EIATTR_KPARAM_INFO
	.align		4
.L_245:
        /*0018*/ 	.byte	0x04, 0x17
        /*001a*/ 	.short	(.L_247 - .L_246)
.L_246:
        /*001c*/ 	.word	0x00000000
        /*0020*/ 	.short	0x0005
        /*0022*/ 	.short	0x001c
        /*0024*/ 	.byte	0x00, 0xf0, 0x21, 0x00


	//----- nvinfo : EIATTR_KPARAM_INFO
	.align		4
.L_247:
        /*0028*/ 	.byte	0x04, 0x17
        /*002a*/ 	.short	(.L_249 - .L_248)
.L_248:
        /*002c*/ 	.word	0x00000000
        /*0030*/ 	.short	0x0004
        /*0032*/ 	.short	0x0019
        /*0034*/ 	.byte	0x00, 0xf0, 0x05, 0x00


	//----- nvinfo : EIATTR_KPARAM_INFO
	.align		4
.L_249:
        /*0038*/ 	.byte	0x04, 0x17
        /*003a*/ 	.short	(.L_251 - .L_250)
.L_250:
        /*003c*/ 	.word	0x00000000
        /*0040*/ 	.short	0x0003
        /*0042*/ 	.short	0x0018
        /*0044*/ 	.byte	0x00, 0xf0, 0x05, 0x00


	//----- nvinfo : EIATTR_KPARAM_INFO
	.align		4
.L_251:
        /*0048*/ 	.byte	0x04, 0x17
        /*004a*/ 	.short	(.L_253 - .L_252)
.L_252:
        /*004c*/ 	.word	0x00000000
        /*0050*/ 	.short	0x0002
        /*0052*/ 	.short	0x0008
        /*0054*/ 	.byte	0x00, 0xf0, 0x41, 0x00


	//----- nvinfo : EIATTR_KPARAM_INFO
	.align		4
.L_253:
        /*0058*/ 	.byte	0x04, 0x17
        /*005a*/ 	.short	(.L_255 - .L_254)
.L_254:
        /*005c*/ 	.word	0x00000000
        /*0060*/ 	.short	0x0001
        /*0062*/ 	.short	0x0004
        /*0064*/ 	.byte	0x00, 0xf0, 0x05, 0x00


	//----- nvinfo : EIATTR_KPARAM_INFO
	.align		4
.L_255:
        /*0068*/ 	.byte	0x04, 0x17
        /*006a*/ 	.short	(.L_257 - .L_256)
.L_256:
        /*006c*/ 	.word	0x00000000
        /*0070*/ 	.short	0x0000
        /*0072*/ 	.short	0x0000
        /*0074*/ 	.byte	0x00, 0xf0, 0x11, 0x00


	//----- nvinfo : EIATTR_SPARSE_MMA_MASK
	.align		4
.L_257:
        /*0078*/ 	.byte	0x03, 0x50
        /*007a*/ 	.short	0x0000


	//----- nvinfo : EIATTR_MAXREG_COUNT
	.align		4
        /*007c*/ 	.byte	0x03, 0x1b
        /*007e*/ 	.short	0x00ff


	//----- nvinfo : EIATTR_EXTERNS
	.align		4
        /*0080*/ 	.byte	0x04, 0x0f
        /*0082*/ 	.short	(.L_259 - .L_258)


	//   ....[0]....
	.align		4
.L_258:
        /*0084*/ 	.word	index@(__assertfail)


	//----- nvinfo : EIATTR_MERCURY_ISA_VERSION
	.align		4
.L_259:
        /*0088*/ 	.byte	0x03, 0x5f
        /*008a*/ 	.short	0x0101


	//----- nvinfo : EIATTR_SYSCALL_OFFSETS
	.align		4
        /*008c*/ 	.byte	0x04, 0x46
        /*008e*/ 	.short	(.L_261 - .L_260)


	//   ....[0]....
.L_260:
        /*0090*/ 	.word	0x000010e0


	//   ....[1]....
        /*0094*/ 	.word	0x00002220


	//   ....[2]....
        /*0098*/ 	.word	0x00003370


	//   ....[3]....
        /*009c*/ 	.word	0x00004490


	//   ....[4]....
        /*00a0*/ 	.word	0x00005760


	//   ....[5]....
        /*00a4*/ 	.word	0x00006780


	//   ....[6]....
        /*00a8*/ 	.word	0x00007760


	//   ....[7]....
        /*00ac*/ 	.word	0x00008740


	//----- nvinfo : EIATTR_EXIT_INSTR_OFFSETS
	.align		4
.L_261:
        /*00b0*/ 	.byte	0x04, 0x1c
        /*00b2*/ 	.short	(.L_263 - .L_262)


	//   ....[0]....
.L_262:
        /*00b4*/ 	.word	0x00007820


	//   ....[1]....
        /*00b8*/ 	.word	0x00007970


	//   ....[2]....
        /*00bc*/ 	.word	0x000079b0


	//   ....[3]....
        /*00c0*/ 	.word	0x00007a50


	//   ....[4]....
        /*00c4*/ 	.word	0x00007a90


	//   ....[5]....
        /*00c8*/ 	.word	0x00007ad0


	//   ....[6]....
        /*00cc*/ 	.word	0x00007b60


	//   ....[7]....
        /*00d0*/ 	.word	0x00007ba0


	//   ....[8]....
        /*00d4*/ 	.word	0x00007c40


	//   ....[9]....
        /*00d8*/ 	.word	0x00007c90


	//   ....[10]....
        /*00dc*/ 	.word	0x00007ce0


	//   ....[11]....
        /*00e0*/ 	.word	0x00007db0


	//   ....[12]....
        /*00e4*/ 	.word	0x00007e10


	//   ....[13]....
        /*00e8*/ 	.word	0x00007fa0


	//   ....[14]....
        /*00ec*/ 	.word	0x00008100


	//   ....[15]....
        /*00f0*/ 	.word	0x00008120


	//   ....[16]....
        /*00f4*/ 	.word	0x000081e0


	//   ....[17]....
        /*00f8*/ 	.word	0x00008360


	//   ....[18]....
        /*00fc*/ 	.word	0x000084e0


	//   ....[19]....
        /*0100*/ 	.word	0x00008640


	//   ....[20]....
        /*0104*/ 	.word	0x00008750


	//   ....[21]....
        /*0108*/ 	.word	0x00008790


	//   ....[22]....
        /*010c*/ 	.word	0x000087d0


	//----- nvinfo : EIATTR_MAX_THREADS
	.align		4
.L_263:
        /*0110*/ 	.byte	0x04, 0x05
        /*0112*/ 	.short	(.L_265 - .L_264)
.L_264:
        /*0114*/ 	.word	0x00000080
        /*0118*/ 	.word	0x00000001
        /*011c*/ 	.word	0x00000001


	//----- nvinfo : EIATTR_CRS_STACK_SIZE
	.align		4
.L_265:
        /*0120*/ 	.byte	0x04, 0x1e
        /*0122*/ 	.short	(.L_267 - .L_266)
.L_266:
        /*0124*/ 	.word	0x00000000


	//----- nvinfo : EIATTR_CBANK_PARAM_SIZE
	.align		4
.L_267:
        /*0128*/ 	.byte	0x03, 0x19
        /*012a*/ 	.short	0x002c


	//----- nvinfo : EIATTR_PARAM_CBANK
	.align		4
        /*012c*/ 	.byte	0x04, 0x0a
        /*012e*/ 	.short	(.L_269 - .L_268)
	.align		4
.L_268:
        /*0130*/ 	.word	index@(.nv.constant0._ZN2at6native27unrolled_elementwise_kernelIZZZNS0_15cos_kernel_cudaERNS_18TensorIteratorBaseEENKUlvE0_clEvENKUlvE2_clEvEUlN3c108BFloat16EE_St5arrayIPcLm2EELi4E23TrivialOffsetCalculatorILi1EjESD_NS0_6memory12LoadWithCastILi1EEENSE_13StoreWithCastILi1EEEEEviT_T0_T2_T3_T4_T5_)
        /*0134*/ 	.short	0x0210
        /*0136*/ 	.short	0x002c


	//----- nvinfo : EIATTR_SW_WAR
	.align		4
.L_269:
        /*0138*/ 	.byte	0x04, 0x36
        /*013a*/ 	.short	(.L_271 - .L_270)
.L_270:
        /*013c*/ 	.word	0x00000008
.L_271:


//--------------------- .nv.info._ZN2at6native18elementwise_kernelILi128ELi4EZNS0_22gpu_kernel_impl_nocastIZZZNS0_15cos_kernel_cudaERNS_18TensorIteratorBaseEENKUlvE0_clEvENKUlvE2_clEvEUlN3c108BFloat16EE_EEvS4_RKT_EUliE_EEviT1_ --------------------------
	.section	.nv.info._ZN2at6native18elementwise_kernelILi128ELi4EZNS0_22gpu_kernel_impl_nocastIZZZNS0_15cos_kernel_cudaERNS_18TensorIteratorBaseEENKUlvE0_clEvENKUlvE2_clEvEUlN3c108BFloat16EE_EEvS4_RKT_EUliE_EEviT1_,"",@"SHT_CUDA_INFO"
	.sectionflags	@""
	.align	4


	//----- nvinfo : EIATTR_CUDA_API_VERSION
	.align		4
        /*0000*/ 	.byte	0x04, 0x37
        /*0002*/ 	.short	(.L_273 - .L_272)
.L_272:
        /*0004*/ 	.word	0x00000082


	//----- nvinfo : EIATTR_KPARAM_INFO
	.align		4
.L_273:
        /*0008*/ 	.byte	0x04, 0x17
        /*000a*/ 	.short	(.L_275 - .L_274)
.L_274:
        /*000c*/ 	.word	0x00000000
        /*0010*/ 	.short	0x0001
        /*0012*/ 	.short	0x0008
        /*0014*/ 	.byte	0x00, 0xf0, 0x61, 0x08


	//----- nvinfo : EIATTR_KPARAM_INFO
	.align		4
.L_275:
        /*0018*/ 	.byte	0x04, 0x17
        /*001a*/ 	.short	(.L_277 - .L_276)
.L_276:
        /*001c*/ 	.word	0x00000000
        /*0020*/ 	.short	0x0000
        /*0022*/ 	.short	0x0000
        /*0024*/ 	.byte	0x00, 0xf0, 0x11, 0x00


	//----- nvinfo : EIATTR_SPARSE_MMA_MASK
	.align		4
.L_277:
        /*0028*/ 	.byte	0x03, 0x50
        /*002a*/ 	.short	0x0000


	//----- nvinfo : EIATTR_MAXREG_COUNT
	.align		4
        /*002c*/ 	.byte	0x03, 0x1b
        /*002e*/ 	.short	0x0080


	//----- nvinfo : EIATTR_MERCURY_ISA_VERSION
	.align		4
        /*0030*/ 	.byte	0x03, 0x5f
        /*0032*/ 	.short	0x0101


	//----- nvinfo : EIATTR_EXIT_INSTR_OFFSETS
	.align		4
        /*0034*/ 	.byte	0x04, 0x1c
        /*0036*/ 	.short	(.L_279 - .L_278)


	//   ....[0]....
.L_278:
        /*0038*/ 	.word	0x00003c20


	//   ....[1]....
        /*003c*/ 	.word	0x00004fd0


	//----- nvinfo : EIATTR_MAX_THREADS
	.align		4
.L_279:
        /*0040*/ 	.byte	0x04, 0x05
        /*0042*/ 	.short	(.L_281 - .L_280)
.L_280:
        /*0044*/ 	.word	0x00000080
        /*0048*/ 	.word	0x00000001
        /*004c*/ 	.word	0x00000001


	//----- nvinfo : EIATTR_CRS_STACK_SIZE
	.align		4
.L_281:
        /*0050*/ 	.byte	0x04, 0x1e
        /*0052*/ 	.short	(.L_283 - .L_282)
.L_282:
        /*0054*/ 	.word	0x00000000


	//----- nvinfo : EIATTR_CBANK_PARAM_SIZE
	.align		4
.L_283:
        /*0058*/ 	.byte	0x03, 0x19
        /*005a*/ 	.short	0x0220


	//----- nvinfo : EIATTR_PARAM_CBANK
	.align		4
        /*005c*/ 	.byte	0x04, 0x0a
        /*005e*/ 	.short	(.L_285 - .L_284)
	.align		4
.L_284:
        /*0060*/ 	.word	index@(.nv.constant0._ZN2at6native18elementwise_kernelILi128ELi4EZNS0_22gpu_kernel_impl_nocastIZZZNS0_15cos_kernel_cudaERNS_18TensorIteratorBaseEENKUlvE0_clEvENKUlvE2_clEvEUlN3c108BFloat16EE_EEvS4_RKT_EUliE_EEviT1_)
        /*0064*/ 	.short	0x0210
        /*0066*/ 	.short	0x0220


	//----- nvinfo : EIATTR_SW_WAR
	.align		4
.L_285:
        /*0068*/ 	.byte	0x04, 0x36
        /*006a*/ 	.short	(.L_287 - .L_286)
.L_286:
        /*006c*/ 	.word	0x00000008
.L_287:


//--------------------- .nv.info._ZN2at6native27unrolled_elementwise_kernelIZZZNS0_15cos_kernel_cudaERNS_18TensorIteratorBaseEENKUlvE0_clEvENKUlvE2_clEvEUlN3c108BFloat16EE_St5arrayIPcLm2EELi4E23TrivialOffsetCalculatorILi1EjESD_NS0_6memory15LoadWithoutCastENSE_16StoreWithoutCastEEEviT_T0_T2_T3_T4_T5_ --------------------------
	.section	.nv.info._ZN2at6native27unrolled_elementwise_kernelIZZZNS0_15cos_kernel_cudaERNS_18TensorIteratorBaseEENKUlvE0_clEvENKUlvE2_clEvEUlN3c108BFloat16EE_St5arrayIPcLm2EELi4E23TrivialOffsetCalculatorILi1EjESD_NS0_6memory15LoadWithoutCastENSE_16StoreWithoutCastEEEviT_T0_T2_T3_T4_T5_,"",@"SHT_CUDA_INFO"
	.sectionflags	@""
	.align	4


	//----- nvinfo : EIATTR_CUDA_API_VERSION
	.align		4
        /*0000*/ 	.byte	0x04, 0x37
        /*0002*/ 	.short	(.L_289 - .L_288)
.L_288:
        /*0004*/ 	.word	0x00000082


	//----- nvinfo : EIATTR_KPARAM_INFO
	.align		4
.L_289:
        /*0008*/ 	.byte	0x04, 0x17
        /*000a*/ 	.short	(.L_291 - .L_290)
.L_290:
        /*000c*/ 	.word	0x00000000
        /*0010*/ 	.short	0x0006
        /*0012*/ 	.short	0x001b
        /*0014*/ 	.byte	0x00, 0xf0, 0x05, 0x00


	//----- nvinfo : EIATTR_KPARAM_INFO
	.align		4
.L_291:
        /*0018*/ 	.byte	0x04, 0x17
        /*001a*/ 	.short	(.L_293 - .L_292)
.L_292:
        /*001c*/ 	.word	0x00000000
        /*0020*/ 	.short	0x0005
        /*0022*/ 	.short	0x001a
        /*0024*/ 	.byte	0x00, 0xf0, 0x05, 0x00


	//----- nvinfo : EIATTR_KPARAM_INFO
	.align		4
.L_293:
        /*0028*/ 	.byte	0x04, 0x17
        /*002a*/ 	.short	(.L_295 - .L_294)
.L_294:
        /*002c*/ 	.word	0x00000000
        /*0030*/ 	.short	0x0004
        /*0032*/ 	.short	0x0019
        /*0034*/ 	.byte	0x00, 0xf0, 0x05, 0x00


	//----- nvinfo : EIATTR_KPARAM_INFO
	.align		4
.L_295:
        /*0038*/ 	.byte	0x04, 0x17
        /*003a*/ 	.short	(.L_297 - .L_296)
.L_296:
        /*003c*/ 	.word	0x00000000
        /*0040*/ 	.short	0x0003
        /*0042*/ 	.short	0x0018
        /*0044*/ 	.byte	0x00, 0xf0, 0x05, 0x00


	//----- nvinfo : EIATTR_KPARAM_INFO
	.align		4
.L_297:
        /*0048*/ 	.byte	0x04, 0x17
        /*004a*/ 	.short	(.L_299 - .L_298)
.L_298:
        /*004c*/ 	.word	0x00000000
        /*0050*/ 	.short	0x0002
        /*0052*/ 	.short	0x0008
        /*0054*/ 	.byte	0x00, 0xf0, 0x41, 0x00


	//----- nvinfo : EIATTR_KPARAM_INFO
	.align		4
.L_299:
        /*0058*/ 	.byte	0x04, 0x17
        /*005a*/ 	.short	(.L_301 - .L_300)
.L_300:
        /*005c*/ 	.word	0x00000000
        /*0060*/ 	.short	0x0001
        /*0062*/ 	.short	0x0004
        /*0064*/ 	.byte	0x00, 0xf0, 0x05, 0x00


	//----- nvinfo : EIATTR_KPARAM_INFO
	.align		4
.L_301:
        /*0068*/ 	.byte	0x04, 0x17
        /*006a*/ 	.short	(.L_303 - .L_302)
.L_302:
        /*006c*/ 	.word	0x00000000
        /*0070*/ 	.short	0x0000
        /*0072*/ 	.short	0x0000
        /*0074*/ 	.byte	0x00, 0xf0, 0x11, 0x00


	//----- nvinfo : EIATTR_SPARSE_MMA_MASK
	.align		4
.L_303:
        /*0078*/ 	.byte	0x03, 0x50
        /*007a*/ 	.short	0x0000


	//----- nvinfo : EIATTR_MAXREG_COUNT
	.align		4
        /*007c*/ 	.byte	0x03, 0x1b
        /*007e*/ 	.short	0x00ff


	//----- nvinfo : EIATTR_MERCURY_ISA_VERSION
	.align		4
        /*0080*/ 	.byte	0x03, 0x5f
        /*0082*/ 	.short	0x0101


	//----- nvinfo : EIATTR_EXIT_INSTR_OFFSETS
	.align		4
        /*0084*/ 	.byte	0x04, 0x1c
        /*0086*/ 	.short	(.L_305 - .L_304)


	//   ....[0]....
.L_304:
        /*0088*/ 	.word	0x000004b0


	//   ....[1]....
        /*008c*/ 	.word	0x00000520


	//----- nvinfo : EIATTR_MAX_THREADS
	.align		4
.L_305:
        /*0090*/ 	.byte	0x04, 0x05
        /*0092*/ 	.short	(.L_307 - .L_306)
.L_306:
        /*0094*/ 	.word	0x00000080
        /*0098*/ 	.word	0x00000001
        /*009c*/ 	.word	0x00000001


	//----- nvinfo : EIATTR_CRS_STACK_SIZE
	.align		4
.L_307:
        /*00a0*/ 	.byte	0x04, 0x1e
        /*00a2*/ 	.short	(.L_309 - .L_308)
.L_308:
        /*00a4*/ 	.word	0x00000000


	//----- nvinfo : EIATTR_CBANK_PARAM_SIZE
	.align		4
.L_309:
        /*00a8*/ 	.byte	0x03, 0x19
        /*00aa*/ 	.short	0x001c


	//----- nvinfo : EIATTR_PARAM_CBANK
	.align		4
        /*00ac*/ 	.byte	0x04, 0x0a
        /*00ae*/ 	.short	(.L_311 - .L_310)
	.align		4
.L_310:
        /*00b0*/ 	.word	index@(.nv.constant0._ZN2at6native27unrolled_elementwise_kernelIZZZNS0_15cos_kernel_cudaERNS_18TensorIteratorBaseEENKUlvE0_clEvENKUlvE2_clEvEUlN3c108BFloat16EE_St5arrayIPcLm2EELi4E23TrivialOffsetCalculatorILi1EjESD_NS0_6memory15LoadWithoutCastENSE_16StoreWithoutCastEEEviT_T0_T2_T3_T4_T5_)
        /*00b4*/ 	.short	0x0210
        /*00b6*/ 	.short	0x001c


	//----- nvinfo : EIATTR_SW_WAR
	.align		4
.L_311:
        /*00b8*/ 	.byte	0x04, 0x36
        /*00ba*/ 	.short	(.L_313 - .L_312)
.L_312:
        /*00bc*/ 	.word	0x00000008
.L_313:


//--------------------- .nv.info._ZN2at6native29vectorized_elementwise_kernelILi2EZZZNS0_15cos_kernel_cudaERNS_18TensorIteratorBaseEENKUlvE0_clEvENKUlvE2_clEvEUlN3c108BFloat16EE_St5arrayIPcLm2EEEEviT0_T1_ --------------------------
	.section	.nv.info._ZN2at6native29vectorized_elementwise_kernelILi2EZZZNS0_15cos_kernel_cudaERNS_18TensorIteratorBaseEENKUlvE0_clEvENKUlvE2_clEvEUlN3c108BFloat16EE_St5arrayIPcLm2EEEEviT0_T1_,"",@"SHT_CUDA_INFO"
	.sectionflags	@""
	.align	4


	//----- nvinfo : EIATTR_CUDA_API_VERSION
	.align		4
        /*0000*/ 	.byte	0x04, 0x37
        /*0002*/ 	.short	(.L_315 - .L_314)
.L_314:
        /*0004*/ 	.word	0x00000082


	//----- nvinfo : EIATTR_KPARAM_INFO
	.align		4
.L_315:
        /*0008*/ 	.byte	0x04, 0x17
        /*000a*/ 	.short	(.L_317 - .L_316)
.L_316:
        /*000c*/ 	.word	0x00000000
        /*0010*/ 	.short	0x0002
        /*0012*/ 	.short	0x0008
        /*0014*/ 	.byte	0x00, 0xf0, 0x41, 0x00


	//----- nvinfo : EIATTR_KPARAM_INFO
	.align		4
.L_317:
        /*0018*/ 	.byte	0x04, 0x17
        /*001a*/ 	.short	(.L_319 - .L_318)
.L_318:
        /*001c*/ 	.word	0x00000000
        /*0020*/ 	.short	0x0001
        /*0022*/ 	.short	0x0004
        /*0024*/ 	.byte	0x00, 0xf0, 0x05, 0x00


	//----- nvinfo : EIATTR_KPARAM_INFO
	.align		4
.L_319:
        /*0028*/ 	.byte	0x04, 0x17
        /*002a*/ 	.short	(.L_321 - .L_320)
.L_320:
        /*002c*/ 	.word	0x00000000
        /*0030*/ 	.short	0x0000
        /*0032*/ 	.short	0x0000
        /*0034*/ 	.byte	0x00, 0xf0, 0x11, 0x00


	//----- nvinfo : EIATTR_SPARSE_MMA_MASK
	.align		4
.L_321:
        /*0038*/ 	.byte	0x03, 0x50
        /*003a*/ 	.short	0x0000


	//----- nvinfo : EIATTR_MAXREG_COUNT
	.align		4
        /*003c*/ 	.byte	0x03, 0x1b
        /*003e*/ 	.short	0x00ff


	//----- nvinfo : EIATTR_MERCURY_ISA_VERSION
	.align		4
        /*0040*/ 	.byte	0x03, 0x5f
        /*0042*/ 	.short	0x0101


	//----- nvinfo : EIATTR_EXIT_INSTR_OFFSETS
	.align		4
        /*0044*/ 	.byte	0x04, 0x1c
        /*0046*/ 	.short	(.L_323 - .L_322)


	//   ....[0]....
.L_322:
        /*0048*/ 	.word	0x00000370


	//   ....[1]....
        /*004c*/ 	.word	0x00000d40


	//   ....[2]....
        /*0050*/ 	.word	0x00000d90


	//----- nvinfo : EIATTR_MAX_THREADS
	.align		4
.L_323:
        /*0054*/ 	.byte	0x04, 0x05
        /*0056*/ 	.short	(.L_325 - .L_324)
.L_324:
        /*0058*/ 	.word	0x00000080
        /*005c*/ 	.word	0x00000001
        /*0060*/ 	.word	0x00000001


	//----- nvinfo : EIATTR_CRS_STACK_SIZE
	.align		4
.L_325:
        /*0064*/ 	.byte	0x04, 0x1e
        /*0066*/ 	.short	(.L_327 - .L_326)
.L_326:
        /*0068*/ 	.word	0x00000000


	//----- nvinfo : EIATTR_CBANK_PARAM_SIZE
	.align		4
.L_327:
        /*006c*/ 	.byte	0x03, 0x19
        /*006e*/ 	.short	0x0018


	//----- nvinfo : EIATTR_PARAM_CBANK
	.align		4
        /*0070*/ 	.byte	0x04, 0x0a
        /*0072*/ 	.short	(.L_329 - .L_328)
	.align		4
.L_328:
        /*0074*/ 	.word	index@(.nv.constant0._ZN2at6native29vectorized_elementwise_kernelILi2EZZZNS0_15cos_kernel_cudaERNS_18TensorIteratorBaseEENKUlvE0_clEvENKUlvE2_clEvEUlN3c108BFloat16EE_St5arrayIPcLm2EEEEviT0_T1_)
        /*0078*/ 	.short	0x0210
        /*007a*/ 	.short	0x0018


	//----- nvinfo : EIATTR_SW_WAR
	.align		4
.L_329:
        /*007c*/ 	.byte	0x04, 0x36
        /*007e*/ 	.short	(.L_331 - .L_330)
.L_330:
        /*0080*/ 	.word	0x00000008
.L_331:


//--------------------- .nv.info._ZN2at6native29vectorized_elementwise_kernelILi4EZZZNS0_15cos_kernel_cudaERNS_18TensorIteratorBaseEENKUlvE0_clEvENKUlvE2_clEvEUlN3c108BFloat16EE_St5arrayIPcLm2EEEEviT0_T1_ --------------------------
	.section	.nv.info._ZN2at6native29vectorized_elementwise_kernelILi4EZZZNS0_15cos_kernel_cudaERNS_18TensorIteratorBaseEENKUlvE0_clEvENKUlvE2_clEvEUlN3c108BFloat16EE_St5arrayIPcLm2EEEEviT0_T1_,"",@"SHT_CUDA_INFO"
	.sectionflags	@""
	.align	4


	//----- nvinfo : EIATTR_CUDA_API_VERSION
	.align		4
        /*0000*/ 	.byte	0x04, 0x37
        /*0002*/ 	.short	(.L_333 - .L_332)
.L_332:
        /*0004*/ 	.word	0x00000082


	//----- nvinfo : EIATTR_KPARAM_INFO
	.align		4
.L_333:
        /*0008*/ 	.byte	0x04, 0x17
        /*000a*/ 	.short	(.L_335 - .L_334)
.L_334:
        /*000c*/ 	.word	0x00000000
        /*0010*/ 	.short	0x0002
        /*0012*/ 	.short	0x0008
        /*0014*/ 	.byte	0x00, 0xf0, 0x41, 0x00


	//----- nvinfo : EIATTR_KPARAM_INFO
	.align		4
.L_335:
        /*0018*/ 	.byte	0x04, 0x17
        /*001a*/ 	.short	(.L_337 - .L_336)
.L_336:
        /*001c*/ 	.word	0x00000000
        /*0020*/ 	.short	0x0001
        /*0022*/ 	.short	0x0004
        /*0024*/ 	.byte	0x00, 0xf0, 0x05, 0x00


	//----- nvinfo : EIATTR_KPARAM_INFO
	.align		4
.L_337:
        /*0028*/ 	.byte	0x04, 0x17
        /*002a*/ 	.short	(.L_339 - .L_338)
.L_338:
        /*002c*/ 	.word	0x00000000
        /*0030*/ 	.short	0x0000
        /*0032*/ 	.short	0x0000
        /*0034*/ 	.byte	0x00, 0xf0, 0x11, 0x00


	//----- nvinfo : EIATTR_SPARSE_MMA_MASK
	.align		4
.L_339:
        /*0038*/ 	.byte	0x03, 0x50
        /*003a*/ 	.short	0x0000


	//----- nvinfo : EIATTR_MAXREG_COUNT
	.align		4
        /*003c*/ 	.byte	0x03, 0x1b
        /*003e*/ 	.short	0x00ff


	//----- nvinfo : EIATTR_MERCURY_ISA_VERSION
	.align		4
        /*0040*/ 	.byte	0x03, 0x5f
        /*0042*/ 	.short	0x0101


	//----- nvinfo : EIATTR_EXIT_INSTR_OFFSETS
	.align		4
        /*0044*/ 	.byte	0x04, 0x1c
        /*0046*/ 	.short	(.L_341 - .L_340)


	//   ....[0]....
.L_340:
        /*0048*/ 	.word	0x00000330


	//   ....[1]....
        /*004c*/ 	.word	0x00000d00


	//   ....[2]....
        /*0050*/ 	.word	0x00000d50


	//----- nvinfo : EIATTR_MAX_THREADS
	.align		4
.L_341:
        /*0054*/ 	.byte	0x04, 0x05
        /*0056*/ 	.short	(.L_343 - .L_342)
.L_342:
        /*0058*/ 	.word	0x00000080
        /*005c*/ 	.word	0x00000001
        /*0060*/ 	.word	0x00000001


	//----- nvinfo : EIATTR_CRS_STACK_SIZE
	.align		4
.L_343:
        /*0064*/ 	.byte	0x04, 0x1e
        /*0066*/ 	.short	(.L_345 - .L_344)
.L_344:
        /*0068*/ 	.word	0x00000000


	//----- nvinfo : EIATTR_CBANK_PARAM_SIZE
	.align		4
.L_345:
        /*006c*/ 	.byte	0x03, 0x19
        /*006e*/ 	.short	0x0018


	//----- nvinfo : EIATTR_PARAM_CBANK
	.align		4
        /*0070*/ 	.byte	0x04, 0x0a
        /*0072*/ 	.short	(.L_347 - .L_346)
	.align		4
.L_346:
        /*0074*/ 	.word	index@(.nv.constant0._ZN2at6native29vectorized_elementwise_kernelILi4EZZZNS0_15cos_kernel_cudaERNS_18TensorIteratorBaseEENKUlvE0_clEvENKUlvE2_clEvEUlN3c108BFloat16EE_St5arrayIPcLm2EEEEviT0_T1_)
        /*0078*/ 	.short	0x0210
        /*007a*/ 	.short	0x0018


	//----- nvinfo : EIATTR_SW_WAR
	.align		4
.L_347:
        /*007c*/ 	.byte	0x04, 0x36
        /*007e*/ 	.short	(.L_349 - .L_348)
.L_348:
        /*0080*/ 	.word	0x00000008
.L_349:


//--------------------- .nv.info._ZN2at6native29vectorized_elementwise_kernelILi8EZZZNS0_15cos_kernel_cudaERNS_18TensorIteratorBaseEENKUlvE0_clEvENKUlvE2_clEvEUlN3c108BFloat16EE_St5arrayIPcLm2EEEEviT0_T1_ --------------------------
	.section	.nv.info._ZN2at6native29vectorized_elementwise_kernelILi8EZZZNS0_15cos_kernel_cudaERNS_18TensorIteratorBaseEENKUlvE0_clEvENKUlvE2_clEvEUlN3c108BFloat16EE_St5arrayIPcLm2EEEEviT0_T1_,"",@"SHT_CUDA_INFO"
	.sectionflags	@""
	.align	4


	//----- nvinfo : EIATTR_CUDA_API_VERSION
	.align		4
        /*0000*/ 	.byte	0x04, 0x37
        /*0002*/ 	.short	(.L_351 - .L_350)
.L_350:
        /*0004*/ 	.word	0x00000082


	//----- nvinfo : EIATTR_KPARAM_INFO
	.align		4
.L_351:
        /*0008*/ 	.byte	0x04, 0x17
        /*000a*/ 	.short	(.L_353 - .L_352)
.L_352:
        /*000c*/ 	.word	0x00000000
        /*0010*/ 	.short	0x0002
        /*0012*/ 	.short	0x0008
        /*0014*/ 	.byte	0x00, 0xf0, 0x41, 0x00


	//----- nvinfo : EIATTR_KPARAM_INFO
	.align		4
.L_353:
        /*0018*/ 	.byte	0x04, 0x17
        /*001a*/ 	.short	(.L_355 - .L_354)
.L_354:
        /*001c*/ 	.word	0x00000000
        /*0020*/ 	.short	0x0001
        /*0022*/ 	.short	0x0004
        /*0024*/ 	.byte	0x00, 0xf0, 0x05, 0x00


	//----- nvinfo : EIATTR_KPARAM_INFO
	.align		4
.L_355:
        /*0028*/ 	.byte	0x04, 0x17
        /*002a*/ 	.short	(.L_357 - .L_356)
.L_356:
        /*002c*/ 	.word	0x00000000
        /*0030*/ 	.short	0x0000
        /*0032*/ 	.short	0x0000
        /*0034*/ 	.byte	0x00, 0xf0, 0x11, 0x00


	//----- nvinfo : EIATTR_SPARSE_MMA_MASK
	.align		4
.L_357:
        /*0038*/ 	.byte	0x03, 0x50
        /*003a*/ 	.short	0x0000


	//----- nvinfo : EIATTR_MAXREG_COUNT
	.align		4
        /*003c*/ 	.byte	0x03, 0x1b
        /*003e*/ 	.short	0x00ff


	//----- nvinfo : EIATTR_MERCURY_ISA_VERSION
	.align		4
        /*0040*/ 	.byte	0x03, 0x5f
        /*0042*/ 	.short	0x0101


	//----- nvinfo : EIATTR_EXIT_INSTR_OFFSETS
	.align		4
        /*0044*/ 	.byte	0x04, 0x1c
        /*0046*/ 	.short	(.L_359 - .L_358)


	//   ....[0]....
.L_358:
        /*0048*/ 	.word	0x00000310


	//   ....[1]....
        /*004c*/ 	.word	0x00000ce0


	//   ....[2]....
        /*0050*/ 	.word	0x00000d30


	//----- nvinfo : EIATTR_MAX_THREADS
	.align		4
.L_359:
        /*0054*/ 	.byte	0x04, 0x05
        /*0056*/ 	.short	(.L_361 - .L_360)
.L_360:
        /*0058*/ 	.word	0x00000080
        /*005c*/ 	.word	0x00000001
        /*0060*/ 	.word	0x00000001


	//----- nvinfo : EIATTR_CRS_STACK_SIZE
	.align		4
.L_361:
        /*0064*/ 	.byte	0x04, 0x1e
        /*0066*/ 	.short	(.L_363 - .L_362)
.L_362:
        /*0068*/ 	.word	0x00000000


	//----- nvinfo : EIATTR_CBANK_PARAM_SIZE
	.align		4
.L_363:
        /*006c*/ 	.byte	0x03, 0x19
        /*006e*/ 	.short	0x0018


	//----- nvinfo : EIATTR_PARAM_CBANK
	.align		4
        /*0070*/ 	.byte	0x04, 0x0a
        /*0072*/ 	.short	(.L_365 - .L_364)
	.align		4
.L_364:
        /*0074*/ 	.word	index@(.nv.constant0._ZN2at6native29vectorized_elementwise_kernelILi8EZZZNS0_15cos_kernel_cudaERNS_18TensorIteratorBaseEENKUlvE0_clEvENKUlvE2_clEvEUlN3c108BFloat16EE_St5arrayIPcLm2EEEEviT0_T1_)
        /*0078*/ 	.short	0x0210
        /*007a*/ 	.short	0x0018


	//----- nvinfo : EIATTR_SW_WAR
	.align		4
.L_365:
        /*007c*/ 	.byte	0x04, 0x36
        /*007e*/ 	.short	(.L_367 - .L_366)
.L_366:
        /*0080*/ 	.word	0x00000008
.L_367:


//--------------------- .nv.info._ZN2at6native18elementwise_kernelILi128ELi4EZNS0_15gpu_kernel_implIZZZNS0_15cos_kernel_cudaERNS_18TensorIteratorBaseEENKUlvE0_clEvENKUlvE1_clEvEUlN3c104HalfEE_EEvS4_RKT_EUliE_EEviT1_ --------------------------
	.section	.nv.info._ZN2at6native18elementwise_kernelILi128ELi4EZNS0_15gpu_kernel_implIZZZNS0_15cos_kernel_cudaERNS_18TensorIteratorBaseEENKUlvE0_clEvENKUlvE1_clEvEUlN3c104HalfEE_EEvS4_RKT_EUliE_EEviT1_,"",@"SHT_CUDA_INFO"
	.sectionflags	@""
	.align	4


	//----- nvinfo : EIATTR_CUDA_API_VERSION
	.align		4
        /*0000*/ 	.byte	0x04, 0x37
        /*0002*/ 	.short	(.L_369 - .L_368)
.L_368:
        /*0004*/ 	.word	0x00000082


	//----- nvinfo : EIATTR_KPARAM_INFO
	.align		4
.L_369:
        /*0008*/ 	.byte	0x04, 0x17
        /*000a*/ 	.short	(.L_371 - .L_370)
.L_370:
        /*000c*/ 	.word	0x00000000
        /*0010*/ 	.short	0x0001
        /*0012*/ 	.short	0x0008
        /*0014*/ 	.byte	0x00, 0xf0, 0x61, 0x08


	//----- nvinfo : EIATTR_KPARAM_INFO
	.align		4
.L_371:
        /*0018*/ 	.byte	0x04, 0x17
        /*001a*/ 	.short	(.L_373 - .L_372)
.L_372:
        /*001c*/ 	.word	0x00000000
        /*0020*/ 	.short	0x0000
        /*0022*/ 	.short	0x0000
        /*0024*/ 	.byte	0x00, 0xf0, 0x11, 0x00


	//----- nvinfo : EIATTR_SPARSE_MMA_MASK
	.align		4
.L_373:
        /*0028*/ 	.byte	0x03, 0x50
        /*002a*/ 	.short	0x0000


	//----- nvinfo : EIATTR_MAXREG_COUNT
	.align		4
        /*002c*/ 	.byte	0x03, 0x1b
        /*002e*/ 	.short	0x0080


	//----- nvinfo : EIATTR_EXTERNS
	.align		4
        /*0030*/ 	.byte	0x04, 0x0f
        /*0032*/ 	.short	(.L_375 - .L_374)


	//   ....[0]....
	.align		4
.L_374:
        /*0034*/ 	.word	index@(__assertfail)


	//----- nvinfo : EIATTR_MERCURY_ISA_VERSION
	.align		4
.L_375:
        /*0038*/ 	.byte	0x03, 0x5f
        /*003a*/ 	.short	0x0101


	//----- nvinfo : EIATTR_SYSCALL_OFFSETS
	.align		4
        /*003c*/ 	.byte	0x04, 0x46
        /*003e*/ 	.short	(.L_377 - .L_376)


	//   ....[0]....
.L_376:
        /*0040*/ 	.word	0x000022b0


	//   ....[1]....
        /*0044*/ 	.word	0x00003250


	//   ....[2]....
        /*0048*/ 	.word	0x00005560


	//   ....[3]....
        /*004c*/ 	.word	0x00006500


	//   ....[4]....
        /*0050*/ 	.word	0x00008800


	//   ....[5]....
        /*0054*/ 	.word	0x000097a0


	//   ....[6]....
        /*0058*/ 	.word	0x0000ba90


	//   ....[7]....
        /*005c*/ 	.word	0x0000ca30


	//----- nvinfo : EIATTR_EXIT_INSTR_OFFSETS
	.align		4
.L_377:
        /*0060*/ 	.byte	0x04, 0x1c
        /*0062*/ 	.short	(.L_379 - .L_378)


	//   ....[0]....
.L_378:
        /*0064*/ 	.word	0x00009870


	//   ....[1]....
        /*0068*/ 	.word	0x0000bc60


	//   ....[2]....
        /*006c*/ 	.word	0x0000bca0


	//   ....[3]....
        /*0070*/ 	.word	0x0000bd40


	//   ....[4]....
        /*0074*/ 	.word	0x0000bd80


	//   ....[5]....
        /*0078*/ 	.word	0x0000bdc0


	//   ....[6]....
        /*007c*/ 	.word	0x0000be50


	//   ....[7]....
        /*0080*/ 	.word	0x0000be70


	//   ....[8]....
        /*0084*/ 	.word	0x0000bf10


	//   ....[9]....
        /*0088*/ 	.word	0x0000bf60


	//   ....[10]....
        /*008c*/ 	.word	0x0000bfb0


	//   ....[11]....
        /*0090*/ 	.word	0x0000c080


	//   ....[12]....
        /*0094*/ 	.word	0x0000c0e0


	//   ....[13]....
        /*0098*/ 	.word	0x0000c270


	//   ....[14]....
        /*009c*/ 	.word	0x0000c3d0


	//   ....[15]....
        /*00a0*/ 	.word	0x0000c410


	//   ....[16]....
        /*00a4*/ 	.word	0x0000c4d0


	//   ....[17]....
        /*00a8*/ 	.word	0x0000c650


	//   ....[18]....
        /*00ac*/ 	.word	0x0000c7d0


	//   ....[19]....
        /*00b0*/ 	.word	0x0000c930


	//   ....[20]....
        /*00b4*/ 	.word	0x0000ca40


	//   ....[21]....
        /*00b8*/ 	.word	0x0000ca80


	//   ....[22]....
        /*00bc*/ 	.word	0x0000cac0


	//----- nvinfo : EIATTR_MAX_THREADS
	.align		4
.L_379:
        /*00c0*/ 	.byte	0x04, 0x05
        /*00c2*/ 	.short	(.L_381 - .L_380)
.L_380:
        /*00c4*/ 	.word	0x00000080
        /*00c8*/ 	.word	0x00000001
        /*00cc*/ 	.word	0x00000001


	//----- nvinfo : EIATTR_CRS_STACK_SIZE
	.align		4
.L_381:
        /*00d0*/ 	.byte	0x04, 0x1e
        /*00d2*/ 	.short	(.L_383 - .L_382)
.L_382:
        /*00d4*/ 	.word	0x00000000


	//----- nvinfo : EIATTR_CBANK_PARAM_SIZE
	.align		4
.L_383:
        /*00d8*/ 	.byte	0x03, 0x19
        /*00da*/ 	.short	0x0220


	//----- nvinfo : EIATTR_PARAM_CBANK
	.align		4
        /*00dc*/ 	.byte	0x04, 0x0a
        /*00de*/ 	.short	(.L_385 - .L_384)
	.align		4
.L_384:
        /*00e0*/ 	.word	index@(.nv.constant0._ZN2at6native18elementwise_kernelILi128ELi4EZNS0_15gpu_kernel_implIZZZNS0_15cos_kernel_cudaERNS_18TensorIteratorBaseEENKUlvE0_clEvENKUlvE1_clEvEUlN3c104HalfEE_EEvS4_RKT_EUliE_EEviT1_)
        /*00e4*/ 	.short	0x0210
        /*00e6*/ 	.short	0x0220


	//----- nvinfo : EIATTR_SW_WAR
	.align		4
.L_385:
        /*00e8*/ 	.byte	0x04, 0x36
        /*00ea*/ 	.short	(.L_387 - .L_386)
.L_386:
        /*00ec*/ 	.word	0x00000008
.L_387:


//--------------------- .nv.info._ZN2at6native27unrolled_elementwise_kernelIZZZNS0_15cos_kernel_cudaERNS_18TensorIteratorBaseEENKUlvE0_clEvENKUlvE1_clEvEUlN3c104HalfEE_St5arrayIPcLm2EELi4E23TrivialOffsetCalculatorILi1EjESD_NS0_6memory12LoadWithCastILi1EEENSE_13StoreWithCastILi1EEEEEviT_T0_T2_T3_T4_T5_ --------------------------
	.section	.nv.info._ZN2at6native27unrolled_elementwise_kernelIZZZNS0_15cos_kernel_cudaERNS_18TensorIteratorBaseEENKUlvE0_clEvENKUlvE1_clEvEUlN3c104HalfEE_St5arrayIPcLm2EELi4E23TrivialOffsetCalculatorILi1EjESD_NS0_6memory12LoadWithCastILi1EEENSE_13StoreWithCastILi1EEEEEviT_T0_T2_T3_T4_T5_,"",@"SHT_CUDA_INFO"
	.sectionflags	@""
	.align	4


	//----- nvinfo : EIATTR_CUDA_API_VERSION
	.align		4
        /*0000*/ 	.byte	0x04, 0x37
        /*0002*/ 	.short	(.L_389 - .L_388)
.L_388:
        /*0004*/ 	.word	0x00000082


	//----- nvinfo : EIATTR_KPARAM_INFO
	.align		4
.L_389:
        /*0008*/ 	.byte	0x04, 0x17
        /*000a*/ 	.short	(.L_391 - .L_390)
.L_390:
        /*000c*/ 	.word	0x00000000
        /*0010*/ 	.short	0x0006
        /*0012*/ 	.short	0x0024
        /*0014*/ 	.byte	0x00, 0xf0, 0x21, 0x00


	//----- nvinfo : EIATTR_KPARAM_INFO
	.align		4
.L_391:
        /*0018*/ 	.byte	0x04, 0x17
        /*001a*/ 	.short	(.L_393 - .L_392)
.L_392:
        /*001c*/ 	.word	0x00000000
        /*0020*/ 	.short	0x0005
        /*0022*/ 	.short	0x001c
        /*0024*/ 	.byte	0x00, 0xf0, 0x21, 0x00


	//----- nvinfo : EIATTR_KPARAM_INFO
	.align		4
.L_393:
        /*0028*/ 	.byte	0x04, 0x17
        /*002a*/ 	.short	(.L_395 - .L_394)
.L_394:
        /*002c*/ 	.word	0x00000000
        /*0030*/ 	.short	0x0004
        /*0032*/ 	.short	0x0019
        /*0034*/ 	.byte	0x00, 0xf0, 0x05, 0x00


	//----- nvinfo : EIATTR_KPARAM_INFO
	.align		4
.L_395:
        /*0038*/ 	.byte	0x04, 0x17
        /*003a*/ 	.short	(.L_397 - .L_396)
.L_396:
        /*003c*/ 	.word	0x00000000
        /*0040*/ 	.short	0x0003
        /*0042*/ 	.short	0x0018
        /*0044*/ 	.byte	0x00, 0xf0, 0x05, 0x00


	//----- nvinfo : EIATTR_KPARAM_INFO
	.align		4
.L_397:
        /*0048*/ 	.byte	0x04, 0x17
        /*004a*/ 	.short	(.L_399 - .L_398)
.L_398:
        /*004c*/ 	.word	0x00000000
        /*0050*/ 	.short	0x0002
        /*0052*/ 	.short	0x0008
        /*0054*/ 	.byte	0x00, 0xf0, 0x41, 0x00


	//----- nvinfo : EIATTR_KPARAM_INFO
	.align		4
.L_399:
        /*0058*/ 	.byte	0x04, 0x17
        /*005a*/ 	.short	(.L_401 - .L_400)
.L_400:
        /*005c*/ 	.word	0x00000000
        /*0060*/ 	.short	0x0001
        /*0062*/ 	.short	0x0004
        /*0064*/ 	.byte	0x00, 0xf0, 0x05, 0x00


	//----- nvinfo : EIATTR_KPARAM_INFO
	.align		4
.L_401:
        /*0068*/ 	.byte	0x04, 0x17
        /*006a*/ 	.short	(.L_403 - .L_402)
.L_402:
        /*006c*/ 	.word	0x00000000
        /*0070*/ 	.short	0x0000
        /*0072*/ 	.short	0x0000
        /*0074*/ 	.byte	0x00, 0xf0, 0x11, 0x00


	//----- nvinfo : EIATTR_SPARSE_MMA_MASK
	.align		4
.L_403:
        /*0078*/ 	.byte	0x03, 0x50
        /*007a*/ 	.short	0x0000


	//----- nvinfo : EIATTR_MAXREG_COUNT
	.align		4
        /*007c*/ 	.byte	0x03, 0x1b
        /*007e*/ 	.short	0x00ff


	//----- nvinfo : EIATTR_EXTERNS
	.align		4
        /*0080*/ 	.byte	0x04, 0x0f
        /*0082*/ 	.short	(.L_405 - .L_404)


	//   ....[0]....
	.align		4
.L_404:
        /*0084*/ 	.word	index@(__assertfail)


	//----- nvinfo : EIATTR_MERCURY_ISA_VERSION
	.align		4
.L_405:
        /*0088*/ 	.byte	0x03, 0x5f
        /*008a*/ 	.short	0x0101


	//----- nvinfo : EIATTR_SYSCALL_OFFSETS
	.align		4
        /*008c*/ 	.byte	0x04, 0x46
        /*008e*/ 	.short	(.L_407 - .L_406)


	//   ....[0]....
.L_406:
        /*0090*/ 	.word	0x000010b0


	//   ....[1]....
        /*0094*/ 	.word	0x000021c0


	//   ....[2]....
        /*0098*/ 	.word	0x000032e0


	//   ....[3]....
        /*009c*/ 	.word	0x000043d0


	//   ....[4]....
        /*00a0*/ 	.word	0x000056a0


	//   ....[5]....
        /*00a4*/ 	.word	0x000066c0


	//   ....[6]....
        /*00a8*/ 	.word	0x000076a0


	//   ....[7]....
        /*00ac*/ 	.word	0x00008680


	//----- nvinfo : EIATTR_EXIT_INSTR_OFFSETS
	.align		4
.L_407:
        /*00b0*/ 	.byte	0x04, 0x1c
        /*00b2*/ 	.short	(.L_409 - .L_408)


	//   ....[0]....
.L_408:
        /*00b4*/ 	.word	0x00007760


	//   ....[1]....
        /*00b8*/ 	.word	0x000078b0


	//   ....[2]....
        /*00bc*/ 	.word	0x000078f0


	//   ....[3]....
        /*00c0*/ 	.word	0x00007990


	//   ....[4]....
        /*00c4*/ 	.word	0x000079d0


	//   ....[5]....
        /*00c8*/ 	.word	0x00007a10


	//   ....[6]....
        /*00cc*/ 	.word	0x00007aa0


	//   ....[7]....
        /*00d0*/ 	.word	0x00007ac0


	//   ....[8]....
        /*00d4*/ 	.word	0x00007b60


	//   ....[9]....
        /*00d8*/ 	.word	0x00007bb0


	//   ....[10]....
        /*00dc*/ 	.word	0x00007c00


	//   ....[11]....
        /*00e0*/ 	.word	0x00007cd0


	//   ....[12]....
        /*00e4*/ 	.word	0x00007d30


	//   ....[13]....
        /*00e8*/ 	.word	0x00007ec0


	//   ....[14]....
        /*00ec*/ 	.word	0x00008020


	//   ....[15]....
        /*00f0*/ 	.word	0x00008060


	//   ....[16]....
        /*00f4*/ 	.word	0x00008120


	//   ....[17]....
        /*00f8*/ 	.word	0x000082a0


	//   ....[18]....
        /*00fc*/ 	.word	0x00008420


	//   ....[19]....
        /*0100*/ 	.word	0x00008580


	//   ....[20]....
        /*0104*/ 	.word	0x00008690


	//   ....[21]....
        /*0108*/ 	.word	0x000086d0


	//   ....[22]....
        /*010c*/ 	.word	0x00008710


	//----- nvinfo : EIATTR_MAX_THREADS
	.align		4
.L_409:
        /*0110*/ 	.byte	0x04, 0x05
        /*0112*/ 	.short	(.L_411 - .L_410)
.L_410:
        /*0114*/ 	.word	0x00000080
        /*0118*/ 	.word	0x00000001
        /*011c*/ 	.word	0x00000001


	//----- nvinfo : EIATTR_CRS_STACK_SIZE
	.align		4
.L_411:
        /*0120*/ 	.byte	0x04, 0x1e
        /*0122*/ 	.short	(.L_413 - .L_412)
.L_412:
        /*0124*/ 	.word	0x00000000


	//----- nvinfo : EIATTR_CBANK_PARAM_SIZE
	.align		4
.L_413:
        /*0128*/ 	.byte	0x03, 0x19
        /*012a*/ 	.short	0x002c


	//----- nvinfo : EIATTR_PARAM_CBANK
	.align		4
        /*012c*/ 	.byte	0x04, 0x0a
        /*012e*/ 	.short	(.L_415 - .L_414)
	.align		4
.L_414:
        /*0130*/ 	.word	index@(.nv.constant0._ZN2at6native27unrolled_elementwise_kernelIZZZNS0_15cos_kernel_cudaERNS_18TensorIteratorBaseEENKUlvE0_clEvENKUlvE1_clEvEUlN3c104HalfEE_St5arrayIPcLm2EELi4E23TrivialOffsetCalculatorILi1EjESD_NS0_6memory12LoadWithCastILi1EEENSE_13StoreWithCastILi1EEEEEviT_T0_T2_T3_T4_T5_)
        /*0134*/ 	.short	0x0210
        /*0136*/ 	.short	0x002c


	//----- nvinfo : EIATTR_SW_WAR
	.align		4
.L_415:
        /*0138*/ 	.byte	0x04, 0x36
        /*013a*/ 	.short	(.L_417 - .L_416)
.L_416:
        /*013c*/ 	.word	0x00000008
.L_417:


//--------------------- .nv.info._ZN2at6native18elementwise_kernelILi128ELi4EZNS0_22gpu_kernel_impl_nocastIZZZNS0_15cos_kernel_cudaERNS_18TensorIteratorBaseEENKUlvE0_clEvENKUlvE1_clEvEUlN3c104HalfEE_EEvS4_RKT_EUliE_EEviT1_ --------------------------
	.section	.nv.info._ZN2at6native18elementwise_kernelILi128ELi4EZNS0_22gpu_kernel_impl_nocastIZZZNS0_15cos_kernel_cudaERNS_18TensorIteratorBaseEENKUlvE0_clEvENKUlvE1_clEvEUlN3c104HalfEE_EEvS4_RKT_EUliE_EEviT1_,"",@"SHT_CUDA_INFO"
	.sectionflags	@""
	.align	4


	//----- nvinfo : EIATTR_CUDA_API_VERSION
	.align		4
        /*0000*/ 	.byte	0x04, 0x37
        /*0002*/ 	.short	(.L_419 - .L_418)
.L_418:
        /*0004*/ 	.word	0x00000082


	//----- nvinfo : EIATTR_KPARAM_INFO
	.align		4
.L_419:
        /*0008*/ 	.byte	0x04, 0x17
        /*000a*/ 	.short	(.L_421 - .L_420)
.L_420:
        /*000c*/ 	.word	0x00000000
        /*0010*/ 	.short	0x0001
        /*0012*/ 	.short	0x0008
        /*0014*/ 	.byte	0x00, 0xf0, 0x61, 0x08


	//----- nvinfo : EIATTR_KPARAM_INFO
	.align		4
.L_421:
        /*0018*/ 	.byte	0x04, 0x17
        /*001a*/ 	.short	(.L_423 - .L_422)
.L_422:
        /*001c*/ 	.word	0x00000000
        /*0020*/ 	.short	0x0000
        /*0022*/ 	.short	0x0000
        /*0024*/ 	.byte	0x00, 0xf0, 0x11, 0x00


	//----- nvinfo : EIATTR_SPARSE_MMA_MASK
	.align		4
.L_423:
        /*0028*/ 	.byte	0x03, 0x50
        /*002a*/ 	.short	0x0000


	//----- nvinfo : EIATTR_MAXREG_COUNT
	.align		4
        /*002c*/ 	.byte	0x03, 0x1b
        /*002e*/ 	.short	0x0080


	//----- nvinfo : EIATTR_MERCURY_ISA_VERSION
	.align		4
        /*0030*/ 	.byte	0x03, 0x5f
        /*0032*/ 	.short	0x0101


	//----- nvinfo : EIATTR_EXIT_INSTR_OFFSETS
	.align		4
        /*0034*/ 	.byte	0x04, 0x1c
        /*0036*/ 	.short	(.L_425 - .L_424)


	//   ....[0]....
.L_424:
        /*0038*/ 	.word	0x00003c20


	//   ....[1]....
        /*003c*/ 	.word	0x00004fd0


	//----- nvinfo : EIATTR_MAX_THREADS
	.align		4
.L_425:
        /*0040*/ 	.byte	0x04, 0x05
        /*0042*/ 	.short	(.L_427 - .L_426)
.L_426:
        /*0044*/ 	.word	0x00000080
        /*0048*/ 	.word	0x00000001
        /*004c*/ 	.word	0x00000001


	//----- nvinfo : EIATTR_CRS_STACK_SIZE
	.align		4
.L_427:
        /*0050*/ 	.byte	0x04, 0x1e
        /*0052*/ 	.short	(.L_429 - .L_428)
.L_428:
        /*0054*/ 	.word	0x00000000


	//----- nvinfo : EIATTR_CBANK_PARAM_SIZE
	.align		4
.L_429:
        /*0058*/ 	.byte	0x03, 0x19
        /*005a*/ 	.short	0x0220


	//----- nvinfo : EIATTR_PARAM_CBANK
	.align		4
        /*005c*/ 	.byte	0x04, 0x0a
        /*005e*/ 	.short	(.L_431 - .L_430)
	.align		4
.L_430:
        /*0060*/ 	.word	index@(.nv.constant0._ZN2at6native18elementwise_kernelILi128ELi4EZNS0_22gpu_kernel_impl_nocastIZZZNS0_15cos_kernel_cudaERNS_18TensorIteratorBaseEENKUlvE0_clEvENKUlvE1_clEvEUlN3c104HalfEE_EEvS4_RKT_EUliE_EEviT1_)
        /*0064*/ 	.short	0x0210
        /*0066*/ 	.short	0x0220


	//----- nvinfo : EIATTR_SW_WAR
	.align		4
.L_431:
        /*0068*/ 	.byte	0x04, 0x36
        /*006a*/ 	.short	(.L_433 - .L_432)
.L_432:
        /*006c*/ 	.word	0x00000008
.L_433:


//--------------------- .nv.info._ZN2at6native27unrolled_elementwise_kernelIZZZNS0_15cos_kernel_cudaERNS_18TensorIteratorBaseEENKUlvE0_clEvENKUlvE1_clEvEUlN3c104HalfEE_St5arrayIPcLm2EELi4E23TrivialOffsetCalculatorILi1EjESD_NS0_6memory15LoadWithoutCastENSE_16StoreWithoutCastEEEviT_T0_T2_T3_T4_T5_ --------------------------
	.section	.nv.info._ZN2at6native27unrolled_elementwise_kernelIZZZNS0_15cos_kernel_cudaERNS_18TensorIteratorBaseEENKUlvE0_clEvENKUlvE1_clEvEUlN3c104HalfEE_St5arrayIPcLm2EELi4E23TrivialOffsetCalculatorILi1EjESD_NS0_6memory15LoadWithoutCastENSE_16StoreWithoutCastEEEviT_T0_T2_T3_T4_T5_,"",@"SHT_CUDA_INFO"
	.sectionflags	@""
	.align	4


	//----- nvinfo : EIATTR_CUDA_API_VERSION
	.align		4
        /*0000*/ 	.byte	0x04, 0x37
        /*0002*/ 	.short	(.L_435 - .L_434)
.L_434:
        /*0004*/ 	.word	0x00000082


	//----- nvinfo : EIATTR_KPARAM_INFO
	.align		4
.L_435:
        /*0008*/ 	.byte	0x04, 0x17
        /*000a*/ 	.short	(.L_437 - .L_436)
.L_436:
        /*000c*/ 	.word	0x00000000
        /*0010*/ 	.short	0x0006
        /*0012*/ 	.short	0x001b
        /*0014*/ 	.byte	0x00, 0xf0, 0x05, 0x00


	//----- nvinfo : EIATTR_KPARAM_INFO
	.align		4
.L_437:
        /*0018*/ 	.byte	0x04, 0x17
        /*001a*/ 	.short	(.L_439 - .L_438)
.L_438:
        /*001c*/ 	.word	0x00000000
        /*0020*/ 	.short	0x0005
        /*0022*/ 	.short	0x001a
        /*0024*/ 	.byte	0x00, 0xf0, 0x05, 0x00


	//----- nvinfo : EIATTR_KPARAM_INFO
	.align		4
.L_439:
        /*0028*/ 	.byte	0x04, 0x17
        /*002a*/ 	.short	(.L_441 - .L_440)
.L_440:
        /*002c*/ 	.word	0x00000000
        /*0030*/ 	.short	0x0004
        /*0032*/ 	.short	0x0019
        /*0034*/ 	.byte	0x00, 0xf0, 0x05, 0x00


	//----- nvinfo : EIATTR_KPARAM_INFO
	.align		4
.L_441:
        /*0038*/ 	.byte	0x04, 0x17
        /*003a*/ 	.short	(.L_443 - .L_442)
.L_442:
        /*003c*/ 	.word	0x00000000
        /*0040*/ 	.short	0x0003
        /*0042*/ 	.short	0x0018
        /*0044*/ 	.byte	0x00, 0xf0, 0x05, 0x00


	//----- nvinfo : EIATTR_KPARAM_INFO
	.align		4
.L_443:
        /*0048*/ 	.byte	0x04, 0x17
        /*004a*/ 	.short	(.L_445 - .L_444)
.L_444:
        /*004c*/ 	.word	0x00000000
        /*0050*/ 	.short	0x0002
        /*0052*/ 	.short	0x0008
        /*0054*/ 	.byte	0x00, 0xf0, 0x41, 0x00


	//----- nvinfo : EIATTR_KPARAM_INFO
	.align		4
.L_445:
        /*0058*/ 	.byte	0x04, 0x17
        /*005a*/ 	.short	(.L_447 - .L_446)
.L_446:
        /*005c*/ 	.word	0x00000000
        /*0060*/ 	.short	0x0001
        /*0062*/ 	.short	0x0004
        /*0064*/ 	.byte	0x00, 0xf0, 0x05, 0x00


	//----- nvinfo : EIATTR_KPARAM_INFO
	.align		4
.L_447:
        /*0068*/ 	.byte	0x04, 0x17
        /*006a*/ 	.short	(.L_449 - .L_448)
.L_448:
        /*006c*/ 	.word	0x00000000
        /*0070*/ 	.short	0x0000
        /*0072*/ 	.short	0x0000
        /*0074*/ 	.byte	0x00, 0xf0, 0x11, 0x00


	//----- nvinfo : EIATTR_SPARSE_MMA_MASK
	.align		4
.L_449:
        /*0078*/ 	.byte	0x03, 0x50
        /*007a*/ 	.short	0x0000


	//----- nvinfo : EIATTR_MAXREG_COUNT
	.align		4
        /*007c*/ 	.byte	0x03, 0x1b
        /*007e*/ 	.short	0x00ff


	//----- nvinfo : EIATTR_MERCURY_ISA_VERSION
	.align		4
        /*0080*/ 	.byte	0x03, 0x5f
        /*0082*/ 	.short	0x0101


	//----- nvinfo : EIATTR_EXIT_INSTR_OFFSETS
	.align		4
        /*0084*/ 	.byte	0x04, 0x1c
        /*0086*/ 	.short	(.L_451 - .L_450)


	//   ....[0]....
.L_450:
        /*0088*/ 	.word	0x000004b0


	//   ....[1]....
        /*008c*/ 	.word	0x00000520


	//----- nvinfo : EIATTR_MAX_THREADS
	.align		4
.L_451:
        /*0090*/ 	.byte	0x04, 0x05
        /*0092*/ 	.short	(.L_453 - .L_452)
.L_452:
        /*0094*/ 	.word	0x00000080
        /*0098*/ 	.word	0x00000001
        /*009c*/ 	.word	0x00000001


	//----- nvinfo : EIATTR_CRS_STACK_SIZE
	.align		4
.L_453:
        /*00a0*/ 	.byte	0x04, 0x1e
        /*00a2*/ 	.short	(.L_455 - .L_454)
.L_454:
        /*00a4*/ 	.word	0x00000000


	//----- nvinfo : EIATTR_CBANK_PARAM_SIZE
	.align		4
.L_455:
        /*00a8*/ 	.byte	0x03, 0x19
        /*00aa*/ 	.short	0x001c


	//----- nvinfo : EIATTR_PARAM_CBANK
	.align		4
        /*00ac*/ 	.byte	0x04, 0x0a
        /*00ae*/ 	.short	(.L_457 - .L_456)
	.align		4
.L_456:
        /*00b0*/ 	.word	index@(.nv.constant0._ZN2at6native27unrolled_elementwise_kernelIZZZNS0_15cos_kernel_cudaERNS_18TensorIteratorBaseEENKUlvE0_clEvENKUlvE1_clEvEUlN3c104HalfEE_St5arrayIPcLm2EELi4E23TrivialOffsetCalculatorILi1EjESD_NS0_6memory15LoadWithoutCastENSE_16StoreWithoutCastEEEviT_T0_T2_T3_T4_T5_)
        /*00b4*/ 	.short	0x0210
        /*00b6*/ 	.short	0x001c


	//----- nvinfo : EIATTR_SW_WAR
	.align		4
.L_457:
        /*00b8*/ 	.byte	0x04, 0x36
        /*00ba*/ 	.short	(.L_459 - .L_458)
.L_458:
        /*00bc*/ 	.word	0x00000008
.L_459:


//--------------------- .nv.info._ZN2at6native29vectorized_elementwise_kernelILi2EZZZNS0_15cos_kernel_cudaERNS_18TensorIteratorBaseEENKUlvE0_clEvENKUlvE1_clEvEUlN3c104HalfEE_St5arrayIPcLm2EEEEviT0_T1_ --------------------------
	.section	.nv.info._ZN2at6native29vectorized_elementwise_kernelILi2EZZZNS0_15cos_kernel_cudaERNS_18TensorIteratorBaseEENKUlvE0_clEvENKUlvE1_clEvEUlN3c104HalfEE_St5arrayIPcLm2EEEEviT0_T1_,"",@"SHT_CUDA_INFO"
	.sectionflags	@""
	.align	4


	//----- nvinfo : EIATTR_CUDA_API_VERSION
	.align		4
        /*0000*/ 	.byte	0x04, 0x37
        /*0002*/ 	.short	(.L_461 - .L_460)
.L_460:
        /*0004*/ 	.word	0x00000082


	//----- nvinfo : EIATTR_KPARAM_INFO
	.align		4
.L_461:
        /*0008*/ 	.byte	0x04, 0x17
        /*000a*/ 	.short	(.L_463 - .L_462)
.L_462:
        /*000c*/ 	.word	0x00000000
        /*0010*/ 	.short	0x0002
        /*0012*/ 	.short	0x0008
        /*0014*/ 	.byte	0x00, 0xf0, 0x41, 0x00


	//----- nvinfo : EIATTR_KPARAM_INFO
	.align		4
.L_463:
        /*0018*/ 	.byte	0x04, 0x17
        /*001a*/ 	.short	(.L_465 - .L_464)
.L_464:
        /*001c*/ 	.word	0x00000000
        /*0020*/ 	.short	0x0001
        /*0022*/ 	.short	0x0004
        /*0024*/ 	.byte	0x00, 0xf0, 0x05, 0x00


	//----- nvinfo : EIATTR_KPARAM_INFO
	.align		4
.L_465:
        /*0028*/ 	.byte	0x04, 0x17
        /*002a*/ 	.short	(.L_467 - .L_466)
.L_466:
        /*002c*/ 	.word	0x00000000
        /*0030*/ 	.short	0x0000
        /*0032*/ 	.short	0x0000
        /*0034*/ 	.byte	0x00, 0xf0, 0x11, 0x00


	//----- nvinfo : EIATTR_SPARSE_MMA_MASK
	.align		4
.L_467:
        /*0038*/ 	.byte	0x03, 0x50
        /*003a*/ 	.short	0x0000


	//----- nvinfo : EIATTR_MAXREG_COUNT
	.align		4
        /*003c*/ 	.byte	0x03, 0x1b
        /*003e*/ 	.short	0x00ff


	//----- nvinfo : EIATTR_MERCURY_ISA_VERSION
	.align		4
        /*0040*/ 	.byte	0x03, 0x5f
        /*0042*/ 	.short	0x0101


	//----- nvinfo : EIATTR_EXIT_INSTR_OFFSETS
	.align		4
        /*0044*/ 	.byte	0x04, 0x1c
        /*0046*/ 	.short	(.L_469 - .L_468)


	//   ....[0]....
.L_468:
        /*0048*/ 	.word	0x00000330


	//   ....[1]....
        /*004c*/ 	.word	0x00000d00


	//   ....[2]....
        /*0050*/ 	.word	0x00000d50


	//----- nvinfo : EIATTR_MAX_THREADS
	.align		4
.L_469:
        /*0054*/ 	.byte	0x04, 0x05
        /*0056*/ 	.short	(.L_471 - .L_470)
.L_470:
        /*0058*/ 	.word	0x00000080
        /*005c*/ 	.word	0x00000001
        /*0060*/ 	.word	0x00000001


	//----- nvinfo : EIATTR_CRS_STACK_SIZE
	.align		4
.L_471:
        /*0064*/ 	.byte	0x04, 0x1e
        /*0066*/ 	.short	(.L_473 - .L_472)
.L_472:
        /*0068*/ 	.word	0x00000000


	//----- nvinfo : EIATTR_CBANK_PARAM_SIZE
	.align		4
.L_473:
        /*006c*/ 	.byte	0x03, 0x19
        /*006e*/ 	.short	0x0018


	//----- nvinfo : EIATTR_PARAM_CBANK
	.align		4
        /*0070*/ 	.byte	0x04, 0x0a
        /*0072*/ 	.short	(.L_475 - .L_474)
	.align		4
.L_474:
        /*0074*/ 	.word	index@(.nv.constant0._ZN2at6native29vectorized_elementwise_kernelILi2EZZZNS0_15cos_kernel_cudaERNS_18TensorIteratorBaseEENKUlvE0_clEvENKUlvE1_clEvEUlN3c104HalfEE_St5arrayIPcLm2EEEEviT0_T1_)
        /*0078*/ 	.short	0x0210
        /*007a*/ 	.short	0x0018


	//----- nvinfo : EIATTR_SW_WAR
	.align		4
.L_475:
        /*007c*/ 	.byte	0x04, 0x36
        /*007e*/ 	.short	(.L_477 - .L_476)
.L_476:
        /*0080*/ 	.word	0x00000008
.L_477:


//--------------------- .nv.info._ZN2at6native29vectorized_elementwise_kernelILi4EZZZNS0_15cos_kernel_cudaERNS_18TensorIteratorBaseEENKUlvE0_clEvENKUlvE1_clEvEUlN3c104HalfEE_St5arrayIPcLm2EEEEviT0_T1_ --------------------------
	.section	.nv.info._ZN2at6native29vectorized_elementwise_kernelILi4EZZZNS0_15cos_kernel_cudaERNS_18TensorIteratorBaseEENKUlvE0_clEvENKUlvE1_clEvEUlN3c104HalfEE_St5arrayIPcLm2EEEEviT0_T1_,"",@"SHT_CUDA_INFO"
	.sectionflags	@""
	.align	4


	//----- nvinfo : EIATTR_CUDA_API_VERSION
	.align		4
        /*0000*/ 	.byte	0x04, 0x37
        /*0002*/ 	.short	(.L_479 - .L_478)
.L_478:
        /*0004*/ 	.word	0x00000082


	//----- nvinfo : EIATTR_KPARAM_INFO
	.align		4
.L_479:
        /*0008*/ 	.byte	0x04, 0x17
        /*000a*/ 	.short	(.L_481 - .L_480)
.L_480:
        /*000c*/ 	.word	0x00000000
        /*0010*/ 	.short	0x0002
        /*0012*/ 	.short	0x0008
        /*0014*/ 	.byte	0x00, 0xf0, 0x41, 0x00


	//----- nvinfo : EIATTR_KPARAM_INFO
	.align		4
.L_481:
        /*0018*/ 	.byte	0x04, 0x17
        /*001a*/ 	.short	(.L_483 - .L_482)
.L_482:
        /*001c*/ 	.word	0x00000000
        /*0020*/ 	.short	0x0001
        /*0022*/ 	.short	0x0004
        /*0024*/ 	.byte	0x00, 0xf0, 0x05, 0x00


	//----- nvinfo : EIATTR_KPARAM_INFO
	.align		4
.L_483:
        /*0028*/ 	.byte	0x04, 0x17
        /*002a*/ 	.short	(.L_485 - .L_484)
.L_484:
        /*002c*/ 	.word	0x00000000
        /*0030*/ 	.short	0x0000
        /*0032*/ 	.short	0x0000
        /*0034*/ 	.byte	0x00, 0xf0, 0x11, 0x00


	//----- nvinfo : EIATTR_SPARSE_MMA_MASK
	.align		4
.L_485:
        /*0038*/ 	.byte	0x03, 0x50
        /*003a*/ 	.short	0x0000


	//----- nvinfo : EIATTR_MAXREG_COUNT
	.align		4
        /*003c*/ 	.byte	0x03, 0x1b
        /*003e*/ 	.short	0x00ff


	//----- nvinfo : EIATTR_MERCURY_ISA_VERSION
	.align		4
        /*0040*/ 	.byte	0x03, 0x5f
        /*0042*/ 	.short	0x0101


	//----- nvinfo : EIATTR_EXIT_INSTR_OFFSETS
	.align		4
        /*0044*/ 	.byte	0x04, 0x1c
        /*0046*/ 	.short	(.L_487 - .L_486)


	//   ....[0]....
.L_486:
        /*0048*/ 	.word	0x000002f0


	//   ....[1]....
        /*004c*/ 	.word	0x00000cc0


	//   ....[2]....
        /*0050*/ 	.word	0x00000d10


	//----- nvinfo : EIATTR_MAX_THREADS
	.align		4
.L_487:
        /*0054*/ 	.byte	0x04, 0x05
        /*0056*/ 	.short	(.L_489 - .L_488)
.L_488:
        /*0058*/ 	.word	0x00000080
        /*005c*/ 	.word	0x00000001
        /*0060*/ 	.word	0x00000001


	//----- nvinfo : EIATTR_CRS_STACK_SIZE
	.align		4
.L_489:
        /*0064*/ 	.byte	0x04, 0x1e
        /*0066*/ 	.short	(.L_491 - .L_490)
.L_490:
        /*0068*/ 	.word	0x00000000


	//----- nvinfo : EIATTR_CBANK_PARAM_SIZE
	.align		4
.L_491:
        /*006c*/ 	.byte	0x03, 0x19
        /*006e*/ 	.short	0x0018


	//----- nvinfo : EIATTR_PARAM_CBANK
	.align		4
        /*0070*/ 	.byte	0x04, 0x0a
        /*0072*/ 	.short	(.L_493 - .L_492)
	.align		4
.L_492:
        /*0074*/ 	.word	index@(.nv.constant0._ZN2at6native29vectorized_elementwise_kernelILi4EZZZNS0_15cos_kernel_cudaERNS_18TensorIteratorBaseEENKUlvE0_clEvENKUlvE1_clEvEUlN3c104HalfEE_St5arrayIPcLm2EEEEviT0_T1_)
        /*0078*/ 	.short	0x0210
        /*007a*/ 	.short	0x0018


	//----- nvinfo : EIATTR_SW_WAR
	.align		4
.L_493:
        /*007c*/ 	.byte	0x04, 0x36
        /*007e*/ 	.short	(.L_495 - .L_494)
.L_494:
        /*0080*/ 	.word	0x00000008
.L_495:


//--------------------- .nv.info._ZN2at6native29vectorized_elementwise_kernelILi8EZZZNS0_15cos_kernel_cudaERNS_18TensorIteratorBaseEENKUlvE0_clEvENKUlvE1_clEvEUlN3c104HalfEE_St5arrayIPcLm2EEEEviT0_T1_ --------------------------
	.section	.nv.info._ZN2at6native29vectorized_elementwise_kernelILi8EZZZNS0_15cos_kernel_cudaERNS_18TensorIteratorBaseEENKUlvE0_clEvENKUlvE1_clEvEUlN3c104HalfEE_St5arrayIPcLm2EEEEviT0_T1_,"",@"SHT_CUDA_INFO"
	.sectionflags	@""
	.align	4


	//----- nvinfo : EIATTR_CUDA_API_VERSION
	.align		4
        /*0000*/ 	.byte	0x04, 0x37
        /*0002*/ 	.short	(.L_497 - .L_496)
.L_496:
        /*0004*/ 	.word	0x00000082


	//----- nvinfo : EIATTR_KPARAM_INFO
	.align		4
.L_497:
        /*0008*/ 	.byte	0x04, 0x17
        /*000a*/ 	.short	(.L_499 - .L_498)
.L_498:
        /*000c*/ 	.word	0x00000000
        /*0010*/ 	.short	0x0002
        /*0012*/ 	.short	0x0008
        /*0014*/ 	.byte	0x00, 0xf0, 0x41, 0x00


	//----- nvinfo : EIATTR_KPARAM_INFO
	.align		4
.L_499:
        /*0018*/ 	.byte	0x04, 0x17
        /*001a*/ 	.short	(.L_501 - .L_500)
.L_500:
        /*001c*/ 	.word	0x00000000
        /*0020*/ 	.short	0x0001
        /*0022*/ 	.short	0x0004
        /*0024*/ 	.byte	0x00, 0xf0, 0x05, 0x00


	//----- nvinfo : EIATTR_KPARAM_INFO
	.align		4
.L_501:
        /*0028*/ 	.byte	0x04, 0x17
        /*002a*/ 	.short	(.L_503 - .L_502)
.L_502:
        /*002c*/ 	.word	0x00000000
        /*0030*/ 	.short	0x0000
        /*0032*/ 	.short	0x0000
        /*0034*/ 	.byte	0x00, 0xf0, 0x11, 0x00


	//----- nvinfo : EIATTR_SPARSE_MMA_MASK
	.align		4
.L_503:
        /*0038*/ 	.byte	0x03, 0x50
        /*003a*/ 	.short	0x0000


	//----- nvinfo : EIATTR_MAXREG_COUNT
	.align		4
        /*003c*/ 	.byte	0x03, 0x1b
        /*003e*/ 	.short	0x00ff


	//----- nvinfo : EIATTR_MERCURY_ISA_VERSION
	.align		4
        /*0040*/ 	.byte	0x03, 0x5f
        /*0042*/ 	.short	0x0101


	//----- nvinfo : EIATTR_EXIT_INSTR_OFFSETS
	.align		4
        /*0044*/ 	.byte	0x04, 0x1c
        /*0046*/ 	.short	(.L_505 - .L_504)


	//   ....[0]....
.L_504:
        /*0048*/ 	.word	0x000002d0


	//   ....[1]....
        /*004c*/ 	.word	0x00000ca0


	//   ....[2]....
        /*0050*/ 	.word	0x00000cf0


	//----- nvinfo : EIATTR_MAX_THREADS
	.align		4
.L_505:
        /*0054*/ 	.byte	0x04, 0x05
        /*0056*/ 	.short	(.L_507 - .L_506)
.L_506:
        /*0058*/ 	.word	0x00000080
        /*005c*/ 	.word	0x00000001
        /*0060*/ 	.word	0x00000001


	//----- nvinfo : EIATTR_CRS_STACK_SIZE
	.align		4
.L_507:
        /*0064*/ 	.byte	0x04, 0x1e
        /*0066*/ 	.short	(.L_509 - .L_508)
.L_508:
        /*0068*/ 	.word	0x00000000


	//----- nvinfo : EIATTR_CBANK_PARAM_SIZE
	.align		4
.L_509:
        /*006c*/ 	.byte	0x03, 0x19
        /*006e*/ 	.short	0x0018


	//----- nvinfo : EIATTR_PARAM_CBANK
	.align		4
        /*0070*/ 	.byte	0x04, 0x0a
        /*0072*/ 	.short	(.L_511 - .L_510)
	.align		4
.L_510:
        /*0074*/ 	.word	index@(.nv.constant0._ZN2at6native29vectorized_elementwise_kernelILi8EZZZNS0_15cos_kernel_cudaERNS_18TensorIteratorBaseEENKUlvE0_clEvENKUlvE1_clEvEUlN3c104HalfEE_St5arrayIPcLm2EEEEviT0_T1_)
        /*0078*/ 	.short	0x0210
        /*007a*/ 	.short	0x0018


	//----- nvinfo : EIATTR_SW_WAR
	.align		4
.L_511:
        /*007c*/ 	.byte	0x04, 0x36
        /*007e*/ 	.short	(.L_513 - .L_512)
.L_512:
        /*0080*/ 	.word	0x00000008
.L_513:


//--------------------- .nv.info._ZN2at6native18elementwise_kernelILi128ELi4EZNS0_15gpu_kernel_implIZZZNS0_15cos_kernel_cudaERNS_18TensorIteratorBaseEENKUlvE0_clEvENKUlvE0_clEvEUlfE_EEvS4_RKT_EUliE_EEviT1_ --------------------------
	.section	.nv.info._ZN2at6native18elementwise_kernelILi128ELi4EZNS0_15gpu_kernel_implIZZZNS0_15cos_kernel_cudaERNS_18TensorIteratorBaseEENKUlvE0_clEvENKUlvE0_clEvEUlfE_EEvS4_RKT_EUliE_EEviT1_,"",@"SHT_CUDA_INFO"
	.sectionflags	@""
	.align	4


	//----- nvinfo : EIATTR_CUDA_API_VERSION
	.align		4
        /*0000*/ 	.byte	0x04, 0x37
        /*0002*/ 	.short	(.L_515 - .L_514)
.L_514:
        /*0004*/ 	.word	0x00000082


	//----- nvinfo : EIATTR_KPARAM_INFO
	.align		4
.L_515:
        /*0008*/ 	.byte	0x04, 0x17
        /*000a*/ 	.short	(.L_517 - .L_516)
.L_516:
        /*000c*/ 	.word	0x00000000
        /*0010*/ 	.short	0x0001
        /*0012*/ 	.short	0x0008
        /*0014*/ 	.byte	0x00, 0xf0, 0x61, 0x08


	//----- nvinfo : EIATTR_KPARAM_INFO
	.align		4
.L_517:
        /*0018*/ 	.byte	0x04, 0x17
        /*001a*/ 	.short	(.L_519 - .L_518)
.L_518:
        /*001c*/ 	.word	0x00000000
        /*0020*/ 	.short	0x0000
        /*0022*/ 	.short	0x0000
        /*0024*/ 	.byte	0x00, 0xf0, 0x11, 0x00


	//----- nvinfo : EIATTR_SPARSE_MMA_MASK
	.align		4
.L_519:
        /*0028*/ 	.byte	0x03, 0x50
        /*002a*/ 	.short	0x0000


	//----- nvinfo : EIATTR_MAXREG_COUNT
	.align		4
        /*002c*/ 	.byte	0x03, 0x1b
        /*002e*/ 	.short	0x0080


	//----- nvinfo : EIATTR_EXTERNS
	.align		4
        /*0030*/ 	.byte	0x04, 0x0f
        /*0032*/ 	.short	(.L_521 - .L_520)


	//   ....[0]....
	.align		4
.L_520:
        /*0034*/ 	.word	index@(__assertfail)


	//----- nvinfo : EIATTR_MERCURY_ISA_VERSION
	.align		4
.L_521:
        /*0038*/ 	.byte	0x03, 0x5f
        /*003a*/ 	.short	0x0101


	//----- nvinfo : EIATTR_SYSCALL_OFFSETS
	.align		4
        /*003c*/ 	.byte	0x04, 0x46
        /*003e*/ 	.short	(.L_523 - .L_522)


	//   ....[0]....
.L_522:
        /*0040*/ 	.word	0x00002150


	//   ....[1]....
        /*0044*/ 	.word	0x00002fc0


	//   ....[2]....
        /*0048*/ 	.word	0x00005150


	//   ....[3]....
        /*004c*/ 	.word	0x00005fc0


	//   ....[4]....
        /*0050*/ 	.word	0x00008140


	//   ....[5]....
        /*0054*/ 	.word	0x00008fb0


	//   ....[6]....
        /*0058*/ 	.word	0x0000b120


	//   ....[7]....
        /*005c*/ 	.word	0x0000bf90


	//----- nvinfo : EIATTR_EXIT_INSTR_OFFSETS
	.align		4
.L_523:
        /*0060*/ 	.byte	0x04, 0x1c
        /*0062*/ 	.short	(.L_525 - .L_524)


	//   ....[0]....
.L_524:
        /*0064*/ 	.word	0x00009060


	//   ....[1]....
        /*0068*/ 	.word	0x0000b2b0


	//   ....[2]....
        /*006c*/ 	.word	0x0000b2f0


	//   ....[3]....
        /*0070*/ 	.word	0x0000b380


	//   ....[4]....
        /*0074*/ 	.word	0x0000b3b0


	//   ....[5]....
        /*0078*/ 	.word	0x0000b3e0


	//   ....[6]....
        /*007c*/ 	.word	0x0000b460


	//   ....[7]....
        /*0080*/ 	.word	0x0000b490


	//   ....[8]....
        /*0084*/ 	.word	0x0000b520


	//   ....[9]....
        /*0088*/ 	.word	0x0000b560


	//   ....[10]....
        /*008c*/ 	.word	0x0000b5a0


	//   ....[11]....
        /*0090*/ 	.word	0x0000b660


	//   ....[12]....
        /*0094*/ 	.word	0x0000b6b0


	//   ....[13]....
        /*0098*/ 	.word	0x0000b830


	//   ....[14]....
        /*009c*/ 	.word	0x0000b980


	//   ....[15]....
        /*00a0*/ 	.word	0x0000b9b0


	//   ....[16]....
        /*00a4*/ 	.word	0x0000ba60


	//   ....[17]....
        /*00a8*/ 	.word	0x0000bbd0


	//   ....[18]....
        /*00ac*/ 	.word	0x0000bd40


	//   ....[19]....
        /*00b0*/ 	.word	0x0000be90


	//   ....[20]....
        /*00b4*/ 	.word	0x0000bfa0


	//   ....[21]....
        /*00b8*/ 	.word	0x0000bfd0


	//   ....[22]....
        /*00bc*/ 	.word	0x0000c000


	//----- nvinfo : EIATTR_MAX_THREADS
	.align		4
.L_525:
        /*00c0*/ 	.byte	0x04, 0x05
        /*00c2*/ 	.short	(.L_527 - .L_526)
.L_526:
        /*00c4*/ 	.word	0x00000080
        /*00c8*/ 	.word	0x00000001
        /*00cc*/ 	.word	0x00000001


	//----- nvinfo : EIATTR_CRS_STACK_SIZE
	.align		4
.L_527:
        /*00d0*/ 	.byte	0x04, 0x1e
        /*00d2*/ 	.short	(.L_529 - .L_528)
.L_528:
        /*00d4*/ 	.word	0x00000000


	//----- nvinfo : EIATTR_CBANK_PARAM_SIZE
	.align		4
.L_529:
        /*00d8*/ 	.byte	0x03, 0x19
        /*00da*/ 	.short	0x0220


	//----- nvinfo : EIATTR_PARAM_CBANK
	.align		4
        /*00dc*/ 	.byte	0x04, 0x0a
        /*00de*/ 	.short	(.L_531 - .L_530)
	.align		4
.L_530:
        /*00e0*/ 	.word	index@(.nv.constant0._ZN2at6native18elementwise_kernelILi128ELi4EZNS0_15gpu_kernel_implIZZZNS0_15cos_kernel_cudaERNS_18TensorIteratorBaseEENKUlvE0_clEvENKUlvE0_clEvEUlfE_EEvS4_RKT_EUliE_EEviT1_)
        /*00e4*/ 	.short	0x0210
        /*00e6*/ 	.short	0x0220


	//----- nvinfo : EIATTR_SW_WAR
	.align		4
.L_531:
        /*00e8*/ 	.byte	0x04, 0x36
        /*00ea*/ 	.short	(.L_533 - .L_532)
.L_532:
        /*00ec*/ 	.word	0x00000008
.L_533:


//--------------------- .nv.info._ZN2at6native27unrolled_elementwise_kernelIZZZNS0_15cos_kernel_cudaERNS_18TensorIteratorBaseEENKUlvE0_clEvENKUlvE0_clEvEUlfE_St5arrayIPcLm2EELi4E23TrivialOffsetCalculatorILi1EjESB_NS0_6memory12LoadWithCastILi1EEENSC_13StoreWithCastILi1EEEEEviT_T0_T2_T3_T4_T5_ --------------------------
	.section	.nv.info._ZN2at6native27unrolled_elementwise_kernelIZZZNS0_15cos_kernel_cudaERNS_18TensorIteratorBaseEENKUlvE0_clEvENKUlvE0_clEvEUlfE_St5arrayIPcLm2EELi4E23TrivialOffsetCalculatorILi1EjESB_NS0_6memory12LoadWithCastILi1EEENSC_13StoreWithCastILi1EEEEEviT_T0_T2_T3_T4_T5_,"",@"SHT_CUDA_INFO"
	.sectionflags	@""
	.align	4


	//----- nvinfo : EIATTR_CUDA_API_VERSION
	.align		4
        /*0000*/ 	.byte	0x04, 0x37
        /*0002*/ 	.short	(.L_535 - .L_534)
.L_534:
        /*0004*/ 	.word	0x00000082


	//----- nvinfo : EIATTR_KPARAM_INFO
	.align		4
.L_535:
        /*0008*/ 	.byte	0x04, 0x17
        /*000a*/ 	.short	(.L_537 - .L_536)
.L_536:
        /*000c*/ 	.word	0x00000000
        /*0010*/ 	.short	0x0006
        /*0012*/ 	.short	0x0024
        /*0014*/ 	.byte	0x00, 0xf0, 0x21, 0x00


	//----- nvinfo : EIATTR_KPARAM_INFO
	.align		4
.L_537:
        /*0018*/ 	.byte	0x04, 0x17
        /*001a*/ 	.short	(.L_539 - .L_538)
.L_538:
        /*001c*/ 	.word	0x00000000
        /*0020*/ 	.short	0x0005
        /*0022*/ 	.short	0x001c
        /*0024*/ 	.byte	0x00, 0xf0, 0x21, 0x00


	//----- nvinfo : EIATTR_KPARAM_INFO
	.align		4
.L_539:
        /*0028*/ 	.byte	0x04, 0x17
        /*002a*/ 	.short	(.L_541 - .L_540)
.L_540:
        /*002c*/ 	.word	0x00000000
        /*0030*/ 	.short	0x0004
        /*0032*/ 	.short	0x0019
        /*0034*/ 	.byte	0x00, 0xf0, 0x05, 0x00


	//----- nvinfo : EIATTR_KPARAM_INFO
	.align		4
.L_541:
        /*0038*/ 	.byte	0x04, 0x17
        /*003a*/ 	.short	(.L_543 - .L_542)
.L_542:
        /*003c*/ 	.word	0x00000000
        /*0040*/ 	.short	0x0003
        /*0042*/ 	.short	0x0018
        /*0044*/ 	.byte	0x00, 0xf0, 0x05, 0x00


	//----- nvinfo : EIATTR_KPARAM_INFO
	.align		4
.L_543:
        /*0048*/ 	.byte	0x04, 0x17
        /*004a*/ 	.short	(.L_545 - .L_544)
.L_544:
        /*004c*/ 	.word	0x00000000
        /*0050*/ 	.short	0x0002
        /*0052*/ 	.short	0x0008
        /*0054*/ 	.byte	0x00, 0xf0, 0x41, 0x00


	//----- nvinfo : EIATTR_KPARAM_INFO
	.align		4
.L_545:
        /*0058*/ 	.byte	0x04, 0x17
        /*005a*/ 	.short	(.L_547 - .L_546)
.L_546:
        /*005c*/ 	.word	0x00000000
        /*0060*/ 	.short	0x0001
        /*0062*/ 	.short	0x0004
        /*0064*/ 	.byte	0x00, 0xf0, 0x05, 0x00


	//----- nvinfo : EIATTR_KPARAM_INFO
	.align		4
.L_547:
        /*0068*/ 	.byte	0x04, 0x17
        /*006a*/ 	.short	(.L_549 - .L_548)
.L_548:
        /*006c*/ 	.word	0x00000000
        /*0070*/ 	.short	0x0000
        /*0072*/ 	.short	0x0000
        /*0074*/ 	.byte	0x00, 0xf0, 0x11, 0x00


	//----- nvinfo : EIATTR_SPARSE_MMA_MASK
	.align		4
.L_549:
        /*0078*/ 	.byte	0x03, 0x50
        /*007a*/ 	.short	0x0000


	//----- nvinfo : EIATTR_MAXREG_COUNT
	.align		4
        /*007c*/ 	.byte	0x03, 0x1b
        /*007e*/ 	.short	0x00ff


	//----- nvinfo : EIATTR_EXTERNS
	.align		4
        /*0080*/ 	.byte	0x04, 0x0f
        /*0082*/ 	.short	(.L_551 - .L_550)


	//   ....[0]....
	.align		4
.L_550:
        /*0084*/ 	.word	index@(__assertfail)


	//----- nvinfo : EIATTR_MERCURY_ISA_VERSION
	.align		4
.L_551:
        /*0088*/ 	.byte	0x03, 0x5f
        /*008a*/ 	.short	0x0101


	//----- nvinfo : EIATTR_SYSCALL_OFFSETS
	.align		4
        /*008c*/ 	.byte	0x04, 0x46
        /*008e*/ 	.short	(.L_553 - .L_552)


	//   ....[0]....
.L_552:
        /*0090*/ 	.word	0x00000e70


	//   ....[1]....
        /*0094*/ 	.word	0x00001d20


	//   ....[2]....
        /*0098*/ 	.word	0x00002be0


	//   ....[3]....
        /*009c*/ 	.word	0x00003a40


	//   ....[4]....
        /*00a0*/ 	.word	0x00004b40


	//   ....[5]....
        /*00a4*/ 	.word	0x00005a40


	//   ....[6]....
        /*00a8*/ 	.word	0x00006900


	//   ....[7]....
        /*00ac*/ 	.word	0x000077c0


	//----- nvinfo : EIATTR_EXIT_INSTR_OFFSETS
	.align		4
.L_553:
        /*00b0*/ 	.byte	0x04, 0x1c
        /*00b2*/ 	.short	(.L_555 - .L_554)


	//   ....[0]....
.L_554:
        /*00b4*/ 	.word	0x000069a0


	//   ....[1]....
        /*00b8*/ 	.word	0x00006ae0


	//   ....[2]....
        /*00bc*/ 	.word	0x00006b20


	//   ....[3]....
        /*00c0*/ 	.word	0x00006bb0


	//   ....[4]....
        /*00c4*/ 	.word	0x00006be0


	//   ....[5]....
        /*00c8*/ 	.word	0x00006c10


	//   ....[6]....
        /*00cc*/ 	.word	0x00006c90


	//   ....[7]....
        /*00d0*/ 	.word	0x00006cc0


	//   ....[8]....
        /*00d4*/ 	.word	0x00006d50


	//   ....[9]....
        /*00d8*/ 	.word	0x00006d90


	//   ....[10]....
        /*00dc*/ 	.word	0x00006dd0


	//   ....[11]....
        /*00e0*/ 	.word	0x00006e90


	//   ....[12]....
        /*00e4*/ 	.word	0x00006ee0


	//   ....[13]....
        /*00e8*/ 	.word	0x00007060


	//   ....[14]....
        /*00ec*/ 	.word	0x000071b0


	//   ....[15]....
        /*00f0*/ 	.word	0x000071e0


	//   ....[16]....
        /*00f4*/ 	.word	0x00007290


	//   ....[17]....
        /*00f8*/ 	.word	0x00007400


	//   ....[18]....
        /*00fc*/ 	.word	0x00007570


	//   ....[19]....
        /*0100*/ 	.word	0x000076c0


	//   ....[20]....
        /*0104*/ 	.word	0x000077d0


	//   ....[21]....
        /*0108*/ 	.word	0x00007800


	//   ....[22]....
        /*010c*/ 	.word	0x00007830


	//----- nvinfo : EIATTR_MAX_THREADS
	.align		4
.L_555:
        /*0110*/ 	.byte	0x04, 0x05
        /*0112*/ 	.short	(.L_557 - .L_556)
.L_556:
        /*0114*/ 	.word	0x00000080
        /*0118*/ 	.word	0x00000001
        /*011c*/ 	.word	0x00000001


	//----- nvinfo : EIATTR_CRS_STACK_SIZE
	.align		4
.L_557:
        /*0120*/ 	.byte	0x04, 0x1e
        /*0122*/ 	.short	(.L_559 - .L_558)
.L_558:
        /*0124*/ 	.word	0x00000000


	//----- nvinfo : EIATTR_CBANK_PARAM_SIZE
	.align		4
.L_559:
        /*0128*/ 	.byte	0x03, 0x19
        /*012a*/ 	.short	0x002c


	//----- nvinfo : EIATTR_PARAM_CBANK
	.align		4
        /*012c*/ 	.byte	0x04, 0x0a
        /*012e*/ 	.short	(.L_561 - .L_560)
	.align		4
.L_560:
        /*0130*/ 	.word	index@(.nv.constant0._ZN2at6native27unrolled_elementwise_kernelIZZZNS0_15cos_kernel_cudaERNS_18TensorIteratorBaseEENKUlvE0_clEvENKUlvE0_clEvEUlfE_St5arrayIPcLm2EELi4E23TrivialOffsetCalculatorILi1EjESB_NS0_6memory12LoadWithCastILi1EEENSC_13StoreWithCastILi1EEEEEviT_T0_T2_T3_T4_T5_)
        /*0134*/ 	.short	0x0210
        /*0136*/ 	.short	0x002c


	//----- nvinfo : EIATTR_SW_WAR
	.align		4
.L_561:
        /*0138*/ 	.byte	0x04, 0x36
        /*013a*/ 	.short	(.L_563 - .L_562)
.L_562:
        /*013c*/ 	.word	0x00000008
.L_563:


//--------------------- .nv.info._ZN2at6native18elementwise_kernelILi128ELi2EZNS0_22gpu_kernel_impl_nocastIZZZNS0_15cos_kernel_cudaERNS_18TensorIteratorBaseEENKUlvE0_clEvENKUlvE0_clEvEUlfE_EEvS4_RKT_EUliE_EEviT1_ --------------------------
	.section	.nv.info._ZN2at6native18elementwise_kernelILi128ELi2EZNS0_22gpu_kernel_impl_nocastIZZZNS0_15cos_kernel_cudaERNS_18TensorIteratorBaseEENKUlvE0_clEvENKUlvE0_clEvEUlfE_EEvS4_RKT_EUliE_EEviT1_,"",@"SHT_CUDA_INFO"
	.sectionflags	@""
	.align	4


	//----- nvinfo : EIATTR_CUDA_API_VERSION
	.align		4
        /*0000*/ 	.byte	0x04, 0x37
        /*0002*/ 	.short	(.L_565 - .L_564)
.L_564:
        /*0004*/ 	.word	0x00000082


	//----- nvinfo : EIATTR_KPARAM_INFO
	.align		4
.L_565:
        /*0008*/ 	.byte	0x04, 0x17
        /*000a*/ 	.short	(.L_567 - .L_566)
.L_566:
        /*000c*/ 	.word	0x00000000
        /*0010*/ 	.short	0x0001
        /*0012*/ 	.short	0x0008
        /*0014*/ 	.byte	0x00, 0xf0, 0x61, 0x08


	//----- nvinfo : EIATTR_KPARAM_INFO
	.align		4
.L_567:
        /*0018*/ 	.byte	0x04, 0x17
        /*001a*/ 	.short	(.L_569 - .L_568)
.L_568:
        /*001c*/ 	.word	0x00000000
        /*0020*/ 	.short	0x0000
        /*0022*/ 	.short	0x0000
        /*0024*/ 	.byte	0x00, 0xf0, 0x11, 0x00


	//----- nvinfo : EIATTR_SPARSE_MMA_MASK
	.align		4
.L_569:
        /*0028*/ 	.byte	0x03, 0x50
        /*002a*/ 	.short	0x0000


	//----- nvinfo : EIATTR_MAXREG_COUNT
	.align		4
        /*002c*/ 	.byte	0x03, 0x1b
        /*002e*/ 	.short	0x0080


	//----- nvinfo : EIATTR_MERCURY_ISA_VERSION
	.align		4
        /*0030*/ 	.byte	0x03, 0x5f
        /*0032*/ 	.short	0x0101


	//----- nvinfo : EIATTR_EXIT_INSTR_OFFSETS
	.align		4
        /*0034*/ 	.byte	0x04, 0x1c
        /*0036*/ 	.short	(.L_571 - .L_570)


	//   ....[0]....
.L_570:
        /*0038*/ 	.word	0x00001450


	//   ....[1]....
        /*003c*/ 	.word	0x000027f0


	//----- nvinfo : EIATTR_MAX_THREADS
	.align		4
.L_571:
        /*0040*/ 	.byte	0x04, 0x05
        /*0042*/ 	.short	(.L_573 - .L_572)
.L_572:
        /*0044*/ 	.word	0x00000080
        /*0048*/ 	.word	0x00000001
        /*004c*/ 	.word	0x00000001


	//----- nvinfo : EIATTR_CRS_STACK_SIZE
	.align		4
.L_573:
        /*0050*/ 	.byte	0x04, 0x1e
        /*0052*/ 	.short	(.L_575 - .L_574)
.L_574:
        /*0054*/ 	.word	0x00000000


	//----- nvinfo : EIATTR_CBANK_PARAM_SIZE
	.align		4
.L_575:
        /*0058*/ 	.byte	0x03, 0x19
        /*005a*/ 	.short	0x0220


	//----- nvinfo : EIATTR_PARAM_CBANK
	.align		4
        /*005c*/ 	.byte	0x04, 0x0a
        /*005e*/ 	.short	(.L_577 - .L_576)
	.align		4
.L_576:
        /*0060*/ 	.word	index@(.nv.constant0._ZN2at6native18elementwise_kernelILi128ELi2EZNS0_22gpu_kernel_impl_nocastIZZZNS0_15cos_kernel_cudaERNS_18TensorIteratorBaseEENKUlvE0_clEvENKUlvE0_clEvEUlfE_EEvS4_RKT_EUliE_EEviT1_)
        /*0064*/ 	.short	0x0210
        /*0066*/ 	.short	0x0220


	//----- nvinfo : EIATTR_SW_WAR
	.align		4
.L_577:
        /*0068*/ 	.byte	0x04, 0x36
        /*006a*/ 	.short	(.L_579 - .L_578)
.L_578:
        /*006c*/ 	.word	0x00000008
.L_579:


//--------------------- .nv.info._ZN2at6native27unrolled_elementwise_kernelIZZZNS0_15cos_kernel_cudaERNS_18TensorIteratorBaseEENKUlvE0_clEvENKUlvE0_clEvEUlfE_St5arrayIPcLm2EELi4E23TrivialOffsetCalculatorILi1EjESB_NS0_6memory15LoadWithoutCastENSC_16StoreWithoutCastEEEviT_T0_T2_T3_T4_T5_ --------------------------
	.section	.nv.info._ZN2at6native27unrolled_elementwise_kernelIZZZNS0_15cos_kernel_cudaERNS_18TensorIteratorBaseEENKUlvE0_clEvENKUlvE0_clEvEUlfE_St5arrayIPcLm2EELi4E23TrivialOffsetCalculatorILi1EjESB_NS0_6memory15LoadWithoutCastENSC_16StoreWithoutCastEEEviT_T0_T2_T3_T4_T5_,"",@"SHT_CUDA_INFO"
	.sectionflags	@""
	.align	4


	//----- nvinfo : EIATTR_CUDA_API_VERSION
	.align		4
        /*0000*/ 	.byte	0x04, 0x37
        /*0002*/ 	.short	(.L_581 - .L_580)
.L_580:
        /*0004*/ 	.word	0x00000082


	//----- nvinfo : EIATTR_KPARAM_INFO
	.align		4
.L_581:
        /*0008*/ 	.byte	0x04, 0x17
        /*000a*/ 	.short	(.L_583 - .L_582)
.L_582:
        /*000c*/ 	.word	0x00000000
        /*0010*/ 	.short	0x0006
        /*0012*/ 	.short	0x001b
        /*0014*/ 	.byte	0x00, 0xf0, 0x05, 0x00


	//----- nvinfo : EIATTR_KPARAM_INFO
	.align		4
.L_583:
        /*0018*/ 	.byte	0x04, 0x17
        /*001a*/ 	.short	(.L_585 - .L_584)
.L_584:
        /*001c*/ 	.word	0x00000000
        /*0020*/ 	.short	0x0005
        /*0022*/ 	.short	0x001a
        /*0024*/ 	.byte	0x00, 0xf0, 0x05, 0x00


	//----- nvinfo : EIATTR_KPARAM_INFO
	.align		4
.L_585:
        /*0028*/ 	.byte	0x04, 0x17
        /*002a*/ 	.short	(.L_587 - .L_586)
.L_586:
        /*002c*/ 	.word	0x00000000
        /*0030*/ 	.short	0x0004
        /*0032*/ 	.short	0x0019
        /*0034*/ 	.byte	0x00, 0xf0, 0x05, 0x00


	//----- nvinfo : EIATTR_KPARAM_INFO
	.align		4
.L_587:
        /*0038*/ 	.byte	0x04, 0x17
        /*003a*/ 	.short	(.L_589 - .L_588)
.L_588:
        /*003c*/ 	.word	0x00000000
        /*0040*/ 	.short	0x0003
        /*0042*/ 	.short	0x0018
        /*0044*/ 	.byte	0x00, 0xf0, 0x05, 0x00


	//----- nvinfo : EIATTR_KPARAM_INFO
	.align		4
.L_589:
        /*0048*/ 	.byte	0x04, 0x17
        /*004a*/ 	.short	(.L_591 - .L_590)
.L_590:
        /*004c*/ 	.word	0x00000000
        /*0050*/ 	.short	0x0002
        /*0052*/ 	.short	0x0008
        /*0054*/ 	.byte	0x00, 0xf0, 0x41, 0x00


	//----- nvinfo : EIATTR_KPARAM_INFO
	.align		4
.L_591:
        /*0058*/ 	.byte	0x04, 0x17
        /*005a*/ 	.short	(.L_593 - .L_592)
.L_592:
        /*005c*/ 	.word	0x00000000
        /*0060*/ 	.short	0x0001
        /*0062*/ 	.short	0x0004
        /*0064*/ 	.byte	0x00, 0xf0, 0x05, 0x00


	//----- nvinfo : EIATTR_KPARAM_INFO
	.align		4
.L_593:
        /*0068*/ 	.byte	0x04, 0x17
        /*006a*/ 	.short	(.L_595 - .L_594)
.L_594:
        /*006c*/ 	.word	0x00000000
        /*0070*/ 	.short	0x0000
        /*0072*/ 	.short	0x0000
        /*0074*/ 	.byte	0x00, 0xf0, 0x11, 0x00


	//----- nvinfo : EIATTR_SPARSE_MMA_MASK
	.align		4
.L_595:
        /*0078*/ 	.byte	0x03, 0x50
        /*007a*/ 	.short	0x0000


	//----- nvinfo : EIATTR_MAXREG_COUNT
	.align		4
        /*007c*/ 	.byte	0x03, 0x1b
        /*007e*/ 	.short	0x00ff


	//----- nvinfo : EIATTR_MERCURY_ISA_VERSION
	.align		4
        /*0080*/ 	.byte	0x03, 0x5f
        /*0082*/ 	.short	0x0101


	//----- nvinfo : EIATTR_EXIT_INSTR_OFFSETS
	.align		4
        /*0084*/ 	.byte	0x04, 0x1c
        /*0086*/ 	.short	(.L_597 - .L_596)


	//   ....[0]....
.L_596:
        /*0088*/ 	.word	0x00000430


	//   ....[1]....
        /*008c*/ 	.word	0x000004a0


	//----- nvinfo : EIATTR_MAX_THREADS
	.align		4
.L_597:
        /*0090*/ 	.byte	0x04, 0x05
        /*0092*/ 	.short	(.L_599 - .L_598)
.L_598:
        /*0094*/ 	.word	0x00000080
        /*0098*/ 	.word	0x00000001
        /*009c*/ 	.word	0x00000001


	//----- nvinfo : EIATTR_CRS_STACK_SIZE
	.align		4
.L_599:
        /*00a0*/ 	.byte	0x04, 0x1e
        /*00a2*/ 	.short	(.L_601 - .L_600)
.L_600:
        /*00a4*/ 	.word	0x00000000


	//----- nvinfo : EIATTR_CBANK_PARAM_SIZE
	.align		4
.L_601:
        /*00a8*/ 	.byte	0x03, 0x19
        /*00aa*/ 	.short	0x001c


	//----- nvinfo : EIATTR_PARAM_CBANK
	.align		4
        /*00ac*/ 	.byte	0x04, 0x0a
        /*00ae*/ 	.short	(.L_603 - .L_602)
	.align		4
.L_602:
        /*00b0*/ 	.word	index@(.nv.constant0._ZN2at6native27unrolled_elementwise_kernelIZZZNS0_15cos_kernel_cudaERNS_18TensorIteratorBaseEENKUlvE0_clEvENKUlvE0_clEvEUlfE_St5arrayIPcLm2EELi4E23TrivialOffsetCalculatorILi1EjESB_NS0_6memory15LoadWithoutCastENSC_16StoreWithoutCastEEEviT_T0_T2_T3_T4_T5_)
        /*00b4*/ 	.short	0x0210
        /*00b6*/ 	.short	0x001c


	//----- nvinfo : EIATTR_SW_WAR
	.align		4
.L_603:
        /*00b8*/ 	.byte	0x04, 0x36
        /*00ba*/ 	.short	(.L_605 - .L_604)
.L_604:
        /*00bc*/ 	.word	0x00000008
.L_605:


//--------------------- .nv.info._ZN2at6native29vectorized_elementwise_kernelILi2EZZZNS0_15cos_kernel_cudaERNS_18TensorIteratorBaseEENKUlvE0_clEvENKUlvE0_clEvEUlfE_St5arrayIPcLm2EEEEviT0_T1_ --------------------------
	.section	.nv.info._ZN2at6native29vectorized_elementwise_kernelILi2EZZZNS0_15cos_kernel_cudaERNS_18TensorIteratorBaseEENKUlvE0_clEvENKUlvE0_clEvEUlfE_St5arrayIPcLm2EEEEviT0_T1_,"",@"SHT_CUDA_INFO"
	.sectionflags	@""
	.align	4


	//----- nvinfo : EIATTR_CUDA_API_VERSION
	.align		4
        /*0000*/ 	.byte	0x04, 0x37
        /*0002*/ 	.short	(.L_607 - .L_606)
.L_606:
        /*0004*/ 	.word	0x00000082


	//----- nvinfo : EIATTR_KPARAM_INFO
	.align		4
.L_607:
        /*0008*/ 	.byte	0x04, 0x17
        /*000a*/ 	.short	(.L_609 - .L_608)
.L_608:
        /*000c*/ 	.word	0x00000000
        /*0010*/ 	.short	0x0002
        /*0012*/ 	.short	0x0008
        /*0014*/ 	.byte	0x00, 0xf0, 0x41, 0x00


	//----- nvinfo : EIATTR_KPARAM_INFO
	.align		4
.L_609:
        /*0018*/ 	.byte	0x04, 0x17
        /*001a*/ 	.short	(.L_611 - .L_610)
.L_610:
        /*001c*/ 	.word	0x00000000
        /*0020*/ 	.short	0x0001
        /*0022*/ 	.short	0x0004
        /*0024*/ 	.byte	0x00, 0xf0, 0x05, 0x00


	//----- nvinfo : EIATTR_KPARAM_INFO
	.align		4
.L_611:
        /*0028*/ 	.byte	0x04, 0x17
        /*002a*/ 	.short	(.L_613 - .L_612)
.L_612:
        /*002c*/ 	.word	0x00000000
        /*0030*/ 	.short	0x0000
        /*0032*/ 	.short	0x0000
        /*0034*/ 	.byte	0x00, 0xf0, 0x11, 0x00


	//----- nvinfo : EIATTR_SPARSE_MMA_MASK
	.align		4
.L_613:
        /*0038*/ 	.byte	0x03, 0x50
        /*003a*/ 	.short	0x0000


	//----- nvinfo : EIATTR_MAXREG_COUNT
	.align		4
        /*003c*/ 	.byte	0x03, 0x1b
        /*003e*/ 	.short	0x00ff


	//----- nvinfo : EIATTR_MERCURY_ISA_VERSION
	.align		4
        /*0040*/ 	.byte	0x03, 0x5f
        /*0042*/ 	.short	0x0101


	//----- nvinfo : EIATTR_EXIT_INSTR_OFFSETS
	.align		4
        /*0044*/ 	.byte	0x04, 0x1c
        /*0046*/ 	.short	(.L_615 - .L_614)


	//   ....[0]....
.L_614:
        /*0048*/ 	.word	0x00000270


	//   ....[1]....
        /*004c*/ 	.word	0x00000b40


	//   ....[2]....
        /*0050*/ 	.word	0x00000b90


	//----- nvinfo : EIATTR_MAX_THREADS
	.align		4
.L_615:
        /*0054*/ 	.byte	0x04, 0x05
        /*0056*/ 	.short	(.L_617 - .L_616)
.L_616:
        /*0058*/ 	.word	0x00000080
        /*005c*/ 	.word	0x00000001
        /*0060*/ 	.word	0x00000001


	//----- nvinfo : EIATTR_CRS_STACK_SIZE
	.align		4
.L_617:
        /*0064*/ 	.byte	0x04, 0x1e
        /*0066*/ 	.short	(.L_619 - .L_618)
.L_618:
        /*0068*/ 	.word	0x00000000


	//----- nvinfo : EIATTR_CBANK_PARAM_SIZE
	.align		4
.L_619:
        /*006c*/ 	.byte	0x03, 0x19
        /*006e*/ 	.short	0x0018


	//----- nvinfo : EIATTR_PARAM_CBANK
	.align		4
        /*0070*/ 	.byte	0x04, 0x0a
        /*0072*/ 	.short	(.L_621 - .L_620)
	.align		4
.L_620:
        /*0074*/ 	.word	index@(.nv.constant0._ZN2at6native29vectorized_elementwise_kernelILi2EZZZNS0_15cos_kernel_cudaERNS_18TensorIteratorBaseEENKUlvE0_clEvENKUlvE0_clEvEUlfE_St5arrayIPcLm2EEEEviT0_T1_)
        /*0078*/ 	.short	0x0210
        /*007a*/ 	.short	0x0018


	//----- nvinfo : EIATTR_SW_WAR
	.align		4
.L_621:
        /*007c*/ 	.byte	0x04, 0x36
        /*007e*/ 	.short	(.L_623 - .L_622)
.L_622:
        /*0080*/ 	.word	0x00000008
.L_623:


//--------------------- .nv.info._ZN2at6native29vectorized_elementwise_kernelILi4EZZZNS0_15cos_kernel_cudaERNS_18TensorIteratorBaseEENKUlvE0_clEvENKUlvE0_clEvEUlfE_St5arrayIPcLm2EEEEviT0_T1_ --------------------------
	.section	.nv.info._ZN2at6native29vectorized_elementwise_kernelILi4EZZZNS0_15cos_kernel_cudaERNS_18TensorIteratorBaseEENKUlvE0_clEvENKUlvE0_clEvEUlfE_St5arrayIPcLm2EEEEviT0_T1_,"",@"SHT_CUDA_INFO"
	.sectionflags	@""
	.align	4


	//----- nvinfo : EIATTR_CUDA_API_VERSION
	.align		4
        /*0000*/ 	.byte	0x04, 0x37
        /*0002*/ 	.short	(.L_625 - .L_624)
.L_624:
        /*0004*/ 	.word	0x00000082


	//----- nvinfo : EIATTR_KPARAM_INFO
	.align		4
.L_625:
        /*0008*/ 	.byte	0x04, 0x17
        /*000a*/ 	.short	(.L_627 - .L_626)
.L_626:
        /*000c*/ 	.word	0x00000000
        /*0010*/ 	.short	0x0002
        /*0012*/ 	.short	0x0008
        /*0014*/ 	.byte	0x00, 0xf0, 0x41, 0x00


	//----- nvinfo : EIATTR_KPARAM_INFO
	.align		4
.L_627:
        /*0018*/ 	.byte	0x04, 0x17
        /*001a*/ 	.short	(.L_629 - .L_628)
.L_628:
        /*001c*/ 	.word	0x00000000
        /*0020*/ 	.short	0x0001
        /*0022*/ 	.short	0x0004
        /*0024*/ 	.byte	0x00, 0xf0, 0x05, 0x00


	//----- nvinfo : EIATTR_KPARAM_INFO
	.align		4
.L_629:
        /*0028*/ 	.byte	0x04, 0x17
        /*002a*/ 	.short	(.L_631 - .L_630)
.L_630:
        /*002c*/ 	.word	0x00000000
        /*0030*/ 	.short	0x0000
        /*0032*/ 	.short	0x0000
        /*0034*/ 	.byte	0x00, 0xf0, 0x11, 0x00


	//----- nvinfo : EIATTR_SPARSE_MMA_MASK
	.align		4
.L_631:
        /*0038*/ 	.byte	0x03, 0x50
        /*003a*/ 	.short	0x0000


	//----- nvinfo : EIATTR_MAXREG_COUNT
	.align		4
        /*003c*/ 	.byte	0x03, 0x1b
        /*003e*/ 	.short	0x00ff


	//----- nvinfo : EIATTR_MERCURY_ISA_VERSION
	.align		4
        /*0040*/ 	.byte	0x03, 0x5f
        /*0042*/ 	.short	0x0101


	//----- nvinfo : EIATTR_EXIT_INSTR_OFFSETS
	.align		4
        /*0044*/ 	.byte	0x04, 0x1c
        /*0046*/ 	.short	(.L_633 - .L_632)


	//   ....[0]....
.L_632:
        /*0048*/ 	.word	0x00000230


	//   ....[1]....
        /*004c*/ 	.word	0x00000b00


	//   ....[2]....
        /*0050*/ 	.word	0x00000b50


	//----- nvinfo : EIATTR_MAX_THREADS
	.align		4
.L_633:
        /*0054*/ 	.byte	0x04, 0x05
        /*0056*/ 	.short	(.L_635 - .L_634)
.L_634:
        /*0058*/ 	.word	0x00000080
        /*005c*/ 	.word	0x00000001
        /*0060*/ 	.word	0x00000001


	//----- nvinfo : EIATTR_CRS_STACK_SIZE
	.align		4
.L_635:
        /*0064*/ 	.byte	0x04, 0x1e
        /*0066*/ 	.short	(.L_637 - .L_636)
.L_636:
        /*0068*/ 	.word	0x00000000


	//----- nvinfo : EIATTR_CBANK_PARAM_SIZE
	.align		4
.L_637:
        /*006c*/ 	.byte	0x03, 0x19
        /*006e*/ 	.short	0x0018


	//----- nvinfo : EIATTR_PARAM_CBANK
	.align		4
        /*0070*/ 	.byte	0x04, 0x0a
        /*0072*/ 	.short	(.L_639 - .L_638)
	.align		4
.L_638:
        /*0074*/ 	.word	index@(.nv.constant0._ZN2at6native29vectorized_elementwise_kernelILi4EZZZNS0_15cos_kernel_cudaERNS_18TensorIteratorBaseEENKUlvE0_clEvENKUlvE0_clEvEUlfE_St5arrayIPcLm2EEEEviT0_T1_)
        /*0078*/ 	.short	0x0210
        /*007a*/ 	.short	0x0018


	//----- nvinfo : EIATTR_SW_WAR
	.align		4
.L_639:
        /*007c*/ 	.byte	0x04, 0x36
        /*007e*/ 	.short	(.L_641 - .L_640)
.L_640:
        /*0080*/ 	.word	0x00000008
.L_641:


//--------------------- .nv.info._ZN2at6native29vectorized_elementwise_kernelILi8EZZZNS0_15cos_kernel_cudaERNS_18TensorIteratorBaseEENKUlvE0_clEvENKUlvE0_clEvEUlfE_St5arrayIPcLm2EEEEviT0_T1_ --------------------------
	.section	.nv.info._ZN2at6native29vectorized_elementwise_kernelILi8EZZZNS0_15cos_kernel_cudaERNS_18TensorIteratorBaseEENKUlvE0_clEvENKUlvE0_clEvEUlfE_St5arrayIPcLm2EEEEviT0_T1_,"",@"SHT_CUDA_INFO"
	.sectionflags	@""
	.align	4


	//----- nvinfo : EIATTR_CUDA_API_VERSION
	.align		4
        /*0000*/ 	.byte	0x04, 0x37
        /*0002*/ 	.short	(.L_643 - .L_642)
.L_642:
        /*0004*/ 	.word	0x00000082


	//----- nvinfo : EIATTR_KPARAM_INFO
	.align		4
.L_643:
        /*0008*/ 	.byte	0x04, 0x17
        /*000a*/ 	.short	(.L_645 - .L_644)
.L_644:
        /*000c*/ 	.word	0x00000000
        /*0010*/ 	.short	0x0002
        /*0012*/ 	.short	0x0008
        /*0014*/ 	.byte	0x00, 0xf0, 0x41, 0x00


	//----- nvinfo : EIATTR_KPARAM_INFO
	.align		4
.L_645:
        /*0018*/ 	.byte	0x04, 0x17
        /*001a*/ 	.short	(.L_647 - .L_646)
.L_646:
        /*001c*/ 	.word	0x00000000
        /*0020*/ 	.short	0x0001
        /*0022*/ 	.short	0x0004
        /*0024*/ 	.byte	0x00, 0xf0, 0x05, 0x00


	//----- nvinfo : EIATTR_KPARAM_INFO
	.align		4
.L_647:
        /*0028*/ 	.byte	0x04, 0x17
        /*002a*/ 	.short	(.L_649 - .L_648)
.L_648:
        /*002c*/ 	.word	0x00000000
        /*0030*/ 	.short	0x0000
        /*0032*/ 	.short	0x0000
        /*0034*/ 	.byte	0x00, 0xf0, 0x11, 0x00


	//----- nvinfo : EIATTR_SPARSE_MMA_MASK
	.align		4
.L_649:
        /*0038*/ 	.byte	0x03, 0x50
        /*003a*/ 	.short	0x0000


	//----- nvinfo : EIATTR_MAXREG_COUNT
	.align		4
        /*003c*/ 	.byte	0x03, 0x1b
        /*003e*/ 	.short	0x00ff


	//----- nvinfo : EIATTR_MERCURY_ISA_VERSION
	.align		4
        /*0040*/ 	.byte	0x03, 0x5f
        /*0042*/ 	.short	0x0101


	//----- nvinfo : EIATTR_EXIT_INSTR_OFFSETS
	.align		4
        /*0044*/ 	.byte	0x04, 0x1c
        /*0046*/ 	.short	(.L_651 - .L_650)


	//   ....[0]....
.L_650:
        /*0048*/ 	.word	0x00000230


	//   ....[1]....
        /*004c*/ 	.word	0x00000b00


	//   ....[2]....
        /*0050*/ 	.word	0x00000b50


	//----- nvinfo : EIATTR_MAX_THREADS
	.align		4
.L_651:
        /*0054*/ 	.byte	0x04, 0x05
        /*0056*/ 	.short	(.L_653 - .L_652)
.L_652:
        /*0058*/ 	.word	0x00000080
        /*005c*/ 	.word	0x00000001
        /*0060*/ 	.word	0x00000001


	//----- nvinfo : EIATTR_CRS_STACK_SIZE
	.align		4
.L_653:
        /*0064*/ 	.byte	0x04, 0x1e
        /*0066*/ 	.short	(.L_655 - .L_654)
.L_654:
        /*0068*/ 	.word	0x00000000


	//----- nvinfo : EIATTR_CBANK_PARAM_SIZE
	.align		4
.L_655:
        /*006c*/ 	.byte	0x03, 0x19
        /*006e*/ 	.short	0x0018


	//----- nvinfo : EIATTR_PARAM_CBANK
	.align		4
        /*0070*/ 	.byte	0x04, 0x0a
        /*0072*/ 	.short	(.L_657 - .L_656)
	.align		4
.L_656:
        /*0074*/ 	.word	index@(.nv.constant0._ZN2at6native29vectorized_elementwise_kernelILi8EZZZNS0_15cos_kernel_cudaERNS_18TensorIteratorBaseEENKUlvE0_clEvENKUlvE0_clEvEUlfE_St5arrayIPcLm2EEEEviT0_T1_)
        /*0078*/ 	.short	0x0210
        /*007a*/ 	.short	0x0018


	//----- nvinfo : EIATTR_SW_WAR
	.align		4
.L_657:
        /*007c*/ 	.byte	0x04, 0x36
        /*007e*/ 	.short	(.L_659 - .L_658)
.L_658:
        /*0080*/ 	.word	0x00000008
.L_659:


//--------------------- .nv.info._ZN2at6native18elementwise_kernelILi128ELi4EZNS0_15gpu_kernel_implIZZZNS0_15cos_kernel_cudaERNS_18TensorIteratorBaseEENKUlvE0_clEvENKUlvE_clEvEUldE_EEvS4_RKT_EUliE_EEviT1_ --------------------------
	.section	.nv.info._ZN2at6native18elementwise_kernelILi128ELi4EZNS0_15gpu_kernel_implIZZZNS0_15cos_kernel_cudaERNS_18TensorIteratorBaseEENKUlvE0_clEvENKUlvE_clEvEUldE_EEvS4_RKT_EUliE_EEviT1_,"",@"SHT_CUDA_INFO"
	.sectionflags	@""
	.align	4


	//----- nvinfo : EIATTR_CUDA_API_VERSION
	.align		4
        /*0000*/ 	.byte	0x04, 0x37
        /*0002*/ 	.short	(.L_661 - .L_660)
.L_660:
        /*0004*/ 	.word	0x00000082


	//----- nvinfo : EIATTR_KPARAM_INFO
	.align		4
.L_661:
        /*0008*/ 	.byte	0x04, 0x17
        /*000a*/ 	.short	(.L_663 - .L_662)
.L_662:
        /*000c*/ 	.word	0x00000000
        /*0010*/ 	.short	0x0001
        /*0012*/ 	.short	0x0008
        /*0014*/ 	.byte	0x00, 0xf0, 0x61, 0x08


	//----- nvinfo : EIATTR_KPARAM_INFO
	.align		4
.L_663:
        /*0018*/ 	.byte	0x04, 0x17
        /*001a*/ 	.short	(.L_665 - .L_664)
.L_664:
        /*001c*/ 	.word	0x00000000
        /*0020*/ 	.short	0x0000
        /*0022*/ 	.short	0x0000
        /*0024*/ 	.byte	0x00, 0xf0, 0x11, 0x00


	//----- nvinfo : EIATTR_SPARSE_MMA_MASK
	.align		4
.L_665:
        /*0028*/ 	.byte	0x03, 0x50
        /*002a*/ 	.short	0x0000


	//----- nvinfo : EIATTR_MAXREG_COUNT
	.align		4
        /*002c*/ 	.byte	0x03, 0x1b
        /*002e*/ 	.short	0x0080


	//----- nvinfo : EIATTR_EXTERNS
	.align		4
        /*0030*/ 	.byte	0x04, 0x0f
        /*0032*/ 	.short	(.L_667 - .L_666)


	//   ....[0]....
	.align		4
.L_666:
        /*0034*/ 	.word	index@(__assertfail)


	//----- nvinfo : EIATTR_MERCURY_ISA_VERSION
	.align		4
.L_667:
        /*0038*/ 	.byte	0x03, 0x5f
        /*003a*/ 	.short	0x0101


	//----- nvinfo : EIATTR_SYSCALL_OFFSETS
	.align		4
        /*003c*/ 	.byte	0x04, 0x46
        /*003e*/ 	.short	(.L_669 - .L_668)


	//   ....[0]....
.L_668:
        /*0040*/ 	.word	0x00002270


	//   ....[1]....
        /*0044*/ 	.word	0x000036e0


	//   ....[2]....
        /*0048*/ 	.word	0x00005970


	//   ....[3]....
        /*004c*/ 	.word	0x00006de0


	//   ....[4]....
        /*0050*/ 	.word	0x00009060


	//   ....[5]....
        /*0054*/ 	.word	0x0000a4d0


	//   ....[6]....
        /*0058*/ 	.word	0x0000c740


	//   ....[7]....
        /*005c*/ 	.word	0x0000dbb0


	//----- nvinfo : EIATTR_EXIT_INSTR_OFFSETS
	.align		4
.L_669:
        /*0060*/ 	.byte	0x04, 0x1c
        /*0062*/ 	.short	(.L_671 - .L_670)


	//   ....[0]....
.L_670:
        /*0064*/ 	.word	0x0000a580


	//   ....[1]....
        /*0068*/ 	.word	0x0000cbf0


	//   ....[2]....
        /*006c*/ 	.word	0x0000cc30


	//   ....[3]....
        /*0070*/ 	.word	0x0000ccc0


	//   ....[4]....
        /*0074*/ 	.word	0x0000ccf0


	//   ....[5]....
        /*0078*/ 	.word	0x0000cd20


	//   ....[6]....
        /*007c*/ 	.word	0x0000cdf0


	//   ....[7]....
        /*0080*/ 	.word	0x0000ce70


	//   ....[8]....
        /*0084*/ 	.word	0x0000cf50


	//   ....[9]....
        /*0088*/ 	.word	0x0000cfe0


	//   ....[10]....
        /*008c*/ 	.word	0x0000d000


	//   ....[11]....
        /*0090*/ 	.word	0x0000d0c0


	//   ....[12]....
        /*0094*/ 	.word	0x0000d0f0


	//   ....[13]....
        /*0098*/ 	.word	0x0000d2c0


	//   ....[14]....
        /*009c*/ 	.word	0x0000d460


	//   ....[15]....
        /*00a0*/ 	.word	0x0000d4e0


	//   ....[16]....
        /*00a4*/ 	.word	0x0000d590


	//   ....[17]....
        /*00a8*/ 	.word	0x0000d750


	//   ....[18]....
        /*00ac*/ 	.word	0x0000d910


	//   ....[19]....
        /*00b0*/ 	.word	0x0000dab0


	//   ....[20]....
        /*00b4*/ 	.word	0x0000dbc0


	//   ....[21]....
        /*00b8*/ 	.word	0x0000dbf0


	//   ....[22]....
        /*00bc*/ 	.word	0x0000dc20


	//----- nvinfo : EIATTR_MAX_THREADS
	.align		4
.L_671:
        /*00c0*/ 	.byte	0x04, 0x05
        /*00c2*/ 	.short	(.L_673 - .L_672)
.L_672:
        /*00c4*/ 	.word	0x00000080
        /*00c8*/ 	.word	0x00000001
        /*00cc*/ 	.word	0x00000001


	//----- nvinfo : EIATTR_CRS_STACK_SIZE
	.align		4
.L_673:
        /*00d0*/ 	.byte	0x04, 0x1e
        /*00d2*/ 	.short	(.L_675 - .L_674)
.L_674:
        /*00d4*/ 	.word	0x00000000


	//----- nvinfo : EIATTR_CBANK_PARAM_SIZE
	.align		4
.L_675:
        /*00d8*/ 	.byte	0x03, 0x19
        /*00da*/ 	.short	0x0220


	//----- nvinfo : EIATTR_PARAM_CBANK
	.align		4
        /*00dc*/ 	.byte	0x04, 0x0a
        /*00de*/ 	.short	(.L_677 - .L_676)
	.align		4
.L_676:
        /*00e0*/ 	.word	index@(.nv.constant0._ZN2at6native18elementwise_kernelILi128ELi4EZNS0_15gpu_kernel_implIZZZNS0_15cos_kernel_cudaERNS_18TensorIteratorBaseEENKUlvE0_clEvENKUlvE_clEvEUldE_EEvS4_RKT_EUliE_EEviT1_)
        /*00e4*/ 	.short	0x0210
        /*00e6*/ 	.short	0x0220


	//----- nvinfo : EIATTR_SW_WAR
	.align		4
.L_677:
        /*00e8*/ 	.byte	0x04, 0x36
        /*00ea*/ 	.short	(.L_679 - .L_678)
.L_678:
        /*00ec*/ 	.word	0x00000008
.L_679:


//--------------------- .nv.info._ZN2at6native27unrolled_elementwise_kernelIZZZNS0_15cos_kernel_cudaERNS_18TensorIteratorBaseEENKUlvE0_clEvENKUlvE_clEvEUldE_St5arrayIPcLm2EELi4E23TrivialOffsetCalculatorILi1EjESB_NS0_6memory12LoadWithCastILi1EEENSC_13StoreWithCastILi1EEEEEviT_T0_T2_T3_T4_T5_ --------------------------
	.section	.nv.info._ZN2at6native27unrolled_elementwise_kernelIZZZNS0_15cos_kernel_cudaERNS_18TensorIteratorBaseEENKUlvE0_clEvENKUlvE_clEvEUldE_St5arrayIPcLm2EELi4E23TrivialOffsetCalculatorILi1EjESB_NS0_6memory12LoadWithCastILi1EEENSC_13StoreWithCastILi1EEEEEviT_T0_T2_T3_T4_T5_,"",@"SHT_CUDA_INFO"
	.sectionflags	@""
	.align	4


	//----- nvinfo : EIATTR_CUDA_API_VERSION
	.align		4
        /*0000*/ 	.byte	0x04, 0x37
        /*0002*/ 	.short	(.L_681 - .L_680)
.L_680:
        /*0004*/ 	.word	0x00000082


	//----- nvinfo : EIATTR_KPARAM_INFO
	.align		4
.L_681:
        /*0008*/ 	.byte	0x04, 0x17
        /*000a*/ 	.short	(.L_683 - .L_682)
.L_682:
        /*000c*/ 	.word	0x00000000
        /*0010*/ 	.short	0x0006
        /*0012*/ 	.short	0x0024
        /*0014*/ 	.byte	0x00, 0xf0, 0x21, 0x00


	//----- nvinfo : EIATTR_KPARAM_INFO
	.align		4
.L_683:
        /*0018*/ 	.byte	0x04, 0x17
        /*001a*/ 	.short	(.L_685 - .L_684)
.L_684:
        /*001c*/ 	.word	0x00000000
        /*0020*/ 	.short	0x0005
        /*0022*/ 	.short	0x001c
        /*0024*/ 	.byte	0x00, 0xf0, 0x21, 0x00


	//----- nvinfo : EIATTR_KPARAM_INFO
	.align		4
.L_685:
        /*0028*/ 	.byte	0x04, 0x17
        /*002a*/ 	.short	(.L_687 - .L_686)
.L_686:
        /*002c*/ 	.word	0x00000000
        /*0030*/ 	.short	0x0004
        /*0032*/ 	.short	0x0019
        /*0034*/ 	.byte	0x00, 0xf0, 0x05, 0x00


	//----- nvinfo : EIATTR_KPARAM_INFO
	.align		4
.L_687:
        /*0038*/ 	.byte	0x04, 0x17
        /*003a*/ 	.short	(.L_689 - .L_688)
.L_688:
        /*003c*/ 	.word	0x00000000
        /*0040*/ 	.short	0x0003
        /*0042*/ 	.short	0x0018
        /*0044*/ 	.byte	0x00, 0xf0, 0x05, 0x00


	//----- nvinfo : EIATTR_KPARAM_INFO
	.align		4
.L_689:
        /*0048*/ 	.byte	0x04, 0x17
        /*004a*/ 	.short	(.L_691 - .L_690)
.L_690:
        /*004c*/ 	.word	0x00000000
        /*0050*/ 	.short	0x0002
        /*0052*/ 	.short	0x0008
        /*0054*/ 	.byte	0x00, 0xf0, 0x41, 0x00


	//----- nvinfo : EIATTR_KPARAM_INFO
	.align		4
.L_691:
        /*0058*/ 	.byte	0x04, 0x17
        /*005a*/ 	.short	(.L_693 - .L_692)
.L_692:
        /*005c*/ 	.word	0x00000000
        /*0060*/ 	.short	0x0001
        /*0062*/ 	.short	0x0004
        /*0064*/ 	.byte	0x00, 0xf0, 0x05, 0x00


	//----- nvinfo : EIATTR_KPARAM_INFO
	.align		4
.L_693:
        /*0068*/ 	.byte	0x04, 0x17
        /*006a*/ 	.short	(.L_695 - .L_694)
.L_694:
        /*006c*/ 	.word	0x00000000
        /*0070*/ 	.short	0x0000
        /*0072*/ 	.short	0x0000
        /*0074*/ 	.byte	0x00, 0xf0, 0x11, 0x00


	//----- nvinfo : EIATTR_SPARSE_MMA_MASK
	.align		4
.L_695:
        /*0078*/ 	.byte	0x03, 0x50
        /*007a*/ 	.short	0x0000


	//----- nvinfo : EIATTR_MAXREG_COUNT
	.align		4
        /*007c*/ 	.byte	0x03, 0x1b
        /*007e*/ 	.short	0x00ff


	//----- nvinfo : EIATTR_EXTERNS
	.align		4
        /*0080*/ 	.byte	0x04, 0x0f
        /*0082*/ 	.short	(.L_697 - .L_696)


	//   ....[0]....
	.align		4
.L_696:
        /*0084*/ 	.word	index@(__assertfail)


	//----- nvinfo : EIATTR_MERCURY_ISA_VERSION
	.align		4
.L_697:
        /*0088*/ 	.byte	0x03, 0x5f
        /*008a*/ 	.short	0x0101


	//----- nvinfo : EIATTR_SYSCALL_OFFSETS
	.align		4
        /*008c*/ 	.byte	0x04, 0x46
        /*008e*/ 	.short	(.L_699 - .L_698)


	//   ....[0]....
.L_698:
        /*0090*/ 	.word	0x00000f90


	//   ....[1]....
        /*0094*/ 	.word	0x00001f30


	//   ....[2]....
        /*0098*/ 	.word	0x00002ee0


	//   ....[3]....
        /*009c*/ 	.word	0x00003e60


	//   ....[4]....
        /*00a0*/ 	.word	0x00005f70


	//   ....[5]....
        /*00a4*/ 	.word	0x00007130


	//   ....[6]....
        /*00a8*/ 	.word	0x000082b0


	//   ....[7]....
        /*00ac*/ 	.word	0x00009450


	//----- nvinfo : EIATTR_EXIT_INSTR_OFFSETS
	.align		4
.L_699:
        /*00b0*/ 	.byte	0x04, 0x1c
        /*00b2*/ 	.short	(.L_701 - .L_700)


	//   ....[0]....
.L_700:
        /*00b4*/ 	.word	0x00008350


	//   ....[1]....
        /*00b8*/ 	.word	0x00008490


	//   ....[2]....
        /*00bc*/ 	.word	0x000084d0


	//   ....[3]....
        /*00c0*/ 	.word	0x00008560


	//   ....[4]....
        /*00c4*/ 	.word	0x00008590


	//   ....[5]....
        /*00c8*/ 	.word	0x000085c0


	//   ....[6]....
        /*00cc*/ 	.word	0x00008690


	//   ....[7]....
        /*00d0*/ 	.word	0x00008710


	//   ....[8]....
        /*00d4*/ 	.word	0x000087f0


	//   ....[9]....
        /*00d8*/ 	.word	0x00008880


	//   ....[10]....
        /*00dc*/ 	.word	0x000088a0


	//   ....[11]....
        /*00e0*/ 	.word	0x00008960


	//   ....[12]....
        /*00e4*/ 	.word	0x00008990


	//   ....[13]....
        /*00e8*/ 	.word	0x00008b60


	//   ....[14]....
        /*00ec*/ 	.word	0x00008d00


	//   ....[15]....
        /*00f0*/ 	.word	0x00008d80


	//   ....[16]....
        /*00f4*/ 	.word	0x00008e30


	//   ....[17]....
        /*00f8*/ 	.word	0x00008ff0


	//   ....[18]....
        /*00fc*/ 	.word	0x000091b0


	//   ....[19]....
        /*0100*/ 	.word	0x00009350


	//   ....[20]....
        /*0104*/ 	.word	0x00009460


	//   ....[21]....
        /*0108*/ 	.word	0x00009490


	//   ....[22]....
        /*010c*/ 	.word	0x000094c0


	//----- nvinfo : EIATTR_MAX_THREADS
	.align		4
.L_701:
        /*0110*/ 	.byte	0x04, 0x05
        /*0112*/ 	.short	(.L_703 - .L_702)
.L_702:
        /*0114*/ 	.word	0x00000080
        /*0118*/ 	.word	0x00000001
        /*011c*/ 	.word	0x00000001


	//----- nvinfo : EIATTR_CRS_STACK_SIZE
	.align		4
.L_703:
        /*0120*/ 	.byte	0x04, 0x1e
        /*0122*/ 	.short	(.L_705 - .L_704)
.L_704:
        /*0124*/ 	.word	0x00000000


	//----- nvinfo : EIATTR_CBANK_PARAM_SIZE
	.align		4
.L_705:
        /*0128*/ 	.byte	0x03, 0x19
        /*012a*/ 	.short	0x002c


	//----- nvinfo : EIATTR_PARAM_CBANK
	.align		4
        /*012c*/ 	.byte	0x04, 0x0a
        /*012e*/ 	.short	(.L_707 - .L_706)
	.align		4
.L_706:
        /*0130*/ 	.word	index@(.nv.constant0._ZN2at6native27unrolled_elementwise_kernelIZZZNS0_15cos_kernel_cudaERNS_18TensorIteratorBaseEENKUlvE0_clEvENKUlvE_clEvEUldE_St5arrayIPcLm2EELi4E23TrivialOffsetCalculatorILi1EjESB_NS0_6memory12LoadWithCastILi1EEENSC_13StoreWithCastILi1EEEEEviT_T0_T2_T3_T4_T5_)
        /*0134*/ 	.short	0x0210
        /*0136*/ 	.short	0x002c


	//----- nvinfo : EIATTR_SW_WAR
	.align		4
.L_707:
        /*0138*/ 	.byte	0x04, 0x36
        /*013a*/ 	.short	(.L_709 - .L_708)
.L_708:
        /*013c*/ 	.word	0x00000008
.L_709:


//--------------------- .nv.info._ZN2at6native18elementwise_kernelILi128ELi2EZNS0_22gpu_kernel_impl_nocastIZZZNS0_15cos_kernel_cudaERNS_18TensorIteratorBaseEENKUlvE0_clEvENKUlvE_clEvEUldE_EEvS4_RKT_EUliE_EEviT1_ --------------------------
	.section	.nv.info._ZN2at6native18elementwise_kernelILi128ELi2EZNS0_22gpu_kernel_impl_nocastIZZZNS0_15cos_kernel_cudaERNS_18TensorIteratorBaseEENKUlvE0_clEvENKUlvE_clEvEUldE_EEvS4_RKT_EUliE_EEviT1_,"",@"SHT_CUDA_INFO"
	.sectionflags	@""
	.align	4


	//----- nvinfo : EIATTR_CUDA_API_VERSION
	.align		4
        /*0000*/ 	.byte	0x04, 0x37
        /*0002*/ 	.short	(.L_711 - .L_710)
.L_710:
        /*0004*/ 	.word	0x00000082


	//----- nvinfo : EIATTR_KPARAM_INFO
	.align		4
.L_711:
        /*0008*/ 	.byte	0x04, 0x17
        /*000a*/ 	.short	(.L_713 - .L_712)
.L_712:
        /*000c*/ 	.word	0x00000000
        /*0010*/ 	.short	0x0001
        /*0012*/ 	.short	0x0008
        /*0014*/ 	.byte	0x00, 0xf0, 0x61, 0x08


	//----- nvinfo : EIATTR_KPARAM_INFO
	.align		4
.L_713:
        /*0018*/ 	.byte	0x04, 0x17
        /*001a*/ 	.short	(.L_715 - .L_714)
.L_714:
        /*001c*/ 	.word	0x00000000
        /*0020*/ 	.short	0x0000
        /*0022*/ 	.short	0x0000
        /*0024*/ 	.byte	0x00, 0xf0, 0x11, 0x00


	//----- nvinfo : EIATTR_SPARSE_MMA_MASK
	.align		4
.L_715:
        /*0028*/ 	.byte	0x03, 0x50
        /*002a*/ 	.short	0x0000


	//----- nvinfo : EIATTR_MAXREG_COUNT
	.align		4
        /*002c*/ 	.byte	0x03, 0x1b
        /*002e*/ 	.short	0x0080


	//----- nvinfo : EIATTR_MERCURY_ISA_VERSION
	.align		4
        /*0030*/ 	.byte	0x03, 0x5f
        /*0032*/ 	.short	0x0101


	//----- nvinfo : EIATTR_EXIT_INSTR_OFFSETS
	.align		4
        /*0034*/ 	.byte	0x04, 0x1c
        /*0036*/ 	.short	(.L_717 - .L_716)


	//   ....[0]....
.L_716:
        /*0038*/ 	.word	0x00001770


	//   ....[1]....
        /*003c*/ 	.word	0x00002e30


	//----- nvinfo : EIATTR_MAX_THREADS
	.align		4
.L_717:
        /*0040*/ 	.byte	0x04, 0x05
        /*0042*/ 	.short	(.L_719 - .L_718)
.L_718:
        /*0044*/ 	.word	0x00000080
        /*0048*/ 	.word	0x00000001
        /*004c*/ 	.word	0x00000001


	//----- nvinfo : EIATTR_CRS_STACK_SIZE
	.align		4
.L_719:
        /*0050*/ 	.byte	0x04, 0x1e
        /*0052*/ 	.short	(.L_721 - .L_720)
.L_720:
        /*0054*/ 	.word	0x00000000


	//----- nvinfo : EIATTR_CBANK_PARAM_SIZE
	.align		4
.L_721:
        /*0058*/ 	.byte	0x03, 0x19
        /*005a*/ 	.short	0x0220


	//----- nvinfo : EIATTR_PARAM_CBANK
	.align		4
        /*005c*/ 	.byte	0x04, 0x0a
        /*005e*/ 	.short	(.L_723 - .L_722)
	.align		4
.L_722:
        /*0060*/ 	.word	index@(.nv.constant0._ZN2at6native18elementwise_kernelILi128ELi2EZNS0_22gpu_kernel_impl_nocastIZZZNS0_15cos_kernel_cudaERNS_18TensorIteratorBaseEENKUlvE0_clEvENKUlvE_clEvEUldE_EEvS4_RKT_EUliE_EEviT1_)
        /*0064*/ 	.short	0x0210
        /*0066*/ 	.short	0x0220


	//----- nvinfo : EIATTR_SW_WAR
	.align		4
.L_723:
        /*0068*/ 	.byte	0x04, 0x36
        /*006a*/ 	.short	(.L_725 - .L_724)
.L_724:
        /*006c*/ 	.word	0x00000008
.L_725:


//--------------------- .nv.info._ZN2at6native27unrolled_elementwise_kernelIZZZNS0_15cos_kernel_cudaERNS_18TensorIteratorBaseEENKUlvE0_clEvENKUlvE_clEvEUldE_St5arrayIPcLm2EELi4E23TrivialOffsetCalculatorILi1EjESB_NS0_6memory15LoadWithoutCastENSC_16StoreWithoutCastEEEviT_T0_T2_T3_T4_T5_ --------------------------
	.section	.nv.info._ZN2at6native27unrolled_elementwise_kernelIZZZNS0_15cos_kernel_cudaERNS_18TensorIteratorBaseEENKUlvE0_clEvENKUlvE_clEvEUldE_St5arrayIPcLm2EELi4E23TrivialOffsetCalculatorILi1EjESB_NS0_6memory15LoadWithoutCastENSC_16StoreWithoutCastEEEviT_T0_T2_T3_T4_T5_,"",@"SHT_CUDA_INFO"
	.sectionflags	@""
	.align	4


	//----- nvinfo : EIATTR_CUDA_API_VERSION
	.align		4
        /*0000*/ 	.byte	0x04, 0x37
        /*0002*/ 	.short	(.L_727 - .L_726)
.L_726:
        /*0004*/ 	.word	0x00000082


	//----- nvinfo : EIATTR_KPARAM_INFO
	.align		4
.L_727:
        /*0008*/ 	.byte	0x04, 0x17
        /*000a*/ 	.short	(.L_729 - .L_728)
.L_728:
        /*000c*/ 	.word	0x00000000
        /*0010*/ 	.short	0x0006
        /*0012*/ 	.short	0x001b
        /*0014*/ 	.byte	0x00, 0xf0, 0x05, 0x00


	//----- nvinfo : EIATTR_KPARAM_INFO
	.align		4
.L_729:
        /*0018*/ 	.byte	0x04, 0x17
        /*001a*/ 	.short	(.L_731 - .L_730)
.L_730:
        /*001c*/ 	.word	0x00000000
        /*0020*/ 	.short	0x0005
        /*0022*/ 	.short	0x001a
        /*0024*/ 	.byte	0x00, 0xf0, 0x05, 0x00


	//----- nvinfo : EIATTR_KPARAM_INFO
	.align		4
.L_731:
        /*0028*/ 	.byte	0x04, 0x17
        /*002a*/ 	.short	(.L_733 - .L_732)
.L_732:
        /*002c*/ 	.word	0x00000000
        /*0030*/ 	.short	0x0004
        /*0032*/ 	.short	0x0019
        /*0034*/ 	.byte	0x00, 0xf0, 0x05, 0x00


	//----- nvinfo : EIATTR_KPARAM_INFO
	.align		4
.L_733:
        /*0038*/ 	.byte	0x04, 0x17
        /*003a*/ 	.short	(.L_735 - .L_734)
.L_734:
        /*003c*/ 	.word	0x00000000
        /*0040*/ 	.short	0x0003
        /*0042*/ 	.short	0x0018
        /*0044*/ 	.byte	0x00, 0xf0, 0x05, 0x00


	//----- nvinfo : EIATTR_KPARAM_INFO
	.align		4
.L_735:
        /*0048*/ 	.byte	0x04, 0x17
        /*004a*/ 	.short	(.L_737 - .L_736)
.L_736:
        /*004c*/ 	.word	0x00000000
        /*0050*/ 	.short	0x0002
        /*0052*/ 	.short	0x0008
        /*0054*/ 	.byte	0x00, 0xf0, 0x41, 0x00


	//----- nvinfo : EIATTR_KPARAM_INFO
	.align		4
.L_737:
        /*0058*/ 	.byte	0x04, 0x17
        /*005a*/ 	.short	(.L_739 - .L_738)
.L_738:
        /*005c*/ 	.word	0x00000000
        /*0060*/ 	.short	0x0001
        /*0062*/ 	.short	0x0004
        /*0064*/ 	.byte	0x00, 0xf0, 0x05, 0x00


	//----- nvinfo : EIATTR_KPARAM_INFO
	.align		4
.L_739:
        /*0068*/ 	.byte	0x04, 0x17
        /*006a*/ 	.short	(.L_741 - .L_740)
.L_740:
        /*006c*/ 	.word	0x00000000
        /*0070*/ 	.short	0x0000
        /*0072*/ 	.short	0x0000
        /*0074*/ 	.byte	0x00, 0xf0, 0x11, 0x00


	//----- nvinfo : EIATTR_SPARSE_MMA_MASK
	.align		4
.L_741:
        /*0078*/ 	.byte	0x03, 0x50
        /*007a*/ 	.short	0x0000


	//----- nvinfo : EIATTR_MAXREG_COUNT
	.align		4
        /*007c*/ 	.byte	0x03, 0x1b
        /*007e*/ 	.short	0x00ff


	//----- nvinfo : EIATTR_MERCURY_ISA_VERSION
	.align		4
        /*0080*/ 	.byte	0x03, 0x5f
        /*0082*/ 	.short	0x0101


	//----- nvinfo : EIATTR_EXIT_INSTR_OFFSETS
	.align		4
        /*0084*/ 	.byte	0x04, 0x1c
        /*0086*/ 	.short	(.L_743 - .L_742)


	//   ....[0]....
.L_742:
        /*0088*/ 	.word	0x00001190


	//   ....[1]....
        /*008c*/ 	.word	0x000011e0


	//----- nvinfo : EIATTR_MAX_THREADS
	.align		4
.L_743:
        /*0090*/ 	.byte	0x04, 0x05
        /*0092*/ 	.short	(.L_745 - .L_744)
.L_744:
        /*0094*/ 	.word	0x00000080
        /*0098*/ 	.word	0x00000001
        /*009c*/ 	.word	0x00000001


	//----- nvinfo : EIATTR_CRS_STACK_SIZE
	.align		4
.L_745:
        /*00a0*/ 	.byte	0x04, 0x1e
        /*00a2*/ 	.short	(.L_747 - .L_746)
.L_746:
        /*00a4*/ 	.word	0x00000000


	//----- nvinfo : EIATTR_CBANK_PARAM_SIZE
	.align		4
.L_747:
        /*00a8*/ 	.byte	0x03, 0x19
        /*00aa*/ 	.short	0x001c


	//----- nvinfo : EIATTR_PARAM_CBANK
	.align		4
        /*00ac*/ 	.byte	0x04, 0x0a
        /*00ae*/ 	.short	(.L_749 - .L_748)
	.align		4
.L_748:
        /*00b0*/ 	.word	index@(.nv.constant0._ZN2at6native27unrolled_elementwise_kernelIZZZNS0_15cos_kernel_cudaERNS_18TensorIteratorBaseEENKUlvE0_clEvENKUlvE_clEvEUldE_St5arrayIPcLm2EELi4E23TrivialOffsetCalculatorILi1EjESB_NS0_6memory15LoadWithoutCastENSC_16StoreWithoutCastEEEviT_T0_T2_T3_T4_T5_)
        /*00b4*/ 	.short	0x0210
        /*00b6*/ 	.short	0x001c


	//----- nvinfo : EIATTR_SW_WAR
	.align		4
.L_749:
        /*00b8*/ 	.byte	0x04, 0x36
        /*00ba*/ 	.short	(.L_751 - .L_750)
.L_750:
        /*00bc*/ 	.word	0x00000008
.L_751:


//--------------------- .nv.info._ZN2at6native29vectorized_elementwise_kernelILi2EZZZNS0_15cos_kernel_cudaERNS_18TensorIteratorBaseEENKUlvE0_clEvENKUlvE_clEvEUldE_St5arrayIPcLm2EEEEviT0_T1_ --------------------------
	.section	.nv.info._ZN2at6native29vectorized_elementwise_kernelILi2EZZZNS0_15cos_kernel_cudaERNS_18TensorIteratorBaseEENKUlvE0_clEvENKUlvE_clEvEUldE_St5arrayIPcLm2EEEEviT0_T1_,"",@"SHT_CUDA_INFO"
	.sectionflags	@""
	.align	4


	//----- nvinfo : EIATTR_CUDA_API_VERSION
	.align		4
        /*0000*/ 	.byte	0x04, 0x37
        /*0002*/ 	.short	(.L_753 - .L_752)
.L_752:
        /*0004*/ 	.word	0x00000082


	//----- nvinfo : EIATTR_KPARAM_INFO
	.align		4
.L_753:
        /*0008*/ 	.byte	0x04, 0x17
        /*000a*/ 	.short	(.L_755 - .L_754)
.L_754:
        /*000c*/ 	.word	0x00000000
        /*0010*/ 	.short	0x0002
        /*0012*/ 	.short	0x0008
        /*0014*/ 	.byte	0x00, 0xf0, 0x41, 0x00


	//----- nvinfo : EIATTR_KPARAM_INFO
	.align		4
.L_755:
        /*0018*/ 	.byte	0x04, 0x17
        /*001a*/ 	.short	(.L_757 - .L_756)
.L_756:
        /*001c*/ 	.word	0x00000000
        /*0020*/ 	.short	0x0001
        /*0022*/ 	.short	0x0004
        /*0024*/ 	.byte	0x00, 0xf0, 0x05, 0x00


	//----- nvinfo : EIATTR_KPARAM_INFO
	.align		4
.L_757:
        /*0028*/ 	.byte	0x04, 0x17
        /*002a*/ 	.short	(.L_759 - .L_758)
.L_758:
        /*002c*/ 	.word	0x00000000
        /*0030*/ 	.short	0x0000
        /*0032*/ 	.short	0x0000
        /*0034*/ 	.byte	0x00, 0xf0, 0x11, 0x00


	//----- nvinfo : EIATTR_SPARSE_MMA_MASK
	.align		4
.L_759:
        /*0038*/ 	.byte	0x03, 0x50
        /*003a*/ 	.short	0x0000


	//----- nvinfo : EIATTR_MAXREG_COUNT
	.align		4
        /*003c*/ 	.byte	0x03, 0x1b
        /*003e*/ 	.short	0x00ff


	//----- nvinfo : EIATTR_MERCURY_ISA_VERSION
	.align		4
        /*0040*/ 	.byte	0x03, 0x5f
        /*0042*/ 	.short	0x0101


	//----- nvinfo : EIATTR_EXIT_INSTR_OFFSETS
	.align		4
        /*0044*/ 	.byte	0x04, 0x1c
        /*0046*/ 	.short	(.L_761 - .L_760)


	//   ....[0]....
.L_760:
        /*0048*/ 	.word	0x00001a70


	//   ....[1]....
        /*004c*/ 	.word	0x00003cb0


	//   ....[2]....
        /*0050*/ 	.word	0x00003d00


	//----- nvinfo : EIATTR_MAX_THREADS
	.align		4
.L_761:
        /*0054*/ 	.byte	0x04, 0x05
        /*0056*/ 	.short	(.L_763 - .L_762)
.L_762:
        /*0058*/ 	.word	0x00000080
        /*005c*/ 	.word	0x00000001
        /*0060*/ 	.word	0x00000001


	//----- nvinfo : EIATTR_CRS_STACK_SIZE
	.align		4
.L_763:
        /*0064*/ 	.byte	0x04, 0x1e
        /*0066*/ 	.short	(.L_765 - .L_764)
.L_764:
        /*0068*/ 	.word	0x00000000


	//----- nvinfo : EIATTR_CBANK_PARAM_SIZE
	.align		4
.L_765:
        /*006c*/ 	.byte	0x03, 0x19
        /*006e*/ 	.short	0x0018


	//----- nvinfo : EIATTR_PARAM_CBANK
	.align		4
        /*0070*/ 	.byte	0x04, 0x0a
        /*0072*/ 	.short	(.L_767 - .L_766)
	.align		4
.L_766:
        /*0074*/ 	.word	index@(.nv.constant0._ZN2at6native29vectorized_elementwise_kernelILi2EZZZNS0_15cos_kernel_cudaERNS_18TensorIteratorBaseEENKUlvE0_clEvENKUlvE_clEvEUldE_St5arrayIPcLm2EEEEviT0_T1_)
        /*0078*/ 	.short	0x0210
        /*007a*/ 	.short	0x0018


	//----- nvinfo : EIATTR_SW_WAR
	.align		4
.L_767:
        /*007c*/ 	.byte	0x04, 0x36
        /*007e*/ 	.short	(.L_769 - .L_768)
.L_768:
        /*0080*/ 	.word	0x00000008
.L_769:


//--------------------- .nv.info._ZN2at6native29vectorized_elementwise_kernelILi4EZZZNS0_15cos_kernel_cudaERNS_18TensorIteratorBaseEENKUlvE0_clEvENKUlvE_clEvEUldE_St5arrayIPcLm2EEEEviT0_T1_ --------------------------
	.section	.nv.info._ZN2at6native29vectorized_elementwise_kernelILi4EZZZNS0_15cos_kernel_cudaERNS_18TensorIteratorBaseEENKUlvE0_clEvENKUlvE_clEvEUldE_St5arrayIPcLm2EEEEviT0_T1_,"",@"SHT_CUDA_INFO"
	.sectionflags	@""
	.align	4


	//----- nvinfo : EIATTR_CUDA_API_VERSION
	.align		4
        /*0000*/ 	.byte	0x04, 0x37
        /*0002*/ 	.short	(.L_771 - .L_770)
.L_770:
        /*0004*/ 	.word	0x00000082


	//----- nvinfo : EIATTR_KPARAM_INFO
	.align		4
.L_771:
        /*0008*/ 	.byte	0x04, 0x17
        /*000a*/ 	.short	(.L_773 - .L_772)
.L_772:
        /*000c*/ 	.word	0x00000000
        /*0010*/ 	.short	0x0002
        /*0012*/ 	.short	0x0008
        /*0014*/ 	.byte	0x00, 0xf0, 0x41, 0x00


	//----- nvinfo : EIATTR_KPARAM_INFO
	.align		4
.L_773:
        /*0018*/ 	.byte	0x04, 0x17
        /*001a*/ 	.short	(.L_775 - .L_774)
.L_774:
        /*001c*/ 	.word	0x00000000
        /*0020*/ 	.short	0x0001
        /*0022*/ 	.short	0x0004
        /*0024*/ 	.byte	0x00, 0xf0, 0x05, 0x00


	//----- nvinfo : EIATTR_KPARAM_INFO
	.align		4
.L_775:
        /*0028*/ 	.byte	0x04, 0x17
        /*002a*/ 	.short	(.L_777 - .L_776)
.L_776:
        /*002c*/ 	.word	0x00000000
        /*0030*/ 	.short	0x0000
        /*0032*/ 	.short	0x0000
        /*0034*/ 	.byte	0x00, 0xf0, 0x11, 0x00


	//----- nvinfo : EIATTR_SPARSE_MMA_MASK
	.align		4
.L_777:
        /*0038*/ 	.byte	0x03, 0x50
        /*003a*/ 	.short	0x0000


	//----- nvinfo : EIATTR_MAXREG_COUNT
	.align		4
        /*003c*/ 	.byte	0x03, 0x1b
        /*003e*/ 	.short	0x00ff


	//----- nvinfo : EIATTR_MERCURY_ISA_VERSION
	.align		4
        /*0040*/ 	.byte	0x03, 0x5f
        /*0042*/ 	.short	0x0101


	//----- nvinfo : EIATTR_EXIT_INSTR_OFFSETS
	.align		4
        /*0044*/ 	.byte	0x04, 0x1c
        /*0046*/ 	.short	(.L_779 - .L_778)


	//   ....[0]....
.L_778:
        /*0048*/ 	.word	0x00001a70


	//   ....[1]....
        /*004c*/ 	.word	0x00003cb0


	//   ....[2]....
        /*0050*/ 	.word	0x00003d00


	//----- nvinfo : EIATTR_MAX_THREADS
	.align		4
.L_779:
        /*0054*/ 	.byte	0x04, 0x05
        /*0056*/ 	.short	(.L_781 - .L_780)
.L_780:
        /*0058*/ 	.word	0x00000080
        /*005c*/ 	.word	0x00000001
        /*0060*/ 	.word	0x00000001


	//----- nvinfo : EIATTR_CRS_STACK_SIZE
	.align		4
.L_781:
        /*0064*/ 	.byte	0x04, 0x1e
        /*0066*/ 	.short	(.L_783 - .L_782)
.L_782:
        /*0068*/ 	.word	0x00000000


	//----- nvinfo : EIATTR_CBANK_PARAM_SIZE
	.align		4
.L_783:
        /*006c*/ 	.byte	0x03, 0x19
        /*006e*/ 	.short	0x0018


	//----- nvinfo : EIATTR_PARAM_CBANK
	.align		4
        /*0070*/ 	.byte	0x04, 0x0a
        /*0072*/ 	.short	(.L_785 - .L_784)
	.align		4
.L_784:
        /*0074*/ 	.word	index@(.nv.constant0._ZN2at6native29vectorized_elementwise_kernelILi4EZZZNS0_15cos_kernel_cudaERNS_18TensorIteratorBaseEENKUlvE0_clEvENKUlvE_clEvEUldE_St5arrayIPcLm2EEEEviT0_T1_)
        /*0078*/ 	.short	0x0210
        /*007a*/ 	.short	0x0018


	//----- nvinfo : EIATTR_SW_WAR
	.align		4
.L_785:
        /*007c*/ 	.byte	0x04, 0x36
        /*007e*/ 	.short	(.L_787 - .L_786)
.L_786:
        /*0080*/ 	.word	0x00000008
.L_787:


//--------------------- .nv.info._ZN2at6native29vectorized_elementwise_kernelILi8EZZZNS0_15cos_kernel_cudaERNS_18TensorIteratorBaseEENKUlvE0_clEvENKUlvE_clEvEUldE_St5arrayIPcLm2EEEEviT0_T1_ --------------------------
	.section	.nv.info._ZN2at6native29vectorized_elementwise_kernelILi8EZZZNS0_15cos_kernel_cudaERNS_18TensorIteratorBaseEENKUlvE0_clEvENKUlvE_clEvEUldE_St5arrayIPcLm2EEEEviT0_T1_,"",@"SHT_CUDA_INFO"
	.sectionflags	@""
	.align	4


	//----- nvinfo : EIATTR_CUDA_API_VERSION
	.align		4
        /*0000*/ 	.byte	0x04, 0x37
        /*0002*/ 	.short	(.L_789 - .L_788)
.L_788:
        /*0004*/ 	.word	0x00000082


	//----- nvinfo : EIATTR_KPARAM_INFO
	.align		4
.L_789:
        /*0008*/ 	.byte	0x04, 0x17
        /*000a*/ 	.short	(.L_791 - .L_790)
.L_790:
        /*000c*/ 	.word	0x00000000
        /*0010*/ 	.short	0x0002
        /*0012*/ 	.short	0x0008
        /*0014*/ 	.byte	0x00, 0xf0, 0x41, 0x00


	//----- nvinfo : EIATTR_KPARAM_INFO
	.align		4
.L_791:
        /*0018*/ 	.byte	0x04, 0x17
        /*001a*/ 	.short	(.L_793 - .L_792)
.L_792:
        /*001c*/ 	.word	0x00000000
        /*0020*/ 	.short	0x0001
        /*0022*/ 	.short	0x0004
        /*0024*/ 	.byte	0x00, 0xf0, 0x05, 0x00


	//----- nvinfo : EIATTR_KPARAM_INFO
	.align		4
.L_793:
        /*0028*/ 	.byte	0x04, 0x17
        /*002a*/ 	.short	(.L_795 - .L_794)
.L_794:
        /*002c*/ 	.word	0x00000000
        /*0030*/ 	.short	0x0000
        /*0032*/ 	.short	0x0000
        /*0034*/ 	.byte	0x00, 0xf0, 0x11, 0x00


	//----- nvinfo : EIATTR_SPARSE_MMA_MASK
	.align		4
.L_795:
        /*0038*/ 	.byte	0x03, 0x50
        /*003a*/ 	.short	0x0000


	//----- nvinfo : EIATTR_MAXREG_COUNT
	.align		4
        /*003c*/ 	.byte	0x03, 0x1b
        /*003e*/ 	.short	0x00ff


	//----- nvinfo : EIATTR_MERCURY_ISA_VERSION
	.align		4
        /*0040*/ 	.byte	0x03, 0x5f
        /*0042*/ 	.short	0x0101


	//----- nvinfo : EIATTR_EXIT_INSTR_OFFSETS
	.align		4
        /*0044*/ 	.byte	0x04, 0x1c
        /*0046*/ 	.short	(.L_797 - .L_796)


	//   ....[0]....
.L_796:
        /*0048*/ 	.word	0x00001a70


	//   ....[1]....
        /*004c*/ 	.word	0x00003cb0


	//   ....[2]....
        /*0050*/ 	.word	0x00003d00


	//----- nvinfo : EIATTR_MAX_THREADS
	.align		4
.L_797:
        /*0054*/ 	.byte	0x04, 0x05
        /*0056*/ 	.short	(.L_799 - .L_798)
.L_798:
        /*0058*/ 	.word	0x00000080
        /*005c*/ 	.word	0x00000001
        /*0060*/ 	.word	0x00000001


	//----- nvinfo : EIATTR_CRS_STACK_SIZE
	.align		4
.L_799:
        /*0064*/ 	.byte	0x04, 0x1e
        /*0066*/ 	.short	(.L_801 - .L_800)
.L_800:
        /*0068*/ 	.word	0x00000000


	//----- nvinfo : EIATTR_CBANK_PARAM_SIZE
	.align		4
.L_801:
        /*006c*/ 	.byte	0x03, 0x19
        /*006e*/ 	.short	0x0018


	//----- nvinfo : EIATTR_PARAM_CBANK
	.align		4
        /*0070*/ 	.byte	0x04, 0x0a
        /*0072*/ 	.short	(.L_803 - .L_802)
	.align		4
.L_802:
        /*0074*/ 	.word	index@(.nv.constant0._ZN2at6native29vectorized_elementwise_kernelILi8EZZZNS0_15cos_kernel_cudaERNS_18TensorIteratorBaseEENKUlvE0_clEvENKUlvE_clEvEUldE_St5arrayIPcLm2EEEEviT0_T1_)
        /*0078*/ 	.short	0x0210
        /*007a*/ 	.short	0x0018


	//----- nvinfo : EIATTR_SW_WAR
	.align		4
.L_803:
        /*007c*/ 	.byte	0x04, 0x36
        /*007e*/ 	.short	(.L_805 - .L_804)
.L_804:
        /*0080*/ 	.word	0x00000008
.L_805:


//--------------------- .nv.callgraph             --------------------------
	.section	.nv.callgraph,"",@"SHT_CUDA_CALLGRAPH"
	.align	4
	.sectionentsize	8
	.align		4
        /*0000*/ 	.word	0x00000000
	.align		4
        /*0004*/ 	.word	0xffffffff
	.align		4
        /*0008*/ 	.word	index@(_ZN2at6native18elementwise_kernelILi128ELi4EZNS0_15gpu_kernel_implIZZZNS0_15cos_kernel_cudaERNS_18TensorIteratorBaseEENKUlvE0_clEvENKUlvE2_clEvEUlN3c108BFloat16EE_EEvS4_RKT_EUliE_EEviT1_)
	.align		4
        /*000c*/ 	.word	index@(__assertfail)
	.align		4
        /*0010*/ 	.word	index@(_ZN2at6native27unrolled_elementwise_kernelIZZZNS0_15cos_kernel_cudaERNS_18TensorIteratorBaseEENKUlvE0_clEvENKUlvE2_clEvEUlN3c108BFloat16EE_St5arrayIPcLm2EELi4E23TrivialOffsetCalculatorILi1EjESD_NS0_6memory12LoadWithCastILi1EEENSE_13StoreWithCastILi1EEEEEviT_T0_T2_T3_T4_T5_)
	.align		4
        /*0014*/ 	.word	index@(__assertfail)
	.align		4
        /*0018*/ 	.word	index@(_ZN2at6native18elementwise_kernelILi128ELi4EZNS0_15gpu_kernel_implIZZZNS0_15cos_kernel_cudaERNS_18TensorIteratorBaseEENKUlvE0_clEvENKUlvE1_clEvEUlN3c104HalfEE_EEvS4_RKT_EUliE_EEviT1_)
	.align		4
        /*001c*/ 	.word	index@(__assertfail)
	.align		4
        /*0020*/ 	.word	index@(_ZN2at6native27unrolled_elementwise_kernelIZZZNS0_15cos_kernel_cudaERNS_18TensorIteratorBaseEENKUlvE0_clEvENKUlvE1_clEvEUlN3c104HalfEE_St5arrayIPcLm2EELi4E23TrivialOffsetCalculatorILi1EjESD_NS0_6memory12LoadWithCastILi1EEENSE_13StoreWithCastILi1EEEEEviT_T0_T2_T3_T4_T5_)
	.align		4
        /*0024*/ 	.word	index@(__assertfail)
	.align		4
        /*0028*/ 	.word	index@(_ZN2at6native18elementwise_kernelILi128ELi4EZNS0_15gpu_kernel_implIZZZNS0_15cos_kernel_cudaERNS_18TensorIteratorBaseEENKUlvE0_clEvENKUlvE0_clEvEUlfE_EEvS4_RKT_EUliE_EEviT1_)
	.align		4
        /*002c*/ 	.word	index@(__assertfail)
	.align		4
        /*0030*/ 	.word	index@(_ZN2at6native27unrolled_elementwise_kernelIZZZNS0_15cos_kernel_cudaERNS_18TensorIteratorBaseEENKUlvE0_clEvENKUlvE0_clEvEUlfE_St5arrayIPcLm2EELi4E23TrivialOffsetCalculatorILi1EjESB_NS0_6memory12LoadWithCastILi1EEENSC_13StoreWithCastILi1EEEEEviT_T0_T2_T3_T4_T5_)
	.align		4
        /*0034*/ 	.word	index@(__assertfail)
	.align		4
        /*0038*/ 	.word	index@(_ZN2at6native18elementwise_kernelILi128ELi4EZNS0_15gpu_kernel_implIZZZNS0_15cos_kernel_cudaERNS_18TensorIteratorBaseEENKUlvE0_clEvENKUlvE_clEvEUldE_EEvS4_RKT_EUliE_EEviT1_)
	.align		4
        /*003c*/ 	.word	index@(__assertfail)
	.align		4
        /*0040*/ 	.word	index@(_ZN2at6native27unrolled_elementwise_kernelIZZZNS0_15cos_kernel_cudaERNS_18TensorIteratorBaseEENKUlvE0_clEvENKUlvE_clEvEUldE_St5arrayIPcLm2EELi4E23TrivialOffsetCalculatorILi1EjESB_NS0_6memory12LoadWithCastILi1EEENSC_13StoreWithCastILi1EEEEEviT_T0_T2_T3_T4_T5_)
	.align		4
        /*0044*/ 	.word	index@(__assertfail)
	.align		4
        /*0048*/ 	.word	0x00000000
	.align		4
        /*004c*/ 	.word	0xfffffffe
	.align		4
        /*0050*/ 	.word	0x00000000
	.align		4
        /*0054*/ 	.word	0xfffffffd
	.align		4
        /*0058*/ 	.word	0x00000000
	.align		4
        /*005c*/ 	.word	0xfffffffc


//--------------------- .nv.constant4             --------------------------
	.section	.nv.constant4,"a",@progbits
	.align	8
	.align		8
.nv.constant4:
        /*0000*/ 	.dword	__assertfail
	.align		8
        /*0008*/ 	.dword	__unnamed_1
	.align		8
        /*0010*/ 	.dword	__unnamed_2
	.align		8
        /*0018*/ 	.dword	__unnamed_3
	.align		8
        /*0020*/ 	.dword	__unnamed_4
	.align		8
        /*0028*/ 	.dword	__unnamed_5
	.align		8
        /*0030*/ 	.dword	__unnamed_6
	.align		8
        /*0038*/ 	.dword	__unnamed_7
	.align		8
        /*0040*/ 	.dword	__unnamed_8
	.align		8
        /*0048*/ 	.dword	_ZN57_INTERNAL_cbff1b48_26_UnaryGeometricCosKernel_cu_2ee9eea24cuda3std3__45__cpo5beginE
	.align		8
        /*0050*/ 	.dword	_ZN57_INTERNAL_cbff1b48_26_UnaryGeometricCosKernel_cu_2ee9eea24cuda3std3__45__cpo3endE
	.align		8
        /*0058*/ 	.dword	_ZN57_INTERNAL_cbff1b48_26_UnaryGeometricCosKernel_cu_2ee9eea24cuda3std3__45__cpo6cbeginE
	.align		8
        /*0060*/ 	.dword	_ZN57_INTERNAL_cbff1b48_26_UnaryGeometricCosKernel_cu_2ee9eea24cuda3std3__45__cpo4cendE
	.align		8
        /*0068*/ 	.dword	_ZN57_INTERNAL_cbff1b48_26_UnaryGeometricCosKernel_cu_2ee9eea24cuda3std3__45__cpo6rbeginE
	.align		8
        /*0070*/ 	.dword	_ZN57_INTERNAL_cbff1b48_26_UnaryGeometricCosKernel_cu_2ee9eea24cuda3std3__45__cpo4rendE
	.align		8
        /*0078*/ 	.dword	_ZN57_INTERNAL_cbff1b48_26_UnaryGeometricCosKernel_cu_2ee9eea24cuda3std3__45__cpo7crbeginE
	.align		8
        /*0080*/ 	.dword	_ZN57_INTERNAL_cbff1b48_26_UnaryGeometricCosKernel_cu_2ee9eea24cuda3std3__45__cpo5crendE
	.align		8
        /*0088*/ 	.dword	_ZN57_INTERNAL_cbff1b48_26_UnaryGeometricCosKernel_cu_2ee9eea24cuda3std3__459_GLOBAL__N__cbff1b48_26_UnaryGeometricCosKernel_cu_2ee9eea26ignoreE
	.align		8
        /*0090*/ 	.dword	_ZN57_INTERNAL_cbff1b48_26_UnaryGeometricCosKernel_cu_2ee9eea24cuda3std3__419piecewise_constructE
	.align		8
        /*0098*/ 	.dword	_ZN57_INTERNAL_cbff1b48_26_UnaryGeometricCosKernel_cu_2ee9eea24cuda3std3__48in_placeE
	.align		8
        /*00a0*/ 	.dword	_ZN57_INTERNAL_cbff1b48_26_UnaryGeometricCosKernel_cu_2ee9eea24cuda3std3__420unreachable_sentinelE
	.align		8
        /*00a8*/ 	.dword	_ZN57_INTERNAL_cbff1b48_26_UnaryGeometricCosKernel_cu_2ee9eea24cuda3std6ranges3__45__cpo4swapE
	.align		8
        /*00b0*/ 	.dword	_ZN57_INTERNAL_cbff1b48_26_UnaryGeometricCosKernel_cu_2ee9eea24cuda3std6ranges3__45__cpo9iter_moveE
	.align		8
        /*00b8*/ 	.dword	_ZN57_INTERNAL_cbff1b48_26_UnaryGeometricCosKernel_cu_2ee9eea24cuda3std6ranges3__45__cpo5beginE
	.align		8
        /*00c0*/ 	.dword	_ZN57_INTERNAL_cbff1b48_26_UnaryGeometricCosKernel_cu_2ee9eea24cuda3std6ranges3__45__cpo3endE
	.align		8
        /*00c8*/ 	.dword	_ZN57_INTERNAL_cbff1b48_26_UnaryGeometricCosKernel_cu_2ee9eea24cuda3std6ranges3__45__cpo6cbeginE
	.align		8
        /*00d0*/ 	.dword	_ZN57_INTERNAL_cbff1b48_26_UnaryGeometricCosKernel_cu_2ee9eea24cuda3std6ranges3__45__cpo4cendE
	.align		8
        /*00d8*/ 	.dword	_ZN57_INTERNAL_cbff1b48_26_UnaryGeometricCosKernel_cu_2ee9eea24cuda3std6ranges3__45__cpo7advanceE
	.align		8
        /*00e0*/ 	.dword	_ZN57_INTERNAL_cbff1b48_26_UnaryGeometricCosKernel_cu_2ee9eea24cuda3std6ranges3__45__cpo9iter_swapE
	.align		8
        /*00e8*/ 	.dword	_ZN57_INTERNAL_cbff1b48_26_UnaryGeometricCosKernel_cu_2ee9eea24cuda3std6ranges3__45__cpo4nextE
	.align		8
        /*00f0*/ 	.dword	_ZN57_INTERNAL_cbff1b48_26_UnaryGeometricCosKernel_cu_2ee9eea24cuda3std6ranges3__45__cpo4prevE
	.align		8
        /*00f8*/ 	.dword	_ZN57_INTERNAL_cbff1b48_26_UnaryGeometricCosKernel_cu_2ee9eea24cuda3std6ranges3__45__cpo4dataE
	.align		8
        /*0100*/ 	.dword	_ZN57_INTERNAL_cbff1b48_26_UnaryGeometricCosKernel_cu_2ee9eea24cuda3std6ranges3__45__cpo5cdataE
	.align		8
        /*0108*/ 	.dword	_ZN57_INTERNAL_cbff1b48_26_UnaryGeometricCosKernel_cu_2ee9eea24cuda3std6ranges3__45__cpo4sizeE
	.align		8
        /*0110*/ 	.dword	_ZN57_INTERNAL_cbff1b48_26_UnaryGeometricCosKernel_cu_2ee9eea24cuda3std6ranges3__45__cpo5ssizeE
	.align		8
        /*0118*/ 	.dword	_ZN57_INTERNAL_cbff1b48_26_UnaryGeometricCosKernel_cu_2ee9eea24cuda3std6ranges3__45__cpo8distanceE
	.align		8
        /*0120*/ 	.dword	_ZN57_INTERNAL_cbff1b48_26_UnaryGeometricCosKernel_cu_2ee9eea26thrust23THRUST_300001_SM_900_NS6system6detail10sequential3seqE
	.align		8
        /*0128*/ 	.dword	$str$6
	.align		8
        /*0130*/ 	.dword	$str$7
	.align		8
        /*0138*/ 	.dword	__cudart_sin_cos_coeffs
	.align		8
        /*0140*/ 	.dword	__cudart_i2opi_d


//--------------------- .text._ZN2at6native18elementwise_kernelILi128ELi4EZNS0_15gpu_kernel_implIZZZNS0_15cos_kernel_cudaERNS_18TensorIteratorBaseEENKUlvE0_clEvENKUlvE2_clEvEUlN3c108BFloat16EE_EEvS4_RKT_EUliE_EEviT1_ --------------------------
	.section	.text._ZN2at6native18elementwise_kernelILi128ELi4EZNS0_15gpu_kernel_implIZZZNS0_15cos_kernel_cudaERNS_18TensorIteratorBaseEENKUlvE0_clEvENKUlvE2_clEvEUlN3c108BFloat16EE_EEvS4_RKT_EUliE_EEviT1_,"ax",@progbits
	.align	128
        .global         _ZN2at6native18elementwise_kernelILi128ELi4EZNS0_15gpu_kernel_implIZZZNS0_15cos_kernel_cudaERNS_18TensorIteratorBaseEENKUlvE0_clEvENKUlvE2_clEvEUlN3c108BFloat16EE_EEvS4_RKT_EUliE_EEviT1_
        .type           _ZN2at6native18elementwise_kernelILi128ELi4EZNS0_15gpu_kernel_implIZZZNS0_15cos_kernel_cudaERNS_18TensorIteratorBaseEENKUlvE0_clEvENKUlvE2_clEvEUlN3c108BFloat16EE_EEvS4_RKT_EUliE_EEviT1_,@function
        .size           _ZN2at6native18elementwise_kernelILi128ELi4EZNS0_15gpu_kernel_implIZZZNS0_15cos_kernel_cudaERNS_18TensorIteratorBaseEENKUlvE0_clEvENKUlvE2_clEvEUlN3c108BFloat16EE_EEvS4_RKT_EUliE_EEviT1_,(.L_x_2616 - _ZN2at6native18elementwise_kernelILi128ELi4EZNS0_15gpu_kernel_implIZZZNS0_15cos_kernel_cudaERNS_18TensorIteratorBaseEENKUlvE0_clEvENKUlvE2_clEvEUlN3c108BFloat16EE_EEvS4_RKT_EUliE_EEviT1_)
        .other          _ZN2at6native18elementwise_kernelILi128ELi4EZNS0_15gpu_kernel_implIZZZNS0_15cos_kernel_cudaERNS_18TensorIteratorBaseEENKUlvE0_clEvENKUlvE2_clEvEUlN3c108BFloat16EE_EEvS4_RKT_EUliE_EEviT1_,@"STO_CUDA_ENTRY STV_DEFAULT"
_ZN2at6native18elementwise_kernelILi128ELi4EZNS0_15gpu_kernel_implIZZZNS0_15cos_kernel_cudaERNS_18TensorIteratorBaseEENKUlvE0_clEvENKUlvE2_clEvEUlN3c108BFloat16EE_EEvS4_RKT_EUliE_EEviT1_:
.text._ZN2at6native18elementwise_kernelILi128ELi4EZNS0_15gpu_kernel_implIZZZNS0_15cos_kernel_cudaERNS_18TensorIteratorBaseEENKUlvE0_clEvENKUlvE2_clEvEUlN3c108BFloat16EE_EEvS4_RKT_EUliE_EEviT1_:
[----:B------:R-:W0:Y:S01]  /*0000*/  LDC R1, c[0x0][0x28] ;  /* 0x00000a00ff017b82 */ /* 0x000e220000000800 */
[----:B------:R-:W1:Y:S01]  /*0010*/  S2R R23, SR_CTAID.X ;  /* 0x0000000000177919 */ /* 0x000e620000002500 */
[----:B------:R-:W-:Y:S01]  /*0020*/  ULDC UR4, c[0x0][0x210] ;  /* 0x0000840000047ab9 */ /* 0x000fe20000000800 */
[----:B------:R-:W-:Y:S01]  /*0030*/  ULDC.64 UR36, c[0x0][0x208] ;  /* 0x0000820000247ab9 */ /* 0x000fe20000000a00 */
[----:B------:R-:W-:Y:S01]  /*0040*/  BSSY B6, `(.L_x_0) ;  /* 0x000032e000067945 */ /* 0x000fe20003800000 */
[----:B------:R-:W1:Y:S02]  /*0050*/  S2R R18, SR_TID.X ;  /* 0x0000000000127919 */ /* 0x000e640000002100 */
[----:B-1----:R-:W-:-:S05]  /*0060*/  IMAD R19, R23, 0x200, R18 ;  /* 0x0000020017137824 */ /* 0x002fca00078e0212 */
[----:B------:R-:W-:-:S13]  /*0070*/  ISETP.GE.AND P0, PT, R19, UR4, PT ;  /* 0x0000000413007c0c */ /* 0x000fda000bf06270 */
[----:B0-----:R-:W-:Y:S05]  /*0080*/  @P0 BRA `(.L_x_1) ;  /* 0x0000003000a40947 */ /* 0x001fea0003800000 */
[----:B------:R-:W0:Y:S01]  /*0090*/  LDC R6, c[0x0][0x218] ;  /* 0x00008600ff067b82 */ /* 0x000e220000000800 */
[----:B------:R-:W-:Y:S02]  /*00a0*/  IMAD.MOV.U32 R0, RZ, RZ, RZ ;  /* 0x000000ffff007224 */ /* 0x000fe400078e00ff */
[----:B------:R-:W-:Y:S01]  /*00b0*/  IMAD.MOV.U32 R16, RZ, RZ, RZ ;  /* 0x000000ffff107224 */ /* 0x000fe200078e00ff */
[----:B0-----:R-:W-:-:S13]  /*00c0*/  ISETP.NE.AND P0, PT, R6, RZ, PT ;  /* 0x000000ff0600720c */ /* 0x001fda0003f05270 */
[----:B------:R-:W-:Y:S05]  /*00d0*/  @!P0 BRA `(.L_x_2) ;  /* 0x0000001000ac8947 */ /* 0x000fea0003800000 */
[----:B------:R-:W-:Y:S01]  /*00e0*/  IMAD.MOV.U32 R2, RZ, RZ, RZ ;  /* 0x000000ffff027224 */ /* 0x000fe200078e00ff */
[----:B------:R-:W-:Y:S01]  /*00f0*/  ULDC.64 UR4, c[0x0][0x220] ;  /* 0x0000880000047ab9 */ /* 0x000fe20000000a00 */
[----:B------:R-:W-:Y:S01]  /*0100*/  IMAD.MOV.U32 R3, RZ, RZ, R19 ;  /* 0x000000ffff037224 */ /* 0x000fe200078e0013 */
[----:B------:R-:W-:Y:S01]  /*0110*/  ISETP.NE.AND P0, PT, R6, 0x1, PT ;  /* 0x000000010600780c */ /* 0x000fe20003f05270 */
[----:B------:R-:W-:Y:S01]  /*0120*/  IMAD.HI.U32 R2, R19, UR4, R2 ;  /* 0x0000000413027c27 */ /* 0x000fe2000f8e0002 */
[----:B------:R-:W-:-:S04]  /*0130*/  ULDC UR4, c[0x0][0x21c] ;  /* 0x0000870000047ab9 */ /* 0x000fc80000000800 */
[----:B------:R-:W-:-:S05]  /*0140*/  SHF.R.U32.HI R3, RZ, UR5, R2 ;  /* 0x00000005ff037c19 */ /* 0x000fca0008011602 */
[----:B------:R-:W-:-:S04]  /*0150*/  IMAD.MOV R0, RZ, RZ, -R3 ;  /* 0x000000ffff007224 */ /* 0x000fc800078e0a03 */
[----:B------:R-:W-:Y:S01]  /*0160*/  IMAD R0, R0, UR4, R19 ;  /* 0x0000000400007c24 */ /* 0x000fe2000f8e0213 */
[----:B------:R-:W-:-:S03]  /*0170*/  ULDC.64 UR4, c[0x0][0x348] ;  /* 0x0000d20000047ab9 */ /* 0x000fc60000000a00 */
[C---:B------:R-:W-:Y:S02]  /*0180*/  IMAD R16, R0.reuse, UR4, RZ ;  /* 0x0000000400107c24 */ /* 0x040fe4000f8e02ff */
[----:B------:R-:W-:Y:S01]  /*0190*/  IMAD R0, R0, UR5, RZ ;  /* 0x0000000500007c24 */ /* 0x000fe2000f8e02ff */
[----:B------:R-:W-:Y:S06]  /*01a0*/  @!P0 BRA `(.L_x_2) ;  /* 0x0000001000788947 */ /* 0x000fec0003800000 */
[----:B------:R-:W-:Y:S01]  /*01b0*/  IMAD.MOV.U32 R2, RZ, RZ, RZ ;  /* 0x000000ffff027224 */ /* 0x000fe200078e00ff */
[----:B------:R-:W-:Y:S01]  /*01c0*/  ULDC.64 UR6, c[0x0][0x228] ;  /* 0x00008a0000067ab9 */ /* 0x000fe20000000a00 */
[----:B------:R-:W-:Y:S01]  /*01d0*/  ULDC UR4, c[0x0][0x230] ;  /* 0x00008c0000047ab9 */ /* 0x000fe20000000800 */
[----:B------:R-:W-:Y:S01]  /*01e0*/  ISETP.NE.AND P0, PT, R6, 0x2, PT ;  /* 0x000000020600780c */ /* 0x000fe20003f05270 */
[----:B------:R-:W-:-:S05]  /*01f0*/  IMAD.HI.U32 R4, R3, UR7, R2 ;  /* 0x0000000703047c27 */ /* 0x000fca000f8e0002 */
[----:B------:R-:W-:Y:S01]  /*0200*/  SHF.R.U32.HI R5, RZ, UR4, R4 ;  /* 0x00000004ff057c19 */ /* 0x000fe20008011604 */
[----:B------:R-:W-:-:S04]  /*0210*/  ULDC.64 UR4, c[0x0][0x350] ;  /* 0x0000d40000047ab9 */ /* 0x000fc80000000a00 */
[----:B------:R-:W-:-:S04]  /*0220*/  IMAD.MOV R2, RZ, RZ, -R5 ;  /* 0x000000ffff027224 */ /* 0x000fc800078e0a05 */
[----:B------:R-:W-:-:S04]  /*0230*/  IMAD R3, R2, UR6, R3 ;  /* 0x0000000602037c24 */ /* 0x000fc8000f8e0203 */
[C---:B------:R-:W-:Y:S02]  /*0240*/  IMAD R16, R3.reuse, UR4, R16 ;  /* 0x0000000403107c24 */ /* 0x040fe4000f8e0210 */
[----:B------:R-:W-:Y:S01]  /*0250*/  IMAD R0, R3, UR5, R0 ;  /* 0x0000000503007c24 */ /* 0x000fe2000f8e0200 */
[----:B------:R-:W-:Y:S06]  /*0260*/  @!P0 BRA `(.L_x_2) ;  /* 0x0000001000488947 */ /* 0x000fec0003800000 */
[----:B------:R-:W-:Y:S01]  /*0270*/  IMAD.MOV.U32 R4, RZ, RZ, RZ ;  /* 0x000000ffff047224 */ /* 0x000fe200078e00ff */
[----:B------:R-:W-:Y:S01]  /*0280*/  ULDC.64 UR4, c[0x0][0x238] ;  /* 0x00008e0000047ab9 */ /* 0x000fe20000000a00 */
[----:B------:R-:W-:Y:S02]  /*0290*/  ISETP.NE.AND P0, PT, R6, 0x3, PT ;  /* 0x000000030600780c */ /* 0x000fe40003f05270 */
[----:B------:R-:W-:Y:S01]  /*02a0*/  IMAD.HI.U32 R2, R5, UR4, R4 ;  /* 0x0000000405027c27 */ /* 0x000fe2000f8e0004 */
[----:B------:R-:W-:-:S04]  /*02b0*/  ULDC UR4, c[0x0][0x234] ;  /* 0x00008d0000047ab9 */ /* 0x000fc80000000800 */
[----:B------:R-:W-:-:S05]  /*02c0*/  SHF.R.U32.HI R3, RZ, UR5, R2 ;  /* 0x00000005ff037c19 */ /* 0x000fca0008011602 */
[----:B------:R-:W-:-:S04]  /*02d0*/  IMAD.MOV R4, RZ, RZ, -R3 ;  /* 0x000000ffff047224 */ /* 0x000fc800078e0a03 */
[----:B------:R-:W-:Y:S01]  /*02e0*/  IMAD R5, R4, UR4, R5 ;  /* 0x0000000404057c24 */ /* 0x000fe2000f8e0205 */
[----:B------:R-:W-:-:S03]  /*02f0*/  ULDC.64 UR4, c[0x0][0x358] ;  /* 0x0000d60000047ab9 */ /* 0x000fc60000000a00 */
[C---:B------:R-:W-:Y:S02]  /*0300*/  IMAD R16, R5.reuse, UR4, R16 ;  /* 0x0000000405107c24 */ /* 0x040fe4000f8e0210 */
[----:B------:R-:W-:Y:S01]  /*0310*/  IMAD R0, R5, UR5, R0 ;  /* 0x0000000505007c24 */ /* 0x000fe2000f8e0200 */
        /* <DEDUP_REMOVED lines=254> */
[----:B------:R-:W-:-:S03]  /*1300*/  ULDC.64 UR4, c[0x0][0x340] ;  /* 0x0000d00000047ab9 */ /* 0x000fc60000000a00 */
[----:B------:R-:W-:Y:S01]  /*1310*/  IMAD.HI.U32 R2, R5, UR4, R4 ;  /* 0x0000000405027c27 */ /* 0x000fe2000f8e0004 */
[----:B------:R-:W-:-:S04]  /*1320*/  ULDC UR4, c[0x0][0x33c] ;  /* 0x0000cf0000047ab9 */ /* 0x000fc80000000800 */
[----:B------:R-:W-:-:S05]  /*1330*/  SHF.R.U32.HI R2, RZ, UR5, R2 ;  /* 0x00000005ff027c19 */ /* 0x000fca0008011602 */
[----:B------:R-:W-:-:S04]  /*1340*/  IMAD.MOV R3, RZ, RZ, -R2 ;  /* 0x000000ffff037224 */ /* 0x000fc800078e0a02 */
[----:B------:R-:W-:Y:S01]  /*1350*/  IMAD R5, R3, UR4, R5 ;  /* 0x0000000403057c24 */ /* 0x000fe2000f8e0205 */
[----:B------:R-:W-:-:S03]  /*1360*/  ULDC.64 UR4, c[0x0][0x408] ;  /* 0x0001020000047ab9 */ /* 0x000fc60000000a00 */
[C---:B------:R-:W-:Y:S02]  /*1370*/  IMAD R16, R5.reuse, UR4, R16 ;  /* 0x0000000405107c24 */ /* 0x040fe4000f8e0210 */
[----:B------:R-:W-:-:S07]  /*1380*/  IMAD R0, R5, UR5, R0 ;  /* 0x0000000505007c24 */ /* 0x000fce000f8e0200 */
.L_x_2:
[----:B------:R-:W0:Y:S01]  /*1390*/  LDC.U8 R5, c[0x0][0x422] ;  /* 0x00010880ff057b82 */ /* 0x000e220000000000 */
[----:B------:R-:W-:Y:S01]  /*13a0*/  ULDC.64 UR4, c[0x0][0x410] ;  /* 0x0001040000047ab9 */ /* 0x000fe20000000a00 */
[----:B------:R-:W-:Y:S01]  /*13b0*/  ULDC.64 UR6, c[0x0][0x418] ;  /* 0x0001060000067ab9 */ /* 0x000fe20000000a00 */
[----:B------:R-:W-:Y:S02]  /*13c0*/  IADD3 R16, P1, R16, UR4, RZ ;  /* 0x0000000410107c10 */ /* 0x000fe4000ff3e0ff */
[----:B------:R-:W-:-:S03]  /*13d0*/  IADD3 R2, P2, R0, UR6, RZ ;  /* 0x0000000600027c10 */ /* 0x000fc6000ff5e0ff */
[----:B------:R-:W-:Y:S02]  /*13e0*/  IMAD.X R17, RZ, RZ, UR5, P1 ;  /* 0x00000005ff117e24 */ /* 0x000fe400088e06ff */
[----:B------:R-:W-:Y:S01]  /*13f0*/  IMAD.X R3, RZ, RZ, UR7, P2 ;  /* 0x00000007ff037e24 */ /* 0x000fe200090e06ff */
[----:B0-----:R-:W-:-:S04]  /*1400*/  PRMT R4, R5, 0x9910, RZ ;  /* 0x0000991005047816 */ /* 0x001fc800000000ff */
[----:B------:R-:W-:-:S13]  /*1410*/  ISETP.GT.AND P0, PT, R4, 0x9, PT ;  /* 0x000000090400780c */ /* 0x000fda0003f04270 */
[----:B------:R-:W-:Y:S05]  /*1420*/  @P0 BRA `(.L_x_3) ;  /* 0x0000000400100947 */ /* 0x000fea0003800000 */
[----:B------:R-:W-:-:S13]  /*1430*/  ISETP.GT.AND P0, PT, R4, 0x4, PT ;  /* 0x000000040400780c */ /* 0x000fda0003f04270 */
[----:B------:R-:W-:Y:S05]  /*1440*/  @P0 BRA `(.L_x_4) ;  /* 0x0000000000800947 */ /* 0x000fea0003800000 */
[----:B------:R-:W-:-:S13]  /*1450*/  ISETP.GT.AND P0, PT, R4, 0x1, PT ;  /* 0x000000010400780c */ /* 0x000fda0003f04270 */
[----:B------:R-:W-:Y:S05]  /*1460*/  @P0 BRA `(.L_x_5) ;  /* 0x0000000000300947 */ /* 0x000fea0003800000 */
[----:B------:R-:W-:-:S13]  /*1470*/  ISETP.NE.AND P0, PT, R5, RZ, PT ;  /* 0x000000ff0500720c */ /* 0x000fda0003f05270 */
[----:B------:R-:W-:Y:S05]  /*1480*/  @!P0 BRA `(.L_x_6) ;  /* 0x0000000000188947 */ /* 0x000fea0003800000 */
[----:B------:R-:W-:-:S13]  /*1490*/  ISETP.NE.AND P0, PT, R4, 0x1, PT ;  /* 0x000000010400780c */ /* 0x000fda0003f05270 */
[----:B------:R-:W-:Y:S05]  /*14a0*/  @P0 BRA `(.L_x_7) ;  /* 0x0000000c004c0947 */ /* 0x000fea0003800000 */
[----:B------:R-:W2:Y:S02]  /*14b0*/  LDG.E.S8 R2, desc[UR36][R2.64] ;  /* 0x0000002402027981 */ /* 0x000ea4000c1e1300 */
[----:B--2---:R-:W0:Y:S02]  /*14c0*/  I2F.S16 R0, R2 ;  /* 0x0000000200007306 */ /* 0x004e240000101400 */
[----:B0-----:R-:W-:Y:S01]  /*14d0*/  F2FP.BF16.F32.PACK_AB R0, RZ, R0 ;  /* 0x00000000ff00723e */ /* 0x001fe200000010ff */
[----:B------:R-:W-:Y:S06]  /*14e0*/  BRA `(.L_x_8) ;  /* 0x0000000c00a07947 */ /* 0x000fec0003800000 */
.L_x_6:
[----:B------:R-:W2:Y:S02]  /*14f0*/  LDG.E.U8 R2, desc[UR36][R2.64] ;  /* 0x0000002402027981 */ /* 0x000ea4000c1e1100 */
[----:B--2---:R-:W-:-:S04]  /*1500*/  I2FP.F32.U32 R0, R2 ;  /* 0x0000000200007245 */ /* 0x004fc80000201000 */
[----:B------:R-:W-:Y:S01]  /*1510*/  F2FP.BF16.F32.PACK_AB R0, RZ, R0 ;  /* 0x00000000ff00723e */ /* 0x000fe200000010ff */
[----:B------:R-:W-:Y:S06]  /*1520*/  BRA `(.L_x_8) ;  /* 0x0000000c00907947 */ /* 0x000fec0003800000 */
.L_x_5:
[----:B------:R-:W-:-:S13]  /*1530*/  ISETP.NE.AND P0, PT, R4, 0x2, PT ;  /* 0x000000020400780c */ /* 0x000fda0003f05270 */
[----:B------:R-:W-:Y:S05]  /*1540*/  @!P0 BRA `(.L_x_9) ;  /* 0x0000000000308947 */ /* 0x000fea0003800000 */
[----:B------:R-:W-:-:S13]  /*1550*/  ISETP.NE.AND P0, PT, R4, 0x3, PT ;  /* 0x000000030400780c */ /* 0x000fda0003f05270 */
[----:B------:R-:W-:Y:S05]  /*1560*/  @!P0 BRA `(.L_x_10) ;  /* 0x0000000000188947 */ /* 0x000fea0003800000 */
[----:B------:R-:W-:-:S13]  /*1570*/  ISETP.NE.AND P0, PT, R4, 0x4, PT ;  /* 0x000000040400780c */ /* 0x000fda0003f05270 */
[----:B------:R-:W-:Y:S05]  /*1580*/  @P0 BRA `(.L_x_7) ;  /* 0x0000000c00140947 */ /* 0x000fea0003800000 */
[----:B------:R-:W2:Y:S02]  /*1590*/  LDG.E.64 R2, desc[UR36][R2.64] ;  /* 0x0000002402027981 */ /* 0x000ea4000c1e1b00 */
[----:B--2---:R-:W0:Y:S02]  /*15a0*/  I2F.S64 R0, R2 ;  /* 0x0000000200007312 */ /* 0x004e240000301400 */
[----:B0-----:R-:W-:Y:S01]  /*15b0*/  F2FP.BF16.F32.PACK_AB R0, RZ, R0 ;  /* 0x00000000ff00723e */ /* 0x001fe200000010ff */
[----:B------:R-:W-:Y:S06]  /*15c0*/  BRA `(.L_x_8) ;  /* 0x0000000c00687947 */ /* 0x000fec0003800000 */
.L_x_10:
[----:B------:R-:W2:Y:S02]  /*15d0*/  LDG.E R2, desc[UR36][R2.64] ;  /* 0x0000002402027981 */ /* 0x000ea4000c1e1900 */
[----:B--2---:R-:W-:-:S04]  /*15e0*/  I2FP.F32.S32 R0, R2 ;  /* 0x0000000200007245 */ /* 0x004fc80000201400 */
[----:B------:R-:W-:Y:S01]  /*15f0*/  F2FP.BF16.F32.PACK_AB R0, RZ, R0 ;  /* 0x00000000ff00723e */ /* 0x000fe200000010ff */
[----:B------:R-:W-:Y:S06]  /*1600*/  BRA `(.L_x_8) ;  /* 0x0000000c00587947 */ /* 0x000fec0003800000 */
.L_x_9:
[----:B------:R-:W2:Y:S02]  /*1610*/  LDG.E.U16 R2, desc[UR36][R2.64] ;  /* 0x0000002402027981 */ /* 0x000ea4000c1e1500 */
[----:B--2---:R-:W0:Y:S02]  /*1620*/  I2F.S16 R0, R2 ;  /* 0x0000000200007306 */ /* 0x004e240000101400 */
[----:B0-----:R-:W-:Y:S01]  /*1630*/  F2FP.BF16.F32.PACK_AB R0, RZ, R0 ;  /* 0x00000000ff00723e */ /* 0x001fe200000010ff */
[----:B------:R-:W-:Y:S06]  /*1640*/  BRA `(.L_x_8) ;  /* 0x0000000c00487947 */ /* 0x000fec0003800000 */
.L_x_4:
[----:B------:R-:W-:-:S13]  /*1650*/  ISETP.GT.AND P0, PT, R4, 0x6, PT ;  /* 0x000000060400780c */ /* 0x000fda0003f04270 */
[----:B------:R-:W-:Y:S05]  /*1660*/  @P0 BRA `(.L_x_11) ;  /* 0x00000000002c0947 */ /* 0x000fea0003800000 */
[----:B------:R-:W-:-:S13]  /*1670*/  ISETP.NE.AND P0, PT, R4, 0x5, PT ;  /* 0x000000050400780c */ /* 0x000fda0003f05270 */
[----:B------:R-:W-:Y:S05]  /*1680*/  @!P0 BRA `(.L_x_12) ;  /* 0x0000000000148947 */ /* 0x000fea0003800000 */
[----:B------:R-:W-:-:S13]  /*1690*/  ISETP.NE.AND P0, PT, R4, 0x6, PT ;  /* 0x000000060400780c */ /* 0x000fda0003f05270 */
[----:B------:R-:W-:Y:S05]  /*16a0*/  @P0 BRA `(.L_x_7) ;  /* 0x0000000800cc0947 */ /* 0x000fea0003800000 */
[----:B------:R-:W2:Y:S02]  /*16b0*/  LDG.E R2, desc[UR36][R2.64] ;  /* 0x0000002402027981 */ /* 0x000ea4000c1e1900 */
[----:B--2---:R-:W-:Y:S01]  /*16c0*/  F2FP.BF16.F32.PACK_AB R0, RZ, R2 ;  /* 0x00000002ff00723e */ /* 0x004fe200000010ff */
[----:B------:R-:W-:Y:S06]  /*16d0*/  BRA `(.L_x_8) ;  /* 0x0000000c00247947 */ /* 0x000fec0003800000 */
.L_x_12:
[----:B------:R-:W2:Y:S02]  /*16e0*/  LDG.E.U16 R0, desc[UR36][R2.64] ;  /* 0x0000002402007981 */ /* 0x000ea4000c1e1500 */
[----:B--2---:R-:W-:-:S05]  /*16f0*/  HADD2.F32 R0, -RZ, R0.H0_H0 ;  /* 0x20000000ff007230 */ /* 0x004fca0000004100 */
[----:B------:R-:W-:Y:S01]  /*1700*/  F2FP.BF16.F32.PACK_AB R0, RZ, R0 ;  /* 0x00000000ff00723e */ /* 0x000fe200000010ff */
[----:B------:R-:W-:Y:S06]  /*1710*/  BRA `(.L_x_8) ;  /* 0x0000000c00147947 */ /* 0x000fec0003800000 */
.L_x_11:
[----:B------:R-:W-:-:S13]  /*1720*/  ISETP.NE.AND P0, PT, R4, 0x7, PT ;  /* 0x000000070400780c */ /* 0x000fda0003f05270 */
[----:B------:R-:W-:Y:S05]  /*1730*/  @!P0 BRA `(.L_x_13) ;  /* 0x00000000002c8947 */ /* 0x000fea0003800000 */
[----:B------:R-:W-:-:S13]  /*1740*/  ISETP.NE.AND P0, PT, R4, 0x8, PT ;  /* 0x000000080400780c */ /* 0x000fda0003f05270 */
[----:B------:R-:W-:Y:S05]  /*1750*/  @!P0 BRA `(.L_x_14) ;  /* 0x0000000000148947 */ /* 0x000fea0003800000 */
[----:B------:R-:W-:-:S13]  /*1760*/  ISETP.NE.AND P0, PT, R4, 0x9, PT ;  /* 0x000000090400780c */ /* 0x000fda0003f05270 */
[----:B------:R-:W-:Y:S05]  /*1770*/  @P0 BRA `(.L_x_7) ;  /* 0x0000000800980947 */ /* 0x000fea0003800000 */
[----:B------:R-:W2:Y:S02]  /*1780*/  LDG.E R2, desc[UR36][R2.64] ;  /* 0x0000002402027981 */ /* 0x000ea4000c1e1900 */
[----:B--2---:R-:W-:Y:S01]  /*1790*/  F2FP.BF16.F32.PACK_AB R0, RZ, R2 ;  /* 0x00000002ff00723e */ /* 0x004fe200000010ff */
[----:B------:R-:W-:Y:S06]  /*17a0*/  BRA `(.L_x_8) ;  /* 0x0000000800f07947 */ /* 0x000fec0003800000 */
.L_x_14:
[----:B------:R-:W2:Y:S02]  /*17b0*/  LDG.E.U16 R2, desc[UR36][R2.64] ;  /* 0x0000002402027981 */ /* 0x000ea4000c1e1500 */
[----:B--2---:R-:W-:-:S05]  /*17c0*/  HADD2.F32 R0, -RZ, R2.H0_H0 ;  /* 0x20000002ff007230 */ /* 0x004fca0000004100 */
[----:B------:R-:W-:Y:S01]  /*17d0*/  F2FP.BF16.F32.PACK_AB R0, RZ, R0 ;  /* 0x00000000ff00723e */ /* 0x000fe200000010ff */
[----:B------:R-:W-:Y:S06]  /*17e0*/  BRA `(.L_x_8) ;  /* 0x0000000800e07947 */ /* 0x000fec0003800000 */
.L_x_13:
[----:B------:R-:W2:Y:S01]  /*17f0*/  LDG.E.64 R2, desc[UR36][R2.64] ;  /* 0x0000002402027981 */ /* 0x000ea2000c1e1b00 */
[----:B------:R-:W-:Y:S01]  /*1800*/  UMOV UR4, 0xf0000000 ;  /* 0xf000000000047882 */ /* 0x000fe20000000000 */
[----:B------:R-:W-:Y:S01]  /*1810*/  UMOV UR5, 0x380fffff ;  /* 0x380fffff00057882 */ /* 0x000fe20000000000 */
[----:B--2---:R-:W0:Y:S01]  /*1820*/  F2F.F32.F64 R0, R2 ;  /* 0x0000000200007310 */ /* 0x004e220000301000 */
[----:B------:R-:W-:-:S14]  /*1830*/  DSETP.GEU.AND P0, PT, |R2|, UR4, PT ;  /* 0x0000000402007e2a */ /* 0x000fdc000bf0e200 */
[----:B0-----:R-:W-:-:S05]  /*1840*/  @!P0 FMUL R0, R0, 1.175494350822287508e-38 ;  /* 0x0080000000008820 */ /* 0x001fca0000400000 */
[----:B------:R-:W-:Y:S01]  /*1850*/  F2FP.BF16.F32.PACK_AB R0, RZ, R0 ;  /* 0x00000000ff00723e */ /* 0x000fe200000010ff */
[----:B------:R-:W-:Y:S06]  /*1860*/  BRA `(.L_x_8) ;  /* 0x0000000800c07947 */ /* 0x000fec0003800000 */
.L_x_3:
[----:B------:R-:W-:-:S13]  /*1870*/  ISETP.GT.AND P0, PT, R4, 0x18, PT ;  /* 0x000000180400780c */ /* 0x000fda0003f04270 */
[----:B------:R-:W-:Y:S05]  /*1880*/  @P0 BRA `(.L_x_15) ;  /* 0x0000000400000947 */ /* 0x000fea0003800000 */
[----:B------:R-:W-:-:S13]  /*1890*/  ISETP.GT.AND P0, PT, R4, 0xe, PT ;  /* 0x0000000e0400780c */ /* 0x000fda0003f04270 */
[----:B------:R-:W-:Y:S05]  /*18a0*/  @P0 BRA `(.L_x_16) ;  /* 0x0000000000440947 */ /* 0x000fea0003800000 */
[----:B------:R-:W-:-:S13]  /*18b0*/  ISETP.NE.AND P0, PT, R4, 0xa, PT ;  /* 0x0000000a0400780c */ /* 0x000fda0003f05270 */
[----:B------:R-:W-:Y:S05]  /*18c0*/  @!P0 BRA `(.L_x_17) ;  /* 0x00000000001c8947 */ /* 0x000fea0003800000 */
[----:B------:R-:W-:-:S13]  /*18d0*/  ISETP.NE.AND P0, PT, R4, 0xb, PT ;  /* 0x0000000b0400780c */ /* 0x000fda0003f05270 */
[----:B------:R-:W-:Y:S05]  /*18e0*/  @P0 BRA `(.L_x_7) ;  /* 0x00000008003c0947 */ /* 0x000fea0003800000 */
[----:B------:R-:W2:Y:S02]  /*18f0*/  LDG.E.U8 R2, desc[UR36][R2.64] ;  /* 0x0000002402027981 */ /* 0x000ea4000c1e1100 */
[----:B--2---:R-:W-:-:S04]  /*1900*/  ISETP.NE.AND P0, PT, R2, RZ, PT ;  /* 0x000000ff0200720c */ /* 0x004fc80003f05270 */
[----:B------:R-:W-:-:S04]  /*1910*/  FSEL R0, RZ, 1, !P0 ;  /* 0x3f800000ff007808 */ /* 0x000fc80004000000 */
[----:B------:R-:W-:Y:S01]  /*1920*/  F2FP.BF16.F32.PACK_AB R0, RZ, R0 ;  /* 0x00000000ff00723e */ /* 0x000fe200000010ff */
[----:B------:R-:W-:Y:S06]  /*1930*/  BRA `(.L_x_8) ;  /* 0x00000008008c7947 */ /* 0x000fec0003800000 */
.L_x_17:
        /* <DEDUP_REMOVED lines=8> */
.L_x_16:
[----:B------:R-:W-:-:S13]  /*19c0*/  ISETP.NE.AND P0, PT, R4, 0xf, PT ;  /* 0x0000000f0400780c */ /* 0x000fda0003f05270 */
[----:B------:R-:W-:Y:S05]  /*19d0*/  @!P0 BRA `(.L_x_18) ;  /* 0x0000000000a48947 */ /* 0x000fea0003800000 */
[----:B------:R-:W-:-:S13]  /*19e0*/  ISETP.NE.AND P0, PT, R4, 0x17, PT ;  /* 0x000000170400780c */ /* 0x000fda0003f05270 */
[----:B------:R-:W-:Y:S05]  /*19f0*/  @!P0 BRA `(.L_x_19) ;  /* 0x0000000000608947 */ /* 0x000fea0003800000 */
[----:B------:R-:W-:-:S13]  /*1a00*/  ISETP.NE.AND P0, PT, R4, 0x18, PT ;  /* 0x000000180400780c */ /* 0x000fda0003f05270 */
[----:B------:R-:W-:Y:S05]  /*1a10*/  @P0 BRA `(.L_x_7) ;  /* 0x0000000400f00947 */ /* 0x000fea0003800000 */
[----:B------:R-:W2:Y:S01]  /*1a20*/  LDG.E.U8 R0, desc[UR36][R2.64] ;  /* 0x0000002402007981 */ /* 0x000ea2000c1e1100 */
[----:B------:R-:W-:Y:S02]  /*1a30*/  IMAD.MOV.U32 R8, RZ, RZ, -0x800000 ;  /* 0xff800000ff087424 */ /* 0x000fe400078e00ff */
[----:B--2---:R-:W-:-:S05]  /*1a40*/  IMAD.SHL.U32 R0, R0, 0x1000000, RZ ;  /* 0x0100000000007824 */ /* 0x004fca00078e00ff */
[----:B------:R-:W-:-:S04]  /*1a50*/  LOP3.LUT R4, R0, 0x7f000000, RZ, 0xc0, !PT ;  /* 0x7f00000000047812 */ /* 0x000fc800078ec0ff */
[----:B------:R-:W0:Y:S01]  /*1a60*/  FLO.U32 R5, R4 ;  /* 0x0000000400057300 */ /* 0x000e2200000e0000 */
[C---:B------:R-:W-:Y:S02]  /*1a70*/  VIADD R6, R4.reuse, 0x1000000 ;  /* 0x0100000004067836 */ /* 0x040fe40000000000 */
[----:B------:R-:W-:-:S03]  /*1a80*/  VIADD R2, R4, 0xffffffff ;  /* 0xffffffff04027836 */ /* 0x000fc60000000000 */
[----:B------:R-:W-:Y:S02]  /*1a90*/  SHF.R.S32.HI R6, RZ, 0x8, R6 ;  /* 0x00000008ff067819 */ /* 0x000fe40000011406 */
[----:B------:R-:W-:Y:S02]  /*1aa0*/  SHF.R.S32.HI R2, RZ, 0x1f, R2 ;  /* 0x0000001fff027819 */ /* 0x000fe40000011402 */
[----:B0-----:R-:W-:-:S04]  /*1ab0*/  IADD3 R5, -R5, 0x1f, RZ ;  /* 0x0000001f05057810 */ /* 0x001fc80007ffe1ff */
[C---:B------:R-:W-:Y:S01]  /*1ac0*/  ISETP.GT.U32.AND P0, PT, R5.reuse, 0x4, PT ;  /* 0x000000040500780c */ /* 0x040fe20003f04070 */
[----:B------:R-:W-:-:S05]  /*1ad0*/  VIADD R5, R5, 0xfffffffc ;  /* 0xfffffffc05057836 */ /* 0x000fca0000000000 */
[----:B------:R-:W-:-:S05]  /*1ae0*/  SEL R5, R5, RZ, P0 ;  /* 0x000000ff05057207 */ /* 0x000fca0000000000 */
[----:B------:R-:W-:Y:S01]  /*1af0*/  IMAD R8, R5, R8, 0x3c000000 ;  /* 0x3c00000005087424 */ /* 0x000fe200078e0208 */
[----:B------:R-:W-:-:S04]  /*1b00*/  SHF.L.U32 R5, R4, R5, RZ ;  /* 0x0000000504057219 */ /* 0x000fc800000006ff */
[----:B------:R-:W-:-:S04]  /*1b10*/  LEA.HI R5, R5, R8, RZ, 0x1c ;  /* 0x0000000805057211 */ /* 0x000fc800078fe0ff */
[----:B------:R-:W-:-:S04]  /*1b20*/  LOP3.LUT R5, R5, 0x7f800000, R6, 0xf8, !PT ;  /* 0x7f80000005057812 */ /* 0x000fc800078ef806 */
[----:B------:R-:W-:-:S04]  /*1b30*/  LOP3.LUT R5, R5, R2, RZ, 0x30, !PT ;  /* 0x0000000205057212 */ /* 0x000fc800078e30ff */
[----:B------:R-:W-:-:S04]  /*1b40*/  LOP3.LUT R5, R5, 0x80000000, R0, 0xf8, !PT ;  /* 0x8000000005057812 */ /* 0x000fc800078ef800 */
[----:B------:R-:W-:-:S04]  /*1b50*/  F2FP.BF16.F32.PACK_AB R5, RZ, R5 ;  /* 0x00000005ff05723e */ /* 0x000fc800000010ff */
[----:B------:R-:W-:Y:S01]  /*1b60*/  PRMT R0, R5, 0x7610, R0 ;  /* 0x0000761005007816 */ /* 0x000fe20000000000 */
[----:B------:R-:W-:Y:S06]  /*1b70*/  BRA `(.L_x_8) ;  /* 0x0000000400fc7947 */ /* 0x000fec0003800000 */
.L_x_19:
[----:B------:R-:W2:Y:S02]  /*1b80*/  LDG.E.U8 R2, desc[UR36][R2.64] ;  /* 0x0000002402027981 */ /* 0x000ea4000c1e1100 */
[C---:B--2---:R-:W-:Y:S02]  /*1b90*/  IMAD.SHL.U32 R0, R2.reuse, 0x2000000, RZ ;  /* 0x0200000002007824 */ /* 0x044fe400078e00ff */
[----:B------:R-:W-:-:S03]  /*1ba0*/  IMAD.SHL.U32 R5, R2, 0x1000000, RZ ;  /* 0x0100000002057824 */ /* 0x000fc600078e00ff */
[----:B------:R-:W-:-:S13]  /*1bb0*/  ISETP.GE.U32.AND P0, PT, R0, 0x8000000, PT ;  /* 0x080000000000780c */ /* 0x000fda0003f06070 */
[C---:B------:R-:W-:Y:S02]  /*1bc0*/  @!P0 IMAD.SHL.U32 R0, R2.reuse, 0x100, RZ ;  /* 0x0000010002008824 */ /* 0x040fe400078e00ff */
[----:B------:R-:W-:-:S03]  /*1bd0*/  @P0 IMAD.SHL.U32 R4, R2, 0x200000, RZ ;  /* 0x0020000002040824 */ /* 0x000fc600078e00ff */
[----:B------:R-:W-:Y:S02]  /*1be0*/  @!P0 LOP3.LUT R0, R0, 0x7f00, RZ, 0xc0, !PT ;  /* 0x00007f0000008812 */ /* 0x000fe400078ec0ff */
[----:B------:R-:W-:Y:S02]  /*1bf0*/  @P0 LOP3.LUT R4, R4, 0x70000000, RZ, 0xfc, !PT ;  /* 0x7000000004040812 */ /* 0x000fe400078efcff */
[----:B------:R-:W-:-:S03]  /*1c00*/  @!P0 LOP3.LUT R0, R0, 0x3f000000, RZ, 0xfc, !PT ;  /* 0x3f00000000008812 */ /* 0x000fc600078efcff */
[----:B------:R-:W-:Y:S02]  /*1c10*/  @P0 FMUL.FTZ R4, R4, 1.9259299443872358531e-34 ;  /* 0x0780000004040820 */ /* 0x000fe40000410000 */
[----:B------:R-:W-:-:S05]  /*1c20*/  @!P0 FADD.FTZ R4, R0, -0.5 ;  /* 0xbf00000000048421 */ /* 0x000fca0000010000 */
[----:B------:R-:W-:-:S04]  /*1c30*/  LOP3.LUT R4, R4, 0x80000000, R5, 0xf8, !PT ;  /* 0x8000000004047812 */ /* 0x000fc800078ef805 */
[----:B------:R-:W-:-:S04]  /*1c40*/  F2FP.BF16.F32.PACK_AB R4, RZ, R4 ;  /* 0x00000004ff04723e */ /* 0x000fc800000010ff */
[----:B------:R-:W-:Y:S01]  /*1c50*/  PRMT R0, R4, 0x7610, R0 ;  /* 0x0000761004007816 */ /* 0x000fe20000000000 */
[----:B------:R-:W-:Y:S06]  /*1c60*/  BRA `(.L_x_8) ;  /* 0x0000000400c07947 */ /* 0x000fec0003800000 */
.L_x_18:
[----:B------:R0:W5:Y:S01]  /*1c70*/  LDG.E.U16 R0, desc[UR36][R2.64] ;  /* 0x0000002402007981 */ /* 0x000162000c1e1500 */
[----:B------:R-:W-:Y:S05]  /*1c80*/  BRA `(.L_x_8) ;  /* 0x0000000400b87947 */ /* 0x000fea0003800000 */
.L_x_15:
[----:B------:R-:W-:-:S13]  /*1c90*/  ISETP.GT.AND P0, PT, R4, 0x1b, PT ;  /* 0x0000001b0400780c */ /* 0x000fda0003f04270 */
[----:B------:R-:W-:Y:S05]  /*1ca0*/  @P0 BRA `(.L_x_20) ;  /* 0x0000000400080947 */ /* 0x000fea0003800000 */
[----:B------:R-:W-:-:S13]  /*1cb0*/  ISETP.NE.AND P0, PT, R4, 0x19, PT ;  /* 0x000000190400780c */ /* 0x000fda0003f05270 */
[----:B------:R-:W-:Y:S05]  /*1cc0*/  @!P0 BRA `(.L_x_21) ;  /* 0x0000000000908947 */ /* 0x000fea0003800000 */
[----:B------:R-:W-:-:S13]  /*1cd0*/  ISETP.NE.AND P0, PT, R4, 0x1a, PT ;  /* 0x0000001a0400780c */ /* 0x000fda0003f05270 */
[----:B------:R-:W-:Y:S05]  /*1ce0*/  @!P0 BRA `(.L_x_22) ;  /* 0x0000000000188947 */ /* 0x000fea0003800000 */
[----:B------:R-:W-:-:S13]  /*1cf0*/  ISETP.NE.AND P0, PT, R4, 0x1b, PT ;  /* 0x0000001b0400780c */ /* 0x000fda0003f05270 */
[----:B------:R-:W-:Y:S05]  /*1d00*/  @P0 BRA `(.L_x_7) ;  /* 0x0000000400340947 */ /* 0x000fea0003800000 */
[----:B------:R-:W2:Y:S02]  /*1d10*/  LDG.E.U16 R0, desc[UR36][R2.64] ;  /* 0x0000002402007981 */ /* 0x000ea4000c1e1500 */
[----:B--2---:R-:W-:-:S04]  /*1d20*/  I2FP.F32.U32 R0, R0 ;  /* 0x0000000000007245 */ /* 0x004fc80000201000 */
[----:B------:R-:W-:Y:S01]  /*1d30*/  F2FP.BF16.F32.PACK_AB R0, RZ, R0 ;  /* 0x00000000ff00723e */ /* 0x000fe200000010ff */
[----:B------:R-:W-:Y:S06]  /*1d40*/  BRA `(.L_x_8) ;  /* 0x0000000400887947 */ /* 0x000fec0003800000 */
.L_x_22:
[----:B------:R-:W2:Y:S01]  /*1d50*/  LDG.E.U8 R2, desc[UR36][R2.64] ;  /* 0x0000002402027981 */ /* 0x000ea2000c1e1100 */
[----:B------:R-:W-:Y:S01]  /*1d60*/  BSSY B0, `(.L_x_23) ;  /* 0x0000018000007945 */ /* 0x000fe20003800000 */
[----:B------:R-:W-:Y:S01]  /*1d70*/  IMAD.MOV.U32 R0, RZ, RZ, RZ ;  /* 0x000000ffff007224 */ /* 0x000fe200078e00ff */
[----:B--2---:R-:W-:-:S13]  /*1d80*/  ISETP.NE.AND P0, PT, R2, RZ, PT ;  /* 0x000000ff0200720c */ /* 0x004fda0003f05270 */
[----:B------:R-:W-:Y:S05]  /*1d90*/  @!P0 BRA `(.L_x_24) ;  /* 0x0000000000508947 */ /* 0x000fea0003800000 */
[----:B------:R-:W-:-:S13]  /*1da0*/  ISETP.NE.AND P0, PT, R2, 0x80, PT ;  /* 0x000000800200780c */ /* 0x000fda0003f05270 */
[----:B------:R-:W-:Y:S01]  /*1db0*/  @!P0 IMAD.MOV.U32 R0, RZ, RZ, 0x7f800001 ;  /* 0x7f800001ff008424 */ /* 0x000fe200078e00ff */
[----:B------:R-:W-:Y:S06]  /*1dc0*/  @!P0 BRA `(.L_x_24) ;  /* 0x0000000000448947 */ /* 0x000fec0003800000 */
[C---:B------:R-:W-:Y:S01]  /*1dd0*/  LOP3.LUT P0, R0, R2.reuse, 0x78, RZ, 0xc0, !PT ;  /* 0x0000007802007812 */ /* 0x040fe2000780c0ff */
[----:B------:R-:W-:Y:S01]  /*1de0*/  BSSY B1, `(.L_x_25) ;  /* 0x000000c000017945 */ /* 0x000fe20003800000 */
[----:B------:R-:W-:Y:S02]  /*1df0*/  SHF.R.U32.HI R3, RZ, 0x7, R2 ;  /* 0x00000007ff037819 */ /* 0x000fe40000011602 */
[----:B------:R-:W-:Y:S02]  /*1e00*/  LOP3.LUT R2, R2, 0x7, RZ, 0xc0, !PT ;  /* 0x0000000702027812 */ /* 0x000fe400078ec0ff */
[----:B------:R-:W-:Y:S01]  /*1e10*/  SHF.R.U32.HI R0, RZ, 0x3, R0 ;  /* 0x00000003ff007819 */ /* 0x000fe20000011600 */
[----:B------:R-:W-:-:S06]  /*1e20*/  IMAD.U32 R4, R3, -0x80000000, RZ ;  /* 0x8000000003047824 */ /* 0x000fcc00078e00ff */
[----:B------:R-:W-:Y:S05]  /*1e30*/  @P0 BRA `(.L_x_26) ;  /* 0x0000000000180947 */ /* 0x000fea0003800000 */
[----:B------:R-:W0:Y:S02]  /*1e40*/  FLO.U32 R3, R2 ;  /* 0x0000000200037300 */ /* 0x000e2400000e0000 */
[----:B0-----:R-:W-:-:S04]  /*1e50*/  IADD3 R3, -R3, 0x1f, RZ ;  /* 0x0000001f03037810 */ /* 0x001fc80007ffe1ff */
[----:B------:R-:W-:Y:S01]  /*1e60*/  IADD3 R0, R0, 0x1d, -R3 ;  /* 0x0000001d00007810 */ /* 0x000fe20007ffe803 */
[----:B------:R-:W-:-:S05]  /*1e70*/  VIADD R5, R3, 0xffffffe4 ;  /* 0xffffffe403057836 */ /* 0x000fca0000000000 */
[----:B------:R-:W-:-:S04]  /*1e80*/  SHF.L.U32 R5, R2, R5, RZ ;  /* 0x0000000502057219 */ /* 0x000fc800000006ff */
[----:B------:R-:W-:-:S07]  /*1e90*/  LOP3.LUT R2, R5, 0x7, RZ, 0xc0, !PT ;  /* 0x0000000705027812 */ /* 0x000fce00078ec0ff */
.L_x_26:
[----:B------:R-:W-:Y:S05]  /*1ea0*/  BSYNC B1 ;  /* 0x0000000000017941 */ /* 0x000fea0003800000 */
.L_x_25:
[----:B------:R-:W-:Y:S01]  /*1eb0*/  LEA R3, R0, 0x3b800000, 0x17 ;  /* 0x3b80000000037811 */ /* 0x000fe200078eb8ff */
[----:B------:R-:W-:-:S05]  /*1ec0*/  IMAD.SHL.U32 R0, R2, 0x100000, RZ ;  /* 0x0010000002007824 */ /* 0x000fca00078e00ff */
[----:B------:R-:W-:-:S07]  /*1ed0*/  LOP3.LUT R0, R3, R0, R4, 0xfe, !PT ;  /* 0x0000000003007212 */ /* 0x000fce00078efe04 */
.L_x_24:
[----:B------:R-:W-:Y:S05]  /*1ee0*/  BSYNC B0 ;  /* 0x0000000000007941 */ /* 0x000fea0003800000 */
.L_x_23:
[----:B------:R-:W-:Y:S01]  /*1ef0*/  F2FP.BF16.F32.PACK_AB R0, RZ, R0 ;  /* 0x00000000ff00723e */ /* 0x000fe200000010ff */
[----:B------:R-:W-:Y:S06]  /*1f00*/  BRA `(.L_x_8) ;  /* 0x0000000400187947 */ /* 0x000fec0003800000 */
.L_x_21:
        /* <DEDUP_REMOVED lines=21> */
.L_x_30:
[----:B------:R-:W-:Y:S05]  /*2060*/  BSYNC B1 ;  /* 0x0000000000017941 */ /* 0x000fea0003800000 */
.L_x_29:
[----:B------:R-:W-:Y:S01]  /*2070*/  LEA R3, R0, 0x37800000, 0x17 ;  /* 0x3780000000037811 */ /* 0x000fe200078eb8ff */
[----:B------:R-:W-:-:S05]  /*2080*/  IMAD.SHL.U32 R0, R2, 0x200000, RZ ;  /* 0x0020000002007824 */ /* 0x000fca00078e00ff */
[----:B------:R-:W-:-:S07]  /*2090*/  LOP3.LUT R0, R3, R0, R4, 0xfe, !PT ;  /* 0x0000000003007212 */ /* 0x000fce00078efe04 */
.L_x_28:
[----:B------:R-:W-:Y:S05]  /*20a0*/  BSYNC B0 ;  /* 0x0000000000007941 */ /* 0x000fea0003800000 */
.L_x_27:
[----:B------:R-:W-:Y:S01]  /*20b0*/  F2FP.BF16.F32.PACK_AB R0, RZ, R0 ;  /* 0x00000000ff00723e */ /* 0x000fe200000010ff */
[----:B------:R-:W-:Y:S06]  /*20c0*/  BRA `(.L_x_8) ;  /* 0x0000000000a87947 */ /* 0x000fec0003800000 */
.L_x_20:
[----:B------:R-:W-:-:S13]  /*20d0*/  ISETP.NE.AND P0, PT, R4, 0x1c, PT ;  /* 0x0000001c0400780c */ /* 0x000fda0003f05270 */
[----:B------:R-:W-:Y:S05]  /*20e0*/  @!P0 BRA `(.L_x_31) ;  /* 0x0000000000948947 */ /* 0x000fea0003800000 */
[----:B------:R-:W-:-:S13]  /*20f0*/  ISETP.NE.AND P0, PT, R4, 0x1d, PT ;  /* 0x0000001d0400780c */ /* 0x000fda0003f05270 */
[----:B------:R-:W-:Y:S05]  /*2100*/  @!P0 BRA `(.L_x_32) ;  /* 0x00000000007c8947 */ /* 0x000fea0003800000 */
[----:B------:R-:W-:-:S13]  /*2110*/  ISETP.NE.AND P0, PT, R4, 0x2c, PT ;  /* 0x0000002c0400780c */ /* 0x000fda0003f05270 */
[----:B------:R-:W-:Y:S05]  /*2120*/  @P0 BRA `(.L_x_7) ;  /* 0x00000000002c0947 */ /* 0x000fea0003800000 */
[----:B------:R-:W2:Y:S01]  /*2130*/  LDG.E.U8 R2, desc[UR36][R2.64] ;  /* 0x0000002402027981 */ /* 0x000ea2000c1e1100 */
[----:B------:R-:W-:Y:S01]  /*2140*/  BSSY B0, `(.L_x_33) ;  /* 0x0000007000007945 */ /* 0x000fe20003800000 */
[----:B------:R-:W-:Y:S01]  /*2150*/  IMAD.MOV.U32 R0, RZ, RZ, 0x400000 ;  /* 0x00400000ff007424 */ /* 0x000fe200078e00ff */
[----:B--2---:R-:W-:-:S13]  /*2160*/  ISETP.NE.AND P0, PT, R2, RZ, PT ;  /* 0x000000ff0200720c */ /* 0x004fda0003f05270 */
[----:B------:R-:W-:Y:S05]  /*2170*/  @!P0 BRA `(.L_x_34) ;  /* 0x00000000000c8947 */ /* 0x000fea0003800000 */
[----:B------:R-:W-:-:S13]  /*2180*/  ISETP.NE.AND P0, PT, R2, 0xff, PT ;  /* 0x000000ff0200780c */ /* 0x000fda0003f05270 */
[----:B------:R-:W-:Y:S02]  /*2190*/  @!P0 IMAD.MOV.U32 R0, RZ, RZ, 0x7f800001 ;  /* 0x7f800001ff008424 */ /* 0x000fe400078e00ff */
[----:B------:R-:W-:-:S07]  /*21a0*/  @P0 IMAD.SHL.U32 R0, R2, 0x800000, RZ ;  /* 0x0080000002000824 */ /* 0x000fce00078e00ff */
.L_x_34:
[----:B------:R-:W-:Y:S05]  /*21b0*/  BSYNC B0 ;  /* 0x0000000000007941 */ /* 0x000fea0003800000 */
.L_x_33:
[----:B------:R-:W-:Y:S01]  /*21c0*/  F2FP.BF16.F32.PACK_AB R0, RZ, R0 ;  /* 0x00000000ff00723e */ /* 0x000fe200000010ff */
[----:B------:R-:W-:Y:S06]  /*21d0*/  BRA `(.L_x_8) ;  /* 0x0000000000647947 */ /* 0x000fec0003800000 */
.L_x_7:
[----:B------:R-:W-:Y:S01]  /*21e0*/  MOV R2, 0x0 ;  /* 0x0000000000027802 */ /* 0x000fe20000000f00 */
[----:B------:R-:W-:Y:S01]  /*21f0*/  ULDC.64 UR4, c[0x4][0x128] ;  /* 0x01004a0000047ab9 */ /* 0x000fe20000000a00 */
[----:B------:R-:W-:Y:S01]  /*2200*/  ULDC.64 UR6, c[0x4][0x38] ;  /* 0x01000e0000067ab9 */ /* 0x000fe20000000a00 */
[----:B------:R-:W-:Y:S02]  /*2210*/  IMAD.U32 R4, RZ, RZ, UR4 ;  /* 0x00000004ff047e24 */ /* 0x000fe4000f8e00ff */
[----:B------:R-:W-:Y:S01]  /*2220*/  IMAD.U32 R5, RZ, RZ, UR5 ;  /* 0x00000005ff057e24 */ /* 0x000fe2000f8e00ff */
[----:B------:R-:W0:Y:S01]  /*2230*/  LDC.64 R2, c[0x4][R2] ;  /* 0x0100000002027b82 */ /* 0x000e220000000a00 */
[----:B------:R-:W-:Y:S01]  /*2240*/  ULDC.64 UR4, c[0x4][0x130] ;  /* 0x01004c0000047ab9 */ /* 0x000fe20000000a00 */
[----:B------:R-:W-:Y:S02]  /*2250*/  IMAD.U32 R10, RZ, RZ, UR6 ;  /* 0x00000006ff0a7e24 */ /* 0x000fe4000f8e00ff */
[----:B------:R-:W-:-:S02]  /*2260*/  IMAD.U32 R6, RZ, RZ, UR4 ;  /* 0x00000004ff067e24 */ /* 0x000fc4000f8e00ff */
[----:B------:R-:W-:Y:S02]  /*2270*/  IMAD.U32 R7, RZ, RZ, UR5 ;  /* 0x00000005ff077e24 */ /* 0x000fe4000f8e00ff */
[----:B------:R-:W-:Y:S02]  /*2280*/  IMAD.U32 R11, RZ, RZ, UR7 ;  /* 0x00000007ff0b7e24 */ /* 0x000fe4000f8e00ff */
[----:B------:R-:W-:Y:S02]  /*2290*/  IMAD.MOV.U32 R8, RZ, RZ, 0x4e ;  /* 0x0000004eff087424 */ /* 0x000fe400078e00ff */
[----:B------:R-:W-:Y:S02]  /*22a0*/  IMAD.MOV.U32 R12, RZ, RZ, 0x1 ;  /* 0x00000001ff0c7424 */ /* 0x000fe400078e00ff */
[----:B------:R-:W-:-:S07]  /*22b0*/  IMAD.MOV.U32 R13, RZ, RZ, RZ ;  /* 0x000000ffff0d7224 */ /* 0x000fce00078e00ff */
[----:B------:R-:W-:-:S07]  /*22c0*/  LEPC R20, `(.L_x_35) ;  /* 0x000000001014794e */ /* 0x000fce0000000000 */
[----:B0-----:R-:W-:Y:S05]  /*22d0*/  CALL.ABS.NOINC R2 ;  /* 0x0000000002007343 */ /* 0x001fea0003c00000 */
.L_x_35:
[----:B------:R-:W-:Y:S01]  /*22e0*/  PRMT R0, RZ, 0x7610, R0 ;  /* 0x00007610ff007816 */ /* 0x000fe20000000000 */
[----:B------:R-:W-:Y:S06]  /*22f0*/  BRA `(.L_x_8) ;  /* 0x00000000001c7947 */ /* 0x000fec0003800000 */
.L_x_32:
[----:B------:R-:W2:Y:S02]  /*2300*/  LDG.E.64 R2, desc[UR36][R2.64] ;  /* 0x0000002402027981 */ /* 0x000ea4000c1e1b00 */
[----:B--2---:R-:W0:Y:S02]  /*2310*/  I2F.U64 R0, R2 ;  /* 0x0000000200007312 */ /* 0x004e240000301000 */
[----:B0-----:R-:W-:Y:S01]  /*2320*/  F2FP.BF16.F32.PACK_AB R0, RZ, R0 ;  /* 0x00000000ff00723e */ /* 0x001fe200000010ff */
[----:B------:R-:W-:Y:S06]  /*2330*/  BRA `(.L_x_8) ;  /* 0x00000000000c7947 */ /* 0x000fec0003800000 */
.L_x_31:
[----:B------:R-:W2:Y:S02]  /*2340*/  LDG.E R2, desc[UR36][R2.64] ;  /* 0x0000002402027981 */ /* 0x000ea4000c1e1900 */
[----:B--2---:R-:W-:-:S04]  /*2350*/  I2FP.F32.U32 R0, R2 ;  /* 0x0000000200007245 */ /* 0x004fc80000201000 */
[----:B------:R-:W-:-:S07]  /*2360*/  F2FP.BF16.F32.PACK_AB R0, RZ, R0 ;  /* 0x00000000ff00723e */ /* 0x000fce00000010ff */
.L_x_8:
[----:B------:R-:W0:Y:S01]  /*2370*/  LDC.U8 R4, c[0x0][0x421] ;  /* 0x00010840ff047b82 */ /* 0x000e220000000000 */
[----:B-----5:R-:W-:-:S04]  /*2380*/  IMAD.U32 R0, R0, 0x10000, RZ ;  /* 0x0001000000007824 */ /* 0x020fc800078e00ff */
[----:B------:R-:W-:-:S06]  /*2390*/  FMUL.RZ R0, R0, 0.15915493667125701904 ;  /* 0x3e22f98300007820 */ /* 0x000fcc000040c000 */
[----:B------:R-:W1:Y:S01]  /*23a0*/  MUFU.COS R0, R0 ;  /* 0x0000000000007308 */ /* 0x000e620000000000 */
[----:B0-----:R-:W-:-:S04]  /*23b0*/  PRMT R2, R4, 0x9910, RZ ;  /* 0x0000991004027816 */ /* 0x001fc800000000ff */
[----:B------:R-:W-:-:S03]  /*23c0*/  ISETP.GT.AND P0, PT, R2, 0x9, PT ;  /* 0x000000090200780c */ /* 0x000fc60003f04270 */
[----:B-1----:R0:W1:Y:S10]  /*23d0*/  F2F.BF16.F32 R3, R0 ;  /* 0x0000000000037304 */ /* 0x0020740000202000 */
[----:B0-----:R-:W-:Y:S05]  /*23e0*/  @P0 BRA `(.L_x_36) ;  /* 0x00000004000c0947 */ /* 0x001fea0003800000 */
        /* <DEDUP_REMOVED lines=8> */
[----:B-1----:R-:W-:-:S04]  /*2470*/  IMAD.U32 R0, R3, 0x10000, RZ ;  /* 0x0001000003007824 */ /* 0x002fc800078e00ff */
[----:B------:R-:W0:Y:S02]  /*2480*/  F2I.FTZ.TRUNC.NTZ R3, R0 ;  /* 0x0000000000037305 */ /* 0x000e24000021f100 */
[----:B0-----:R4:W-:Y:S01]  /*2490*/  STG.E.U8 desc[UR36][R16.64], R3 ;  /* 0x0000000310007986 */ /* 0x0019e2000c101124 */
[----:B------:R-:W-:Y:S05]  /*24a0*/  BRA `(.L_x_41) ;  /* 0x0000000c00947947 */ /* 0x000fea0003800000 */
.L_x_39:
[----:B-1----:R-:W-:-:S06]  /*24b0*/  IMAD.U32 R3, R3, 0x10000, RZ ;  /* 0x0001000003037824 */ /* 0x002fcc00078e00ff */
[----:B------:R-:W0:Y:S02]  /*24c0*/  F2I.S64.TRUNC R2, R3 ;  /* 0x0000000300027311 */ /* 0x000e24000020d900 */
[----:B0-----:R3:W-:Y:S01]  /*24d0*/  STG.E.U8 desc[UR36][R16.64], R2 ;  /* 0x0000000210007986 */ /* 0x0017e2000c101124 */
[----:B------:R-:W-:Y:S05]  /*24e0*/  BRA `(.L_x_41) ;  /* 0x0000000c00847947 */ /* 0x000fea0003800000 */
.L_x_38:
[----:B------:R-:W-:-:S13]  /*24f0*/  ISETP.NE.AND P0, PT, R2, 0x2, PT ;  /* 0x000000020200780c */ /* 0x000fda0003f05270 */
[----:B------:R-:W-:Y:S05]  /*2500*/  @!P0 BRA `(.L_x_42) ;  /* 0x0000000000308947 */ /* 0x000fea0003800000 */
[----:B------:R-:W-:-:S13]  /*2510*/  ISETP.NE.AND P0, PT, R2, 0x3, PT ;  /* 0x000000030200780c */ /* 0x000fda0003f05270 */
[----:B------:R-:W-:Y:S05]  /*2520*/  @!P0 BRA `(.L_x_43) ;  /* 0x0000000000188947 */ /* 0x000fea0003800000 */
[----:B------:R-:W-:-:S13]  /*2530*/  ISETP.NE.AND P0, PT, R2, 0x4, PT ;  /* 0x000000040200780c */ /* 0x000fda0003f05270 */
[----:B------:R-:W-:Y:S05]  /*2540*/  @P0 BRA `(.L_x_40) ;  /* 0x0000000c000c0947 */ /* 0x000fea0003800000 */
[----:B-1----:R-:W-:-:S06]  /*2550*/  IMAD.U32 R3, R3, 0x10000, RZ ;  /* 0x0001000003037824 */ /* 0x002fcc00078e00ff */
[----:B------:R-:W0:Y:S02]  /*2560*/  F2I.S64.TRUNC R2, R3 ;  /* 0x0000000300027311 */ /* 0x000e24000020d900 */
[----:B0-----:R0:W-:Y:S01]  /*2570*/  STG.E.64 desc[UR36][R16.64], R2 ;  /* 0x0000000210007986 */ /* 0x0011e2000c101b24 */
[----:B------:R-:W-:Y:S05]  /*2580*/  BRA `(.L_x_41) ;  /* 0x0000000c005c7947 */ /* 0x000fea0003800000 */
.L_x_43:
[----:B-1----:R-:W-:-:S06]  /*2590*/  IMAD.U32 R3, R3, 0x10000, RZ ;  /* 0x0001000003037824 */ /* 0x002fcc00078e00ff */
[----:B------:R-:W0:Y:S02]  /*25a0*/  F2I.FTZ.TRUNC.NTZ R3, R3 ;  /* 0x0000000300037305 */ /* 0x000e24000021f100 */
[----:B0-----:R1:W-:Y:S01]  /*25b0*/  STG.E desc[UR36][R16.64], R3 ;  /* 0x0000000310007986 */ /* 0x0013e2000c101924 */
[----:B------:R-:W-:Y:S05]  /*25c0*/  BRA `(.L_x_41) ;  /* 0x0000000c004c7947 */ /* 0x000fea0003800000 */
.L_x_42:
[----:B-1----:R-:W-:-:S06]  /*25d0*/  IMAD.U32 R3, R3, 0x10000, RZ ;  /* 0x0001000003037824 */ /* 0x002fcc00078e00ff */
[----:B------:R-:W0:Y:S02]  /*25e0*/  F2I.FTZ.TRUNC.NTZ R3, R3 ;  /* 0x0000000300037305 */ /* 0x000e24000021f100 */
[----:B0-----:R2:W-:Y:S01]  /*25f0*/  STG.E.U16 desc[UR36][R16.64], R3 ;  /* 0x0000000310007986 */ /* 0x0015e2000c101524 */
[----:B------:R-:W-:Y:S05]  /*2600*/  BRA `(.L_x_41) ;  /* 0x0000000c003c7947 */ /* 0x000fea0003800000 */
.L_x_37:
[----:B------:R-:W-:-:S13]  /*2610*/  ISETP.GT.AND P0, PT, R2, 0x6, PT ;  /* 0x000000060200780c */ /* 0x000fda0003f04270 */
[----:B------:R-:W-:Y:S05]  /*2620*/  @P0 BRA `(.L_x_44) ;  /* 0x00000000002c0947 */ /* 0x000fea0003800000 */
[----:B------:R-:W-:-:S13]  /*2630*/  ISETP.NE.AND P0, PT, R2, 0x5, PT ;  /* 0x000000050200780c */ /* 0x000fda0003f05270 */
[----:B------:R-:W-:Y:S05]  /*2640*/  @!P0 BRA `(.L_x_45) ;  /* 0x0000000000148947 */ /* 0x000fea0003800000 */
[----:B------:R-:W-:-:S13]  /*2650*/  ISETP.NE.AND P0, PT, R2, 0x6, PT ;  /* 0x000000060200780c */ /* 0x000fda0003f05270 */
[----:B------:R-:W-:Y:S05]  /*2660*/  @P0 BRA `(.L_x_40) ;  /* 0x0000000800c40947 */ /* 0x000fea0003800000 */
[----:B-1----:R-:W-:-:S05]  /*2670*/  IMAD.U32 R3, R3, 0x10000, RZ ;  /* 0x0001000003037824 */ /* 0x002fca00078e00ff */
[----:B------:R0:W-:Y:S01]  /*2680*/  STG.E desc[UR36][R16.64], R3 ;  /* 0x0000000310007986 */ /* 0x0001e2000c101924 */
[----:B------:R-:W-:Y:S05]  /*2690*/  BRA `(.L_x_41) ;  /* 0x0000000c00187947 */ /* 0x000fea0003800000 */
.L_x_45:
[----:B-1----:R-:W-:-:S05]  /*26a0*/  IMAD.U32 R0, R3, 0x10000, RZ ;  /* 0x0001000003007824 */ /* 0x002fca00078e00ff */
[----:B------:R-:W-:-:S05]  /*26b0*/  F2FP.F16.F32.PACK_AB R0, RZ, R0 ;  /* 0x00000000ff00723e */ /* 0x000fca00000000ff */
[----:B------:R0:W-:Y:S01]  /*26c0*/  STG.E.U16 desc[UR36][R16.64], R0 ;  /* 0x0000000010007986 */ /* 0x0001e2000c101524 */
[----:B------:R-:W-:Y:S05]  /*26d0*/  BRA `(.L_x_41) ;  /* 0x0000000c00087947 */ /* 0x000fea0003800000 */
.L_x_44:
[----:B------:R-:W-:-:S13]  /*26e0*/  ISETP.NE.AND P0, PT, R2, 0x7, PT ;  /* 0x000000070200780c */ /* 0x000fda0003f05270 */
[----:B------:R-:W-:Y:S05]  /*26f0*/  @!P0 BRA `(.L_x_46) ;  /* 0x0000000000348947 */ /* 0x000fea0003800000 */
[----:B------:R-:W-:-:S13]  /*2700*/  ISETP.NE.AND P0, PT, R2, 0x8, PT ;  /* 0x000000080200780c */ /* 0x000fda0003f05270 */
[----:B------:R-:W-:Y:S05]  /*2710*/  @!P0 BRA `(.L_x_47) ;  /* 0x0000000000188947 */ /* 0x000fea0003800000 */
[----:B------:R-:W-:-:S13]  /*2720*/  ISETP.NE.AND P0, PT, R2, 0x9, PT ;  /* 0x000000090200780c */ /* 0x000fda0003f05270 */
[----:B------:R-:W-:Y:S05]  /*2730*/  @P0 BRA `(.L_x_40) ;  /* 0x0000000800900947 */ /* 0x000fea0003800000 */
[----:B-1----:R-:W-:Y:S02]  /*2740*/  IMAD.U32 R2, R3, 0x10000, RZ ;  /* 0x0001000003027824 */ /* 0x002fe400078e00ff */
[----:B------:R-:W-:-:S05]  /*2750*/  IMAD.MOV.U32 R3, RZ, RZ, RZ ;  /* 0x000000ffff037224 */ /* 0x000fca00078e00ff */
[----:B------:R0:W-:Y:S01]  /*2760*/  STG.E.64 desc[UR36][R16.64], R2 ;  /* 0x0000000210007986 */ /* 0x0001e2000c101b24 */
[----:B------:R-:W-:Y:S05]  /*2770*/  BRA `(.L_x_41) ;  /* 0x0000000800e07947 */ /* 0x000fea0003800000 */
.L_x_47:
[----:B-1----:R-:W-:-:S05]  /*2780*/  IMAD.U32 R3, R3, 0x10000, RZ ;  /* 0x0001000003037824 */ /* 0x002fca00078e00ff */
[----:B------:R-:W-:-:S04]  /*2790*/  F2FP.F16.F32.PACK_AB R3, RZ, R3 ;  /* 0x00000003ff03723e */ /* 0x000fc800000000ff */
[----:B------:R-:W-:-:S05]  /*27a0*/  PRMT R3, R3, 0x5410, RZ ;  /* 0x0000541003037816 */ /* 0x000fca00000000ff */
[----:B------:R0:W-:Y:S01]  /*27b0*/  STG.E desc[UR36][R16.64], R3 ;  /* 0x0000000310007986 */ /* 0x0001e2000c101924 */
[----:B------:R-:W-:Y:S05]  /*27c0*/  BRA `(.L_x_41) ;  /* 0x0000000800cc7947 */ /* 0x000fea0003800000 */
.L_x_46:
[----:B-1----:R-:W-:-:S04]  /*27d0*/  IMAD.U32 R2, R3, 0x10000, RZ ;  /* 0x0001000003027824 */ /* 0x002fc800078e00ff */
[----:B------:R-:W-:-:S06]  /*27e0*/  FMUL.FTZ R2, R2, 1 ;  /* 0x3f80000002027820 */ /* 0x000fcc0000410000 */
[----:B------:R-:W0:Y:S02]  /*27f0*/  F2F.F64.F32 R2, R2 ;  /* 0x0000000200027310 */ /* 0x000e240000201800 */
[----:B0-----:R0:W-:Y:S01]  /*2800*/  STG.E.64 desc[UR36][R16.64], R2 ;  /* 0x0000000210007986 */ /* 0x0011e2000c101b24 */
[----:B------:R-:W-:Y:S05]  /*2810*/  BRA `(.L_x_41) ;  /* 0x0000000800b87947 */ /* 0x000fea0003800000 */
.L_x_36:
        /* <DEDUP_REMOVED lines=8> */
[----:B-1----:R-:W-:-:S05]  /*28a0*/  IMAD.U32 R3, R3, 0x10000, RZ ;  /* 0x0001000003037824 */ /* 0x002fca00078e00ff */
[----:B------:R-:W-:-:S04]  /*28b0*/  FSETP.NEU.FTZ.AND P0, PT, R3, RZ, PT ;  /* 0x000000ff0300720b */ /* 0x000fc80003f1d000 */
[----:B------:R-:W-:-:S05]  /*28c0*/  SEL R3, RZ, 0x1, !P0 ;  /* 0x00000001ff037807 */ /* 0x000fca0004000000 */
[----:B------:R0:W-:Y:S01]  /*28d0*/  STG.E.U8 desc[UR36][R16.64], R3 ;  /* 0x0000000310007986 */ /* 0x0001e2000c101124 */
[----:B------:R-:W-:Y:S05]  /*28e0*/  BRA `(.L_x_41) ;  /* 0x0000000800847947 */ /* 0x000fea0003800000 */
.L_x_50:
[----:B-1----:R-:W-:Y:S01]  /*28f0*/  IMAD.U32 R3, R3, 0x10000, RZ ;  /* 0x0001000003037824 */ /* 0x002fe200078e00ff */
[----:B------:R-:W-:-:S03]  /*2900*/  CS2R R6, SRZ ;  /* 0x0000000000067805 */ /* 0x000fc6000001ff00 */
[----:B------:R-:W-:-:S04]  /*2910*/  FMUL.FTZ R3, R3, 1 ;  /* 0x3f80000003037820 */ /* 0x000fc80000410000 */
[----:B------:R-:W0:Y:S02]  /*2920*/  F2F.F64.F32 R4, R3 ;  /* 0x0000000300047310 */ /* 0x000e240000201800 */
[----:B0-----:R0:W-:Y:S01]  /*2930*/  STG.E.128 desc[UR36][R16.64], R4 ;  /* 0x0000000410007986 */ /* 0x0011e2000c101d24 */
[----:B------:R-:W-:Y:S05]  /*2940*/  BRA `(.L_x_41) ;  /* 0x00000008006c7947 */ /* 0x000fea0003800000 */
.L_x_49:
[----:B------:R-:W-:-:S13]  /*2950*/  ISETP.NE.AND P0, PT, R2, 0xf, PT ;  /* 0x0000000f0200780c */ /* 0x000fda0003f05270 */
[----:B------:R-:W-:Y:S05]  /*2960*/  @!P0 BRA `(.L_x_51) ;  /* 0x0000000000b48947 */ /* 0x000fea0003800000 */
[----:B------:R-:W-:-:S13]  /*2970*/  ISETP.NE.AND P0, PT, R2, 0x17, PT ;  /* 0x000000170200780c */ /* 0x000fda0003f05270 */
[----:B------:R-:W-:Y:S05]  /*2980*/  @!P0 BRA `(.L_x_52) ;  /* 0x0000000000548947 */ /* 0x000fea0003800000 */
[----:B------:R-:W-:-:S13]  /*2990*/  ISETP.NE.AND P0, PT, R2, 0x18, PT ;  /* 0x000000180200780c */ /* 0x000fda0003f05270 */
[----:B------:R-:W-:Y:S05]  /*29a0*/  @P0 BRA `(.L_x_40) ;  /* 0x0000000400f40947 */ /* 0x000fea0003800000 */
[----:B-1----:R-:W-:Y:S01]  /*29b0*/  IMAD.U32 R5, R3, 0x10000, RZ ;  /* 0x0001000003057824 */ /* 0x002fe200078e00ff */
[----:B------:R-:W-:Y:S04]  /*29c0*/  BSSY B0, `(.L_x_53) ;  /* 0x000000e000007945 */ /* 0x000fe80003800000 */
[C---:B------:R-:W-:Y:S02]  /*29d0*/  LOP3.LUT R2, R5.reuse, 0x7fffffff, RZ, 0xc0, !PT ;  /* 0x7fffffff05027812 */ /* 0x040fe400078ec0ff */
[----:B------:R-:W-:Y:S02]  /*29e0*/  LOP3.LUT R0, R5, 0x80000000, RZ, 0xc0, !PT ;  /* 0x8000000005007812 */ /* 0x000fe400078ec0ff */
[----:B------:R-:W-:Y:S02]  /*29f0*/  ISETP.GT.U32.AND P0, PT, R2, 0x43efffff, PT ;  /* 0x43efffff0200780c */ /* 0x000fe40003f04070 */
[----:B------:R-:W-:Y:S01]  /*2a00*/  SHF.R.U32.HI R3, RZ, 0x18, R0 ;  /* 0x00000018ff037819 */ /* 0x000fe20000011600 */
[----:B------:R-:W-:-:S10]  /*2a10*/  IMAD.MOV.U32 R0, RZ, RZ, 0x7f ;  /* 0x0000007fff007424 */ /* 0x000fd400078e00ff */
[----:B------:R-:W-:Y:S05]  /*2a20*/  @P0 BRA `(.L_x_54) ;  /* 0x00000000001c0947 */ /* 0x000fea0003800000 */
[----:B------:R-:W-:-:S13]  /*2a30*/  ISETP.GE.U32.AND P0, PT, R2, 0x3c800000, PT ;  /* 0x3c8000000200780c */ /* 0x000fda0003f06070 */
[----:B------:R-:W-:Y:S01]  /*2a40*/  @P0 SHF.R.U32.HI R0, RZ, 0x14, R5 ;  /* 0x00000014ff000819 */ /* 0x000fe20000011605 */
[----:B------:R-:W-:-:S03]  /*2a50*/  @!P0 FADD.FTZ R2, R2, 16384 ;  /* 0x4680000002028421 */ /* 0x000fc60000010000 */
[----:B------:R-:W-:-:S04]  /*2a60*/  @P0 LOP3.LUT R0, R0, 0x1, RZ, 0xc0, !PT ;  /* 0x0000000100000812 */ /* 0x000fc800078ec0ff */
[----:B------:R-:W-:-:S04]  /*2a70*/  @P0 IADD3 R0, R5, 0x407ffff, R0 ;  /* 0x0407ffff05000810 */ /* 0x000fc80007ffe000 */
[----:B------:R-:W-:Y:S01]  /*2a80*/  @P0 SHF.R.U32.HI R0, RZ, 0x14, R0 ;  /* 0x00000014ff000819 */ /* 0x000fe20000011600 */
[----:B------:R-:W-:-:S07]  /*2a90*/  @!P0 VIADD R0, R2, 0xb9800000 ;  /* 0xb980000002008836 */ /* 0x000fce0000000000 */
.L_x_54:
[----:B------:R-:W-:Y:S05]  /*2aa0*/  BSYNC B0 ;  /* 0x0000000000007941 */ /* 0x000fea0003800000 */
.L_x_53:
[----:B------:R-:W-:-:S05]  /*2ab0*/  LOP3.LUT R3, R0, R3, RZ, 0xfc, !PT ;  /* 0x0000000300037212 */ /* 0x000fca00078efcff */
[----:B------:R0:W-:Y:S01]  /*2ac0*/  STG.E.U8 desc[UR36][R16.64], R3 ;  /* 0x0000000310007986 */ /* 0x0001e2000c101124 */
[----:B------:R-:W-:Y:S05]  /*2ad0*/  BRA `(.L_x_41) ;  /* 0x0000000800087947 */ /* 0x000fea0003800000 */
.L_x_52:
[----:B-1----:R-:W-:Y:S01]  /*2ae0*/  IMAD.U32 R3, R3, 0x10000, RZ ;  /* 0x0001000003037824 */ /* 0x002fe200078e00ff */
[----:B------:R-:W-:Y:S04]  /*2af0*/  BSSY B0, `(.L_x_55) ;  /* 0x000000f000007945 */ /* 0x000fe80003800000 */
[----:B------:R-:W-:-:S04]  /*2b00*/  LOP3.LUT R2, R3, 0x7fffffff, RZ, 0xc0, !PT ;  /* 0x7fffffff03027812 */ /* 0x000fc800078ec0ff */
[----:B------:R-:W-:-:S13]  /*2b10*/  ISETP.GT.U32.AND P0, PT, R2, 0x477fffff, PT ;  /* 0x477fffff0200780c */ /* 0x000fda0003f04070 */
[----:B------:R-:W-:Y:S05]  /*2b20*/  @P0 BRA `(.L_x_56) ;  /* 0x0000000000200947 */ /* 0x000fea0003800000 */
[----:B------:R-:W-:-:S13]  /*2b30*/  ISETP.GE.U32.AND P0, PT, R2, 0x38800000, PT ;  /* 0x388000000200780c */ /* 0x000fda0003f06070 */
[----:B------:R-:W-:Y:S01]  /*2b40*/  @P0 SHF.R.U32.HI R0, RZ, 0x15, R3 ;  /* 0x00000015ff000819 */ /* 0x000fe20000011603 */
[----:B------:R-:W-:-:S03]  /*2b50*/  @!P0 FADD.FTZ R2, R2, 128 ;  /* 0x4300000002028421 */ /* 0x000fc60000010000 */
[----:B------:R-:W-:-:S04]  /*2b60*/  @P0 LOP3.LUT R0, R0, 0x1, RZ, 0xc0, !PT ;  /* 0x0000000100000812 */ /* 0x000fc800078ec0ff */
[----:B------:R-:W-:-:S04]  /*2b70*/  @P0 IADD3 R0, R3, 0x80fffff, R0 ;  /* 0x080fffff03000810 */ /* 0x000fc80007ffe000 */
[----:B------:R-:W-:Y:S01]  /*2b80*/  @P0 SHF.R.U32.HI R0, RZ, 0x15, R0 ;  /* 0x00000015ff000819 */ /* 0x000fe20000011600 */
[----:B------:R-:W-:Y:S01]  /*2b90*/  @!P0 VIADD R0, R2, 0xbd000000 ;  /* 0xbd00000002008836 */ /* 0x000fe20000000000 */
[----:B------:R-:W-:Y:S06]  /*2ba0*/  BRA `(.L_x_57) ;  /* 0x00000000000c7947 */ /* 0x000fec0003800000 */
.L_x_56:
[----:B------:R-:W-:Y:S01]  /*2bb0*/  IMAD.MOV.U32 R0, RZ, RZ, 0x7f ;  /* 0x0000007fff007424 */ /* 0x000fe200078e00ff */
[----:B------:R-:W-:-:S04]  /*2bc0*/  ISETP.GT.U32.AND P0, PT, R2, 0x7f800000, PT ;  /* 0x7f8000000200780c */ /* 0x000fc80003f04070 */
[----:B------:R-:W-:-:S09]  /*2bd0*/  SEL R0, R0, 0x7c, P0 ;  /* 0x0000007c00007807 */ /* 0x000fd20000000000 */
.L_x_57:
[----:B------:R-:W-:Y:S05]  /*2be0*/  BSYNC B0 ;  /* 0x0000000000007941 */ /* 0x000fea0003800000 */
.L_x_55:
[----:B------:R-:W-:-:S04]  /*2bf0*/  LOP3.LUT R2, R3, 0x80000000, RZ, 0xc0, !PT ;  /* 0x8000000003027812 */ /* 0x000fc800078ec0ff */
[----:B------:R-:W-:-:S04]  /*2c00*/  SHF.R.U32.HI R3, RZ, 0x18, R2 ;  /* 0x00000018ff037819 */ /* 0x000fc80000011602 */
[----:B------:R-:W-:-:S05]  /*2c10*/  LOP3.LUT R3, R0, R3, RZ, 0xfc, !PT ;  /* 0x0000000300037212 */ /* 0x000fca00078efcff */
[----:B------:R0:W-:Y:S01]  /*2c20*/  STG.E.U8 desc[UR36][R16.64], R3 ;  /* 0x0000000310007986 */ /* 0x0001e2000c101124 */
[----:B------:R-:W-:Y:S05]  /*2c30*/  BRA `(.L_x_41) ;  /* 0x0000000400b07947 */ /* 0x000fea0003800000 */
.L_x_51:
[----:B-1----:R0:W-:Y:S01]  /*2c40*/  STG.E.U16 desc[UR36][R16.64], R3 ;  /* 0x0000000310007986 */ /* 0x0021e2000c101524 */
[----:B------:R-:W-:Y:S05]  /*2c50*/  BRA `(.L_x_41) ;  /* 0x0000000400a87947 */ /* 0x000fea0003800000 */
.L_x_48:
        /* <DEDUP_REMOVED lines=8> */
[----:B-1----:R-:W-:-:S06]  /*2ce0*/  IMAD.U32 R3, R3, 0x10000, RZ ;  /* 0x0001000003037824 */ /* 0x002fcc00078e00ff */
[----:B------:R-:W0:Y:S02]  /*2cf0*/  F2I.FTZ.U32.TRUNC.NTZ R3, R3 ;  /* 0x0000000300037305 */ /* 0x000e24000021f000 */
[----:B0-----:R0:W-:Y:S01]  /*2d00*/  STG.E.U16 desc[UR36][R16.64], R3 ;  /* 0x0000000310007986 */ /* 0x0011e2000c101524 */
[----:B------:R-:W-:Y:S05]  /*2d10*/  BRA `(.L_x_41) ;  /* 0x0000000400787947 */ /* 0x000fea0003800000 */
.L_x_60:
[----:B-1----:R-:W-:Y:S01]  /*2d20*/  IMAD.U32 R3, R3, 0x10000, RZ ;  /* 0x0001000003037824 */ /* 0x002fe200078e00ff */
[----:B------:R-:W-:Y:S01]  /*2d30*/  BSSY B0, `(.L_x_61) ;  /* 0x0000014000007945 */ /* 0x000fe20003800000 */
[----:B------:R-:W-:-:S03]  /*2d40*/  IMAD.MOV.U32 R8, RZ, RZ, 0x80 ;  /* 0x00000080ff087424 */ /* 0x000fc600078e00ff */
[----:B------:R-:W-:-:S04]  /*2d50*/  LOP3.LUT R2, R3, 0x7fffffff, RZ, 0xc0, !PT ;  /* 0x7fffffff03027812 */ /* 0x000fc800078ec0ff */
[----:B------:R-:W-:-:S13]  /*2d60*/  ISETP.GT.U32.AND P0, PT, R2, 0x437fffff, PT ;  /* 0x437fffff0200780c */ /* 0x000fda0003f04070 */
[----:B------:R-:W-:Y:S05]  /*2d70*/  @P0 BRA `(.L_x_62) ;  /* 0x00000000003c0947 */ /* 0x000fea0003800000 */
[----:B------:R-:W-:-:S13]  /*2d80*/  ISETP.GE.U32.AND P0, PT, R2, 0x3c000000, PT ;  /* 0x3c0000000200780c */ /* 0x000fda0003f06070 */
[----:B------:R-:W-:-:S04]  /*2d90*/  @P0 SHF.R.U32.HI R0, RZ, 0x14, R3 ;  /* 0x00000014ff000819 */ /* 0x000fc80000011603 */
[----:B------:R-:W-:-:S04]  /*2da0*/  @P0 LOP3.LUT R0, R0, 0x1, RZ, 0xc0, !PT ;  /* 0x0000000100000812 */ /* 0x000fc800078ec0ff */
[----:B------:R-:W-:-:S04]  /*2db0*/  @P0 IADD3 R0, R3, 0x487ffff, R0 ;  /* 0x0487ffff03000810 */ /* 0x000fc80007ffe000 */
[----:B------:R-:W-:-:S04]  /*2dc0*/  @P0 SHF.R.U32.HI R0, RZ, 0x14, R0 ;  /* 0x00000014ff000819 */ /* 0x000fc80000011600 */
[----:B------:R-:W-:Y:S01]  /*2dd0*/  @P0 LOP3.LUT R0, R0, 0xff, RZ, 0xc0, !PT ;  /* 0x000000ff00000812 */ /* 0x000fe200078ec0ff */
[----:B------:R-:W-:Y:S06]  /*2de0*/  @P0 BRA `(.L_x_63) ;  /* 0x0000000000100947 */ /* 0x000fec0003800000 */
[----:B------:R-:W-:Y:S01]  /*2df0*/  FADD.FTZ R0, R2, 8192 ;  /* 0x4600000002007421 */ /* 0x000fe20000010000 */
[----:B------:R-:W-:-:S04]  /*2e00*/  PRMT R8, RZ, 0x7610, R8 ;  /* 0x00007610ff087816 */ /* 0x000fc80000000008 */
[----:B------:R-:W-:-:S13]  /*2e10*/  LOP3.LUT P0, R0, R0, 0xff, RZ, 0xc0, !PT ;  /* 0x000000ff00007812 */ /* 0x000fda000780c0ff */
[----:B------:R-:W-:Y:S05]  /*2e20*/  @!P0 BRA `(.L_x_62) ;  /* 0x0000000000108947 */ /* 0x000fea0003800000 */
.L_x_63:
[----:B------:R-:W-:-:S04]  /*2e30*/  LOP3.LUT R2, R3, 0x80000000, RZ, 0xc0, !PT ;  /* 0x8000000003027812 */ /* 0x000fc800078ec0ff */
[----:B------:R-:W-:-:S04]  /*2e40*/  SHF.R.U32.HI R3, RZ, 0x18, R2 ;  /* 0x00000018ff037819 */ /* 0x000fc80000011602 */
[----:B------:R-:W-:-:S04]  /*2e50*/  LOP3.LUT R0, R0, R3, RZ, 0xfc, !PT ;  /* 0x0000000300007212 */ /* 0x000fc800078efcff */
[----:B------:R-:W-:-:S07]  /*2e60*/  PRMT R8, R0, 0x7610, R8 ;  /* 0x0000761000087816 */ /* 0x000fce0000000008 */
.L_x_62:
[----:B------:R-:W-:Y:S05]  /*2e70*/  BSYNC B0 ;  /* 0x0000000000007941 */ /* 0x000fea0003800000 */
.L_x_61:
[----:B------:R0:W-:Y:S01]  /*2e80*/  STG.E.U8 desc[UR36][R16.64], R8 ;  /* 0x0000000810007986 */ /* 0x0001e2000c101124 */
[----:B------:R-:W-:Y:S05]  /*2e90*/  BRA `(.L_x_41) ;  /* 0x0000000400187947 */ /* 0x000fea0003800000 */
.L_x_59:
        /* <DEDUP_REMOVED lines=17> */
.L_x_66:
[----:B------:R-:W-:-:S04]  /*2fb0*/  LOP3.LUT R2, R3, 0x80000000, RZ, 0xc0, !PT ;  /* 0x8000000003027812 */ /* 0x000fc800078ec0ff */
[----:B------:R-:W-:-:S04]  /*2fc0*/  SHF.R.U32.HI R3, RZ, 0x18, R2 ;  /* 0x00000018ff037819 */ /* 0x000fc80000011602 */
[----:B------:R-:W-:-:S04]  /*2fd0*/  LOP3.LUT R0, R0, R3, RZ, 0xfc, !PT ;  /* 0x0000000300007212 */ /* 0x000fc800078efcff */
[----:B------:R-:W-:-:S07]  /*2fe0*/  PRMT R8, R0, 0x7610, R8 ;  /* 0x0000761000087816 */ /* 0x000fce0000000008 */
.L_x_65:
[----:B------:R-:W-:Y:S05]  /*2ff0*/  BSYNC B0 ;  /* 0x0000000000007941 */ /* 0x000fea0003800000 */
.L_x_64:
[----:B------:R0:W-:Y:S01]  /*3000*/  STG.E.U8 desc[UR36][R16.64], R8 ;  /* 0x0000000810007986 */ /* 0x0001e2000c101124 */
[----:B------:R-:W-:Y:S05]  /*3010*/  BRA `(.L_x_41) ;  /* 0x0000000000b87947 */ /* 0x000fea0003800000 */
.L_x_58:
[----:B------:R-:W-:-:S13]  /*3020*/  ISETP.NE.AND P0, PT, R2, 0x1c, PT ;  /* 0x0000001c0200780c */ /* 0x000fda0003f05270 */
[----:B------:R-:W-:Y:S05]  /*3030*/  @!P0 BRA `(.L_x_67) ;  /* 0x0000000000a48947 */ /* 0x000fea0003800000 */
[----:B------:R-:W-:-:S13]  /*3040*/  ISETP.NE.AND P0, PT, R2, 0x1d, PT ;  /* 0x0000001d0200780c */ /* 0x000fda0003f05270 */
[----:B------:R-:W-:Y:S05]  /*3050*/  @!P0 BRA `(.L_x_68) ;  /* 0x00000000008c8947 */ /* 0x000fea0003800000 */
[----:B------:R-:W-:-:S13]  /*3060*/  ISETP.NE.AND P0, PT, R2, 0x2c, PT ;  /* 0x0000002c0200780c */ /* 0x000fda0003f05270 */
[----:B------:R-:W-:Y:S05]  /*3070*/  @P0 BRA `(.L_x_40) ;  /* 0x0000000000400947 */ /* 0x000fea0003800000 */
[----:B-1----:R-:W-:-:S05]  /*3080*/  IMAD.U32 R3, R3, 0x10000, RZ ;  /* 0x0001000003037824 */ /* 0x002fca00078e00ff */
[----:B------:R-:W-:-:S04]  /*3090*/  SHF.R.U32.HI R4, RZ, 0x17, R3 ;  /* 0x00000017ff047819 */ /* 0x000fc80000011603 */
[----:B------:R-:W-:-:S04]  /*30a0*/  LOP3.LUT R2, R4, 0xff, RZ, 0xc0, !PT ;  /* 0x000000ff04027812 */ /* 0x000fc800078ec0ff */
[----:B------:R-:W-:-:S13]  /*30b0*/  ISETP.NE.AND P1, PT, R2, 0xff, PT ;  /* 0x000000ff0200780c */ /* 0x000fda0003f25270 */
[--C-:B------:R-:W-:Y:S02]  /*30c0*/  @P1 SHF.R.U32.HI R0, RZ, 0x16, R3.reuse ;  /* 0x00000016ff001819 */ /* 0x100fe40000011603 */
[----:B------:R-:W-:Y:S01]  /*30d0*/  @P1 LOP3.LUT P0, RZ, R2, 0x3fffff, R3, 0xf8, !PT ;  /* 0x003fffff02ff1812 */ /* 0x000fe2000780f803 */
[----:B------:R-:W-:Y:S01]  /*30e0*/  IMAD.MOV.U32 R3, RZ, RZ, 0xff ;  /* 0x000000ffff037424 */ /* 0x000fe200078e00ff */
[----:B------:R-:W-:-:S04]  /*30f0*/  @P1 LOP3.LUT R0, R0, 0x1, RZ, 0xc0, !PT ;  /* 0x0000000100001812 */ /* 0x000fc800078ec0ff */
[----:B------:R-:W-:Y:S01]  /*3100*/  @P1 ISETP.EQ.U32.AND P2, PT, R0, 0x1, P0 ;  /* 0x000000010000180c */ /* 0x000fe20000742070 */
[----:B------:R-:W-:Y:S01]  /*3110*/  @P1 VIADD R0, R4, 0x1 ;  /* 0x0000000104001836 */ /* 0x000fe20000000000 */
[----:B------:R-:W-:Y:S02]  /*3120*/  PLOP3.LUT P0, PT, PT, PT, PT, 0x80, 0x0 ;  /* 0x000000000000781c */ /* 0x000fe40003f0f070 */
[----:B------:R-:W-:-:S13]  /*3130*/  @P1 PLOP3.LUT P0, PT, P2, PT, PT, 0x80, 0x0 ;  /* 0x000000000000181c */ /* 0x000fda000170f070 */
[----:B------:R-:W-:-:S04]  /*3140*/  @!P0 IMAD.MOV R0, RZ, RZ, R4 ;  /* 0x000000ffff008224 */ /* 0x000fc800078e0204 */
[----:B------:R-:W-:-:S05]  /*3150*/  @P1 IMAD.MOV.U32 R3, RZ, RZ, R0 ;  /* 0x000000ffff031224 */ /* 0x000fca00078e0000 */
[----:B------:R0:W-:Y:S01]  /*3160*/  STG.E.U8 desc[UR36][R16.64], R3 ;  /* 0x0000000310007986 */ /* 0x0001e2000c101124 */
[----:B------:R-:W-:Y:S05]  /*3170*/  BRA `(.L_x_41) ;  /* 0x0000000000607947 */ /* 0x000fea0003800000 */
.L_x_40:
[----:B------:R-:W-:Y:S01]  /*3180*/  MOV R2, 0x0 ;  /* 0x0000000000027802 */ /* 0x000fe20000000f00 */
[----:B------:R-:W-:Y:S01]  /*3190*/  ULDC.64 UR4, c[0x4][0x128] ;  /* 0x01004a0000047ab9 */ /* 0x000fe20000000a00 */
[----:B------:R-:W-:Y:S01]  /*31a0*/  ULDC.64 UR6, c[0x4][0x130] ;  /* 0x01004c0000067ab9 */ /* 0x000fe20000000a00 */
[----:B------:R-:W-:Y:S02]  /*31b0*/  IMAD.U32 R4, RZ, RZ, UR4 ;  /* 0x00000004ff047e24 */ /* 0x000fe4000f8e00ff */
[----:B------:R-:W-:Y:S01]  /*31c0*/  IMAD.U32 R5, RZ, RZ, UR5 ;  /* 0x00000005ff057e24 */ /* 0x000fe2000f8e00ff */
[----:B-1----:R-:W0:Y:S01]  /*31d0*/  LDC.64 R2, c[0x4][R2] ;  /* 0x0100000002027b82 */ /* 0x002e220000000a00 */
        /* <DEDUP_REMOVED lines=10> */
.L_x_69:
[----:B------:R-:W-:Y:S05]  /*3280*/  BRA `(.L_x_41) ;  /* 0x00000000001c7947 */ /* 0x000fea0003800000 */
.L_x_68:
[----:B-1----:R-:W-:-:S06]  /*3290*/  IMAD.U32 R3, R3, 0x10000, RZ ;  /* 0x0001000003037824 */ /* 0x002fcc00078e00ff */
[----:B------:R-:W0:Y:S02]  /*32a0*/  F2I.U64.TRUNC R2, R3 ;  /* 0x0000000300027311 */ /* 0x000e24000020d800 */
[----:B0-----:R0:W-:Y:S01]  /*32b0*/  STG.E.64 desc[UR36][R16.64], R2 ;  /* 0x0000000210007986 */ /* 0x0011e2000c101b24 */
[----:B------:R-:W-:Y:S05]  /*32c0*/  BRA `(.L_x_41) ;  /* 0x00000000000c7947 */ /* 0x000fea0003800000 */
.L_x_67:
[----:B-1----:R-:W-:-:S06]  /*32d0*/  IMAD.U32 R3, R3, 0x10000, RZ ;  /* 0x0001000003037824 */ /* 0x002fcc00078e00ff */
[----:B------:R-:W0:Y:S02]  /*32e0*/  F2I.FTZ.U32.TRUNC.NTZ R3, R3 ;  /* 0x0000000300037305 */ /* 0x000e24000021f000 */
[----:B0-----:R0:W-:Y:S02]  /*32f0*/  STG.E desc[UR36][R16.64], R3 ;  /* 0x0000000310007986 */ /* 0x0011e4000c101924 */
.L_x_41:
[----:B------:R-:W-:-:S04]  /*3300*/  IMAD R18, R23, 0x200, R18 ;  /* 0x0000020017127824 */ /* 0x000fc800078e0212 */
[----:B------:R-:W-:-:S07]  /*3310*/  VIADD R19, R18, 0x80 ;  /* 0x0000008012137836 */ /* 0x000fce0000000000 */
.L_x_1:
[----:B------:R-:W-:Y:S05]  /*3320*/  BSYNC B6 ;  /* 0x0000000000067941 */ /* 0x000fea0003800000 */
.L_x_0:
[----:B------:R-:W-:Y:S01]  /*3330*/  ULDC UR4, c[0x0][0x210] ;  /* 0x0000840000047ab9 */ /* 0x000fe20000000800 */
[----:B------:R-:W-:Y:S01]  /*3340*/  BSSY B6, `(.L_x_70) ;  /* 0x000032a000067945 */ /* 0x000fe20003800000 */
[----:B------:R-:W-:-:S13]  /*3350*/  ISETP.GE.AND P0, PT, R19, UR4, PT ;  /* 0x0000000413007c0c */ /* 0x000fda000bf06270 */
[----:B------:R-:W-:Y:S05]  /*3360*/  @P0 BRA `(.L_x_71) ;  /* 0x00000030009c0947 */ /* 0x000fea0003800000 */
[----:B0-----:R-:W0:Y:S01]  /*3370*/  LDC R6, c[0x0][0x218] ;  /* 0x00008600ff067b82 */ /* 0x001e220000000800 */
[----:B------:R-:W-:Y:S02]  /*3380*/  IMAD.MOV.U32 R0, RZ, RZ, RZ ;  /* 0x000000ffff007224 */ /* 0x000fe400078e00ff */
[----:B-1234-:R-:W-:Y:S01]  /*3390*/  IMAD.MOV.U32 R16, RZ, RZ, RZ ;  /* 0x000000ffff107224 */ /* 0x01efe200078e00ff */
[----:B0-----:R-:W-:-:S13]  /*33a0*/  ISETP.NE.AND P0, PT, R6, RZ, PT ;  /* 0x000000ff0600720c */ /* 0x001fda0003f05270 */
[----:B------:R-:W-:Y:S05]  /*33b0*/  @!P0 BRA `(.L_x_72) ;  /* 0x0000001000a88947 */ /* 0x000fea0003800000 */
        /* <DEDUP_REMOVED lines=298> */
.L_x_72:
        /* <DEDUP_REMOVED lines=22> */
.L_x_76:
[----:B------:R-:W2:Y:S02]  /*47c0*/  LDG.E.U8 R2, desc[UR36][R2.64] ;  /* 0x0000002402027981 */ /* 0x000ea4000c1e1100 */
[----:B--2---:R-:W-:-:S04]  /*47d0*/  I2FP.F32.U32 R0, R2 ;  /* 0x0000000200007245 */ /* 0x004fc80000201000 */
[----:B------:R-:W-:Y:S01]  /*47e0*/  F2FP.BF16.F32.PACK_AB R0, RZ, R0 ;  /* 0x00000000ff00723e */ /* 0x000fe200000010ff */
[----:B------:R-:W-:Y:S06]  /*47f0*/  BRA `(.L_x_78) ;  /* 0x0000000c00907947 */ /* 0x000fec0003800000 */
.L_x_75:
        /* <DEDUP_REMOVED lines=10> */
.L_x_80:
[----:B------:R-:W2:Y:S02]  /*48a0*/  LDG.E R2, desc[UR36][R2.64] ;  /* 0x0000002402027981 */ /* 0x000ea4000c1e1900 */
[----:B--2---:R-:W-:-:S04]  /*48b0*/  I2FP.F32.S32 R0, R2 ;  /* 0x0000000200007245 */ /* 0x004fc80000201400 */
[----:B------:R-:W-:Y:S01]  /*48c0*/  F2FP.BF16.F32.PACK_AB R0, RZ, R0 ;  /* 0x00000000ff00723e */ /* 0x000fe200000010ff */
[----:B------:R-:W-:Y:S06]  /*48d0*/  BRA `(.L_x_78) ;  /* 0x0000000c00587947 */ /* 0x000fec0003800000 */
.L_x_79:
[----:B------:R-:W2:Y:S02]  /*48e0*/  LDG.E.U16 R2, desc[UR36][R2.64] ;  /* 0x0000002402027981 */ /* 0x000ea4000c1e1500 */
[----:B--2---:R-:W0:Y:S02]  /*48f0*/  I2F.S16 R0, R2 ;  /* 0x0000000200007306 */ /* 0x004e240000101400 */
[----:B0-----:R-:W-:Y:S01]  /*4900*/  F2FP.BF16.F32.PACK_AB R0, RZ, R0 ;  /* 0x00000000ff00723e */ /* 0x001fe200000010ff */
[----:B------:R-:W-:Y:S06]  /*4910*/  BRA `(.L_x_78) ;  /* 0x0000000c00487947 */ /* 0x000fec0003800000 */
.L_x_74:
        /* <DEDUP_REMOVED lines=9> */
.L_x_82:
[----:B------:R-:W2:Y:S02]  /*49b0*/  LDG.E.U16 R0, desc[UR36][R2.64] ;  /* 0x0000002402007981 */ /* 0x000ea4000c1e1500 */
[----:B--2---:R-:W-:-:S05]  /*49c0*/  HADD2.F32 R0, -RZ, R0.H0_H0 ;  /* 0x20000000ff007230 */ /* 0x004fca0000004100 */
[----:B------:R-:W-:Y:S01]  /*49d0*/  F2FP.BF16.F32.PACK_AB R0, RZ, R0 ;  /* 0x00000000ff00723e */ /* 0x000fe200000010ff */
[----:B------:R-:W-:Y:S06]  /*49e0*/  BRA `(.L_x_78) ;  /* 0x0000000c00147947 */ /* 0x000fec0003800000 */
.L_x_81:
        /* <DEDUP_REMOVED lines=9> */
.L_x_84:
[----:B------:R-:W2:Y:S02]  /*4a80*/  LDG.E.U16 R2, desc[UR36][R2.64] ;  /* 0x0000002402027981 */ /* 0x000ea4000c1e1500 */
[----:B--2---:R-:W-:-:S05]  /*4a90*/  HADD2.F32 R0, -RZ, R2.H0_H0 ;  /* 0x20000002ff007230 */ /* 0x004fca0000004100 */
[----:B------:R-:W-:Y:S01]  /*4aa0*/  F2FP.BF16.F32.PACK_AB R0, RZ, R0 ;  /* 0x00000000ff00723e */ /* 0x000fe200000010ff */
[----:B------:R-:W-:Y:S06]  /*4ab0*/  BRA `(.L_x_78) ;  /* 0x0000000800e07947 */ /* 0x000fec0003800000 */
.L_x_83:
        /* <DEDUP_REMOVED lines=8> */
.L_x_73:
        /* <DEDUP_REMOVED lines=13> */
.L_x_87:
        /* <DEDUP_REMOVED lines=8> */
.L_x_86:
        /* <DEDUP_REMOVED lines=28> */
.L_x_89:
        /* <DEDUP_REMOVED lines=15> */
.L_x_88:
[----:B------:R0:W5:Y:S01]  /*4f40*/  LDG.E.U16 R0, desc[UR36][R2.64] ;  /* 0x0000002402007981 */ /* 0x000162000c1e1500 */
[----:B------:R-:W-:Y:S05]  /*4f50*/  BRA `(.L_x_78) ;  /* 0x0000000400b87947 */ /* 0x000fea0003800000 */
.L_x_85:
        /* <DEDUP_REMOVED lines=12> */
.L_x_92:
        /* <DEDUP_REMOVED lines=21> */
.L_x_96:
[----:B------:R-:W-:Y:S05]  /*5170*/  BSYNC B1 ;  /* 0x0000000000017941 */ /* 0x000fea0003800000 */
.L_x_95:
[----:B------:R-:W-:Y:S01]  /*5180*/  LEA R3, R0, 0x3b800000, 0x17 ;  /* 0x3b80000000037811 */ /* 0x000fe200078eb8ff */
[----:B------:R-:W-:-:S05]  /*5190*/  IMAD.SHL.U32 R0, R2, 0x100000, RZ ;  /* 0x0010000002007824 */ /* 0x000fca00078e00ff */
[----:B------:R-:W-:-:S07]  /*51a0*/  LOP3.LUT R0, R3, R0, R4, 0xfe, !PT ;  /* 0x0000000003007212 */ /* 0x000fce00078efe04 */
.L_x_94:
[----:B------:R-:W-:Y:S05]  /*51b0*/  BSYNC B0 ;  /* 0x0000000000007941 */ /* 0x000fea0003800000 */
.L_x_93:
[----:B------:R-:W-:Y:S01]  /*51c0*/  F2FP.BF16.F32.PACK_AB R0, RZ, R0 ;  /* 0x00000000ff00723e */ /* 0x000fe200000010ff */
[----:B------:R-:W-:Y:S06]  /*51d0*/  BRA `(.L_x_78) ;  /* 0x0000000400187947 */ /* 0x000fec0003800000 */
.L_x_91:
        /* <DEDUP_REMOVED lines=21> */
.L_x_100:
[----:B------:R-:W-:Y:S05]  /*5330*/  BSYNC B1 ;  /* 0x0000000000017941 */ /* 0x000fea0003800000 */
.L_x_99:
[----:B------:R-:W-:Y:S01]  /*5340*/  LEA R3, R0, 0x37800000, 0x17 ;  /* 0x3780000000037811 */ /* 0x000fe200078eb8ff */
[----:B------:R-:W-:-:S05]  /*5350*/  IMAD.SHL.U32 R0, R2, 0x200000, RZ ;  /* 0x0020000002007824 */ /* 0x000fca00078e00ff */
[----:B------:R-:W-:-:S07]  /*5360*/  LOP3.LUT R0, R3, R0, R4, 0xfe, !PT ;  /* 0x0000000003007212 */ /* 0x000fce00078efe04 */
.L_x_98:
[----:B------:R-:W-:Y:S05]  /*5370*/  BSYNC B0 ;  /* 0x0000000000007941 */ /* 0x000fea0003800000 */
.L_x_97:
[----:B------:R-:W-:Y:S01]  /*5380*/  F2FP.BF16.F32.PACK_AB R0, RZ, R0 ;  /* 0x00000000ff00723e */ /* 0x000fe200000010ff */
[----:B------:R-:W-:Y:S06]  /*5390*/  BRA `(.L_x_78) ;  /* 0x0000000000a87947 */ /* 0x000fec0003800000 */
.L_x_90:
        /* <DEDUP_REMOVED lines=14> */
.L_x_104:
[----:B------:R-:W-:Y:S05]  /*5480*/  BSYNC B0 ;  /* 0x0000000000007941 */ /* 0x000fea0003800000 */
.L_x_103:
[----:B------:R-:W-:Y:S01]  /*5490*/  F2FP.BF16.F32.PACK_AB R0, RZ, R0 ;  /* 0x00000000ff00723e */ /* 0x000fe200000010ff */
[----:B------:R-:W-:Y:S06]  /*54a0*/  BRA `(.L_x_78) ;  /* 0x0000000000647947 */ /* 0x000fec0003800000 */
.L_x_77:
        /* <DEDUP_REMOVED lines=16> */
.L_x_105:
[----:B------:R-:W-:Y:S01]  /*55b0*/  PRMT R0, RZ, 0x7610, R0 ;  /* 0x00007610ff007816 */ /* 0x000fe20000000000 */
[----:B------:R-:W-:Y:S06]  /*55c0*/  BRA `(.L_x_78) ;  /* 0x00000000001c7947 */ /* 0x000fec0003800000 */
.L_x_102:
[----:B------:R-:W2:Y:S02]  /*55d0*/  LDG.E.64 R2, desc[UR36][R2.64] ;  /* 0x0000002402027981 */ /* 0x000ea4000c1e1b00 */
[----:B--2---:R-:W0:Y:S02]  /*55e0*/  I2F.U64 R0, R2 ;  /* 0x0000000200007312 */ /* 0x004e240000301000 */
[----:B0-----:R-:W-:Y:S01]  /*55f0*/  F2FP.BF16.F32.PACK_AB R0, RZ, R0 ;  /* 0x00000000ff00723e */ /* 0x001fe200000010ff */
[----:B------:R-:W-:Y:S06]  /*5600*/  BRA `(.L_x_78) ;  /* 0x00000000000c7947 */ /* 0x000fec0003800000 */
.L_x_101:
[----:B------:R-:W2:Y:S02]  /*5610*/  LDG.E R2, desc[UR36][R2.64] ;  /* 0x0000002402027981 */ /* 0x000ea4000c1e1900 */
[----:B--2---:R-:W-:-:S04]  /*5620*/  I2FP.F32.U32 R0, R2 ;  /* 0x0000000200007245 */ /* 0x004fc80000201000 */
[----:B------:R-:W-:-:S07]  /*5630*/  F2FP.BF16.F32.PACK_AB R0, RZ, R0 ;  /* 0x00000000ff00723e */ /* 0x000fce00000010ff */
.L_x_78:
        /* <DEDUP_REMOVED lines=20> */
.L_x_109:
[----:B-1----:R-:W-:-:S06]  /*5780*/  IMAD.U32 R3, R3, 0x10000, RZ ;  /* 0x0001000003037824 */ /* 0x002fcc00078e00ff */
[----:B------:R-:W0:Y:S02]  /*5790*/  F2I.S64.TRUNC R2, R3 ;  /* 0x0000000300027311 */ /* 0x000e24000020d900 */
[----:B0-----:R0:W-:Y:S01]  /*57a0*/  STG.E.U8 desc[UR36][R16.64], R2 ;  /* 0x0000000210007986 */ /* 0x0011e2000c101124 */
[----:B------:R-:W-:Y:S05]  /*57b0*/  BRA `(.L_x_111) ;  /* 0x0000000c00847947 */ /* 0x000fea0003800000 */
.L_x_108:
        /* <DEDUP_REMOVED lines=10> */
.L_x_113:
[----:B-1----:R-:W-:-:S06]  /*5860*/  IMAD.U32 R3, R3, 0x10000, RZ ;  /* 0x0001000003037824 */ /* 0x002fcc00078e00ff */
[----:B------:R-:W0:Y:S02]  /*5870*/  F2I.FTZ.TRUNC.NTZ R3, R3 ;  /* 0x0000000300037305 */ /* 0x000e24000021f100 */
[----:B0-----:R0:W-:Y:S01]  /*5880*/  STG.E desc[UR36][R16.64], R3 ;  /* 0x0000000310007986 */ /* 0x0011e2000c101924 */
[----:B------:R-:W-:Y:S05]  /*5890*/  BRA `(.L_x_111) ;  /* 0x0000000c004c7947 */ /* 0x000fea0003800000 */
.L_x_112:
[----:B-1----:R-:W-:-:S06]  /*58a0*/  IMAD.U32 R3, R3, 0x10000, RZ ;  /* 0x0001000003037824 */ /* 0x002fcc00078e00ff */
[----:B------:R-:W0:Y:S02]  /*58b0*/  F2I.FTZ.TRUNC.NTZ R3, R3 ;  /* 0x0000000300037305 */ /* 0x000e24000021f100 */
[----:B0-----:R0:W-:Y:S01]  /*58c0*/  STG.E.U16 desc[UR36][R16.64], R3 ;  /* 0x0000000310007986 */ /* 0x0011e2000c101524 */
[----:B------:R-:W-:Y:S05]  /*58d0*/  BRA `(.L_x_111) ;  /* 0x0000000c003c7947 */ /* 0x000fea0003800000 */
.L_x_107:
        /* <DEDUP_REMOVED lines=9> */
.L_x_115:
[----:B-1----:R-:W-:-:S05]  /*5970*/  IMAD.U32 R0, R3, 0x10000, RZ ;  /* 0x0001000003007824 */ /* 0x002fca00078e00ff */
[----:B------:R-:W-:-:S05]  /*5980*/  F2FP.F16.F32.PACK_AB R0, RZ, R0 ;  /* 0x00000000ff00723e */ /* 0x000fca00000000ff */
[----:B------:R0:W-:Y:S01]  /*5990*/  STG.E.U16 desc[UR36][R16.64], R0 ;  /* 0x0000000010007986 */ /* 0x0001e2000c101524 */
[----:B------:R-:W-:Y:S05]  /*59a0*/  BRA `(.L_x_111) ;  /* 0x0000000c00087947 */ /* 0x000fea0003800000 */
.L_x_114:
        /* <DEDUP_REMOVED lines=10> */
.L_x_117:
[----:B-1----:R-:W-:-:S05]  /*5a50*/  IMAD.U32 R3, R3, 0x10000, RZ ;  /* 0x0001000003037824 */ /* 0x002fca00078e00ff */
[----:B------:R-:W-:-:S04]  /*5a60*/  F2FP.F16.F32.PACK_AB R3, RZ, R3 ;  /* 0x00000003ff03723e */ /* 0x000fc800000000ff */
[----:B------:R-:W-:-:S05]  /*5a70*/  PRMT R3, R3, 0x5410, RZ ;  /* 0x0000541003037816 */ /* 0x000fca00000000ff */
[----:B------:R0:W-:Y:S01]  /*5a80*/  STG.E desc[UR36][R16.64], R3 ;  /* 0x0000000310007986 */ /* 0x0001e2000c101924 */
[----:B------:R-:W-:Y:S05]  /*5a90*/  BRA `(.L_x_111) ;  /* 0x0000000800cc7947 */ /* 0x000fea0003800000 */
.L_x_116:
[----:B-1----:R-:W-:-:S04]  /*5aa0*/  IMAD.U32 R2, R3, 0x10000, RZ ;  /* 0x0001000003027824 */ /* 0x002fc800078e00ff */
[----:B------:R-:W-:-:S06]  /*5ab0*/  FMUL.FTZ R2, R2, 1 ;  /* 0x3f80000002027820 */ /* 0x000fcc0000410000 */
[----:B------:R-:W0:Y:S02]  /*5ac0*/  F2F.F64.F32 R2, R2 ;  /* 0x0000000200027310 */ /* 0x000e240000201800 */
[----:B0-----:R0:W-:Y:S01]  /*5ad0*/  STG.E.64 desc[UR36][R16.64], R2 ;  /* 0x0000000210007986 */ /* 0x0011e2000c101b24 */
[----:B------:R-:W-:Y:S05]  /*5ae0*/  BRA `(.L_x_111) ;  /* 0x0000000800b87947 */ /* 0x000fea0003800000 */
.L_x_106:
        /* <DEDUP_REMOVED lines=13> */
.L_x_120:
[----:B-1----:R-:W-:Y:S01]  /*5bc0*/  IMAD.U32 R3, R3, 0x10000, RZ ;  /* 0x0001000003037824 */ /* 0x002fe200078e00ff */
[----:B------:R-:W-:-:S03]  /*5bd0*/  CS2R R6, SRZ ;  /* 0x0000000000067805 */ /* 0x000fc6000001ff00 */
[----:B------:R-:W-:-:S04]  /*5be0*/  FMUL.FTZ R3, R3, 1 ;  /* 0x3f80000003037820 */ /* 0x000fc80000410000 */
[----:B------:R-:W0:Y:S02]  /*5bf0*/  F2F.F64.F32 R4, R3 ;  /* 0x0000000300047310 */ /* 0x000e240000201800 */
[----:B0-----:R0:W-:Y:S01]  /*5c00*/  STG.E.128 desc[UR36][R16.64], R4 ;  /* 0x0000000410007986 */ /* 0x0011e2000c101d24 */
[----:B------:R-:W-:Y:S05]  /*5c10*/  BRA `(.L_x_111) ;  /* 0x00000008006c7947 */ /* 0x000fea0003800000 */
.L_x_119:
        /* <DEDUP_REMOVED lines=21> */
.L_x_124:
[----:B------:R-:W-:Y:S05]  /*5d70*/  BSYNC B0 ;  /* 0x0000000000007941 */ /* 0x000fea0003800000 */
.L_x_123:
[----:B------:R-:W-:-:S05]  /*5d80*/  LOP3.LUT R3, R0, R3, RZ, 0xfc, !PT ;  /* 0x0000000300037212 */ /* 0x000fca00078efcff */
[----:B------:R0:W-:Y:S01]  /*5d90*/  STG.E.U8 desc[UR36][R16.64], R3 ;  /* 0x0000000310007986 */ /* 0x0001e2000c101124 */
[----:B------:R-:W-:Y:S05]  /*5da0*/  BRA `(.L_x_111) ;  /* 0x0000000800087947 */ /* 0x000fea0003800000 */
.L_x_122:
        /* <DEDUP_REMOVED lines=13> */
.L_x_126:
[----:B------:R-:W-:Y:S01]  /*5e80*/  IMAD.MOV.U32 R0, RZ, RZ, 0x7f ;  /* 0x0000007fff007424 */ /* 0x000fe200078e00ff */
[----:B------:R-:W-:-:S04]  /*5e90*/  ISETP.GT.U32.AND P0, PT, R2, 0x7f800000, PT ;  /* 0x7f8000000200780c */ /* 0x000fc80003f04070 */
[----:B------:R-:W-:-:S09]  /*5ea0*/  SEL R0, R0, 0x7c, P0 ;  /* 0x0000007c00007807 */ /* 0x000fd20000000000 */
.L_x_127:
[----:B------:R-:W-:Y:S05]  /*5eb0*/  BSYNC B0 ;  /* 0x0000000000007941 */ /* 0x000fea0003800000 */
.L_x_125:
[----:B------:R-:W-:-:S04]  /*5ec0*/  LOP3.LUT R2, R3, 0x80000000, RZ, 0xc0, !PT ;  /* 0x8000000003027812 */ /* 0x000fc800078ec0ff */
[----:B------:R-:W-:-:S04]  /*5ed0*/  SHF.R.U32.HI R3, RZ, 0x18, R2 ;  /* 0x00000018ff037819 */ /* 0x000fc80000011602 */
[----:B------:R-:W-:-:S05]  /*5ee0*/  LOP3.LUT R3, R0, R3, RZ, 0xfc, !PT ;  /* 0x0000000300037212 */ /* 0x000fca00078efcff */
[----:B------:R0:W-:Y:S01]  /*5ef0*/  STG.E.U8 desc[UR36][R16.64], R3 ;  /* 0x0000000310007986 */ /* 0x0001e2000c101124 */
[----:B------:R-:W-:Y:S05]  /*5f00*/  BRA `(.L_x_111) ;  /* 0x0000000400b07947 */ /* 0x000fea0003800000 */
.L_x_121:
[----:B-1----:R0:W-:Y:S01]  /*5f10*/  STG.E.U16 desc[UR36][R16.64], R3 ;  /* 0x0000000310007986 */ /* 0x0021e2000c101524 */
[----:B------:R-:W-:Y:S05]  /*5f20*/  BRA `(.L_x_111) ;  /* 0x0000000400a87947 */ /* 0x000fea0003800000 */
.L_x_118:
        /* <DEDUP_REMOVED lines=12> */
.L_x_130:
        /* <DEDUP_REMOVED lines=17> */
.L_x_133:
[----:B------:R-:W-:-:S04]  /*6100*/  LOP3.LUT R2, R3, 0x80000000, RZ, 0xc0, !PT ;  /* 0x8000000003027812 */ /* 0x000fc800078ec0ff */
[----:B------:R-:W-:-:S04]  /*6110*/  SHF.R.U32.HI R3, RZ, 0x18, R2 ;  /* 0x00000018ff037819 */ /* 0x000fc80000011602 */
[----:B------:R-:W-:-:S04]  /*6120*/  LOP3.LUT R0, R0, R3, RZ, 0xfc, !PT ;  /* 0x0000000300007212 */ /* 0x000fc800078efcff */
[----:B------:R-:W-:-:S07]  /*6130*/  PRMT R8, R0, 0x7610, R8 ;  /* 0x0000761000087816 */ /* 0x000fce0000000008 */
.L_x_132:
[----:B------:R-:W-:Y:S05]  /*6140*/  BSYNC B0 ;  /* 0x0000000000007941 */ /* 0x000fea0003800000 */
.L_x_131:
[----:B------:R3:W-:Y:S01]  /*6150*/  STG.E.U8 desc[UR36][R16.64], R8 ;  /* 0x0000000810007986 */ /* 0x0007e2000c101124 */
[----:B------:R-:W-:Y:S05]  /*6160*/  BRA `(.L_x_111) ;  /* 0x0000000400187947 */ /* 0x000fea0003800000 */
.L_x_129:
        /* <DEDUP_REMOVED lines=17> */
.L_x_136:
[----:B------:R-:W-:-:S04]  /*6280*/  LOP3.LUT R2, R3, 0x80000000, RZ, 0xc0, !PT ;  /* 0x8000000003027812 */ /* 0x000fc800078ec0ff */
[----:B------:R-:W-:-:S04]  /*6290*/  SHF.R.U32.HI R3, RZ, 0x18, R2 ;  /* 0x00000018ff037819 */ /* 0x000fc80000011602 */
[----:B------:R-:W-:-:S04]  /*62a0*/  LOP3.LUT R0, R0, R3, RZ, 0xfc, !PT ;  /* 0x0000000300007212 */ /* 0x000fc800078efcff */
[----:B------:R-:W-:-:S07]  /*62b0*/  PRMT R8, R0, 0x7610, R8 ;  /* 0x0000761000087816 */ /* 0x000fce0000000008 */
.L_x_135:
[----:B------:R-:W-:Y:S05]  /*62c0*/  BSYNC B0 ;  /* 0x0000000000007941 */ /* 0x000fea0003800000 */
.L_x_134:
[----:B------:R0:W-:Y:S01]  /*62d0*/  STG.E.U8 desc[UR36][R16.64], R8 ;  /* 0x0000000810007986 */ /* 0x0001e2000c101124 */
[----:B------:R-:W-:Y:S05]  /*62e0*/  BRA `(.L_x_111) ;  /* 0x0000000000b87947 */ /* 0x000fea0003800000 */
.L_x_128:
        /* <DEDUP_REMOVED lines=22> */
.L_x_110:
[----:B------:R-:W-:Y:S01]  /*6450*/  MOV R0, 0x0 ;  /* 0x0000000000007802 */ /* 0x000fe20000000f00 */
[----:B------:R-:W-:Y:S01]  /*6460*/  ULDC.64 UR4, c[0x4][0x128] ;  /* 0x01004a0000047ab9 */ /* 0x000fe20000000a00 */
[----:B------:R-:W-:Y:S01]  /*6470*/  ULDC.64 UR6, c[0x4][0x40] ;  /* 0x0100100000067ab9 */ /* 0x000fe20000000a00 */
[----:B------:R-:W-:Y:S01]  /*6480*/  IMAD.U32 R4, RZ, RZ, UR4 ;  /* 0x00000004ff047e24 */ /* 0x000fe2000f8e00ff */
[----:B-1----:R0:W1:Y:S01]  /*6490*/  LDC.64 R2, c[0x4][R0] ;  /* 0x0100000000027b82 */ /* 0x0020620000000a00 */
[----:B------:R-:W-:Y:S01]  /*64a0*/  IMAD.U32 R5, RZ, RZ, UR5 ;  /* 0x00000005ff057e24 */ /* 0x000fe2000f8e00ff */
[----:B------:R-:W-:Y:S01]  /*64b0*/  ULDC.64 UR4, c[0x4][0x130] ;  /* 0x01004c0000047ab9 */ /* 0x000fe20000000a00 */
[----:B------:R-:W-:Y:S02]  /*64c0*/  IMAD.U32 R10, RZ, RZ, UR6 ;  /* 0x00000006ff0a7e24 */ /* 0x000fe4000f8e00ff */
[----:B------:R-:W-:Y:S02]  /*64d0*/  IMAD.U32 R6, RZ, RZ, UR4 ;  /* 0x00000004ff067e24 */ /* 0x000fe4000f8e00ff */
[----:B------:R-:W-:-:S02]  /*64e0*/  IMAD.U32 R7, RZ, RZ, UR5 ;  /* 0x00000005ff077e24 */ /* 0x000fc4000f8e00ff */
[----:B------:R-:W-:Y:S02]  /*64f0*/  IMAD.U32 R11, RZ, RZ, UR7 ;  /* 0x00000007ff0b7e24 */ /* 0x000fe4000f8e00ff */
[----:B------:R-:W-:Y:S02]  /*6500*/  IMAD.MOV.U32 R8, RZ, RZ, 0x65 ;  /* 0x00000065ff087424 */ /* 0x000fe400078e00ff */
[----:B------:R-:W-:Y:S02]  /*6510*/  IMAD.MOV.U32 R12, RZ, RZ, 0x1 ;  /* 0x00000001ff0c7424 */ /* 0x000fe400078e00ff */
[----:B0-----:R-:W-:-:S07]  /*6520*/  IMAD.MOV.U32 R13, RZ, RZ, RZ ;  /* 0x000000ffff0d7224 */ /* 0x001fce00078e00ff */
[----:B------:R-:W-:-:S07]  /*6530*/  LEPC R20, `(.L_x_139) ;  /* 0x000000001014794e */ /* 0x000fce0000000000 */
[----:B-1----:R-:W-:Y:S05]  /*6540*/  CALL.ABS.NOINC R2 ;  /* 0x0000000002007343 */ /* 0x002fea0003c00000 */
.L_x_139:
[----:B------:R-:W-:Y:S05]  /*6550*/  BRA `(.L_x_111) ;  /* 0x00000000001c7947 */ /* 0x000fea0003800000 */
.L_x_138:
[----:B-1----:R-:W-:-:S06]  /*6560*/  IMAD.U32 R3, R3, 0x10000, RZ ;  /* 0x0001000003037824 */ /* 0x002fcc00078e00ff */
[----:B------:R-:W0:Y:S02]  /*6570*/  F2I.U64.TRUNC R2, R3 ;  /* 0x0000000300027311 */ /* 0x000e24000020d800 */
[----:B0-----:R2:W-:Y:S01]  /*6580*/  STG.E.64 desc[UR36][R16.64], R2 ;  /* 0x0000000210007986 */ /* 0x0015e2000c101b24 */
[----:B------:R-:W-:Y:S05]  /*6590*/  BRA `(.L_x_111) ;  /* 0x00000000000c7947 */ /* 0x000fea0003800000 */
.L_x_137:
[----:B-1----:R-:W-:-:S06]  /*65a0*/  IMAD.U32 R3, R3, 0x10000, RZ ;  /* 0x0001000003037824 */ /* 0x002fcc00078e00ff */
[----:B------:R-:W0:Y:S02]  /*65b0*/  F2I.FTZ.U32.TRUNC.NTZ R3, R3 ;  /* 0x0000000300037305 */ /* 0x000e24000021f000 */
[----:B0-----:R0:W-:Y:S02]  /*65c0*/  STG.E desc[UR36][R16.64], R3 ;  /* 0x0000000310007986 */ /* 0x0011e4000c101924 */
.L_x_111:
[----:B------:R-:W-:-:S07]  /*65d0*/  VIADD R19, R19, 0x80 ;  /* 0x0000008013137836 */ /* 0x000fce0000000000 */
.L_x_71:
[----:B------:R-:W-:Y:S05]  /*65e0*/  BSYNC B6 ;  /* 0x0000000000067941 */ /* 0x000fea0003800000 */
.L_x_70:
        /* <DEDUP_REMOVED lines=307> */
.L_x_142:
        /* <DEDUP_REMOVED lines=22> */
.L_x_146:
[----:B------:R-:W2:Y:S02]  /*7a80*/  LDG.E.U8 R2, desc[UR36][R2.64] ;  /* 0x0000002402027981 */ /* 0x000ea4000c1e1100 */
[----:B--2---:R-:W-:-:S04]  /*7a90*/  I2FP.F32.U32 R0, R2 ;  /* 0x0000000200007245 */ /* 0x004fc80000201000 */
[----:B------:R-:W-:Y:S01]  /*7aa0*/  F2FP.BF16.F32.PACK_AB R0, RZ, R0 ;  /* 0x00000000ff00723e */ /* 0x000fe200000010ff */
[----:B------:R-:W-:Y:S06]  /*7ab0*/  BRA `(.L_x_148) ;  /* 0x0000000c00907947 */ /* 0x000fec0003800000 */
.L_x_145:
        /* <DEDUP_REMOVED lines=10> */
.L_x_150:
[----:B------:R-:W2:Y:S02]  /*7b60*/  LDG.E R2, desc[UR36][R2.64] ;  /* 0x0000002402027981 */ /* 0x000ea4000c1e1900 */
[----:B--2---:R-:W-:-:S04]  /*7b70*/  I2FP.F32.S32 R0, R2 ;  /* 0x0000000200007245 */ /* 0x004fc80000201400 */
[----:B------:R-:W-:Y:S01]  /*7b80*/  F2FP.BF16.F32.PACK_AB R0, RZ, R0 ;  /* 0x00000000ff00723e */ /* 0x000fe200000010ff */
[----:B------:R-:W-:Y:S06]  /*7b90*/  BRA `(.L_x_148) ;  /* 0x0000000c00587947 */ /* 0x000fec0003800000 */
.L_x_149:
[----:B------:R-:W2:Y:S02]  /*7ba0*/  LDG.E.U16 R2, desc[UR36][R2.64] ;  /* 0x0000002402027981 */ /* 0x000ea4000c1e1500 */
[----:B--2---:R-:W0:Y:S02]  /*7bb0*/  I2F.S16 R0, R2 ;  /* 0x0000000200007306 */ /* 0x004e240000101400 */
[----:B0-----:R-:W-:Y:S01]  /*7bc0*/  F2FP.BF16.F32.PACK_AB R0, RZ, R0 ;  /* 0x00000000ff00723e */ /* 0x001fe200000010ff */
[----:B------:R-:W-:Y:S06]  /*7bd0*/  BRA `(.L_x_148) ;  /* 0x0000000c00487947 */ /* 0x000fec0003800000 */
.L_x_144:
        /* <DEDUP_REMOVED lines=9> */
.L_x_152:
[----:B------:R-:W2:Y:S02]  /*7c70*/  LDG.E.U16 R0, desc[UR36][R2.64] ;  /* 0x0000002402007981 */ /* 0x000ea4000c1e1500 */
[----:B--2---:R-:W-:-:S05]  /*7c80*/  HADD2.F32 R0, -RZ, R0.H0_H0 ;  /* 0x20000000ff007230 */ /* 0x004fca0000004100 */
[----:B------:R-:W-:Y:S01]  /*7c90*/  F2FP.BF16.F32.PACK_AB R0, RZ, R0 ;  /* 0x00000000ff00723e */ /* 0x000fe200000010ff */
[----:B------:R-:W-:Y:S06]  /*7ca0*/  BRA `(.L_x_148) ;  /* 0x0000000c00147947 */ /* 0x000fec0003800000 */
.L_x_151:
        /* <DEDUP_REMOVED lines=9> */
.L_x_154:
[----:B------:R-:W2:Y:S02]  /*7d40*/  LDG.E.U16 R2, desc[UR36][R2.64] ;  /* 0x0000002402027981 */ /* 0x000ea4000c1e1500 */
[----:B--2---:R-:W-:-:S05]  /*7d50*/  HADD2.F32 R0, -RZ, R2.H0_H0 ;  /* 0x20000002ff007230 */ /* 0x004fca0000004100 */
[----:B------:R-:W-:Y:S01]  /*7d60*/  F2FP.BF16.F32.PACK_AB R0, RZ, R0 ;  /* 0x00000000ff00723e */ /* 0x000fe200000010ff */
[----:B------:R-:W-:Y:S06]  /*7d70*/  BRA `(.L_x_148) ;  /* 0x0000000800e07947 */ /* 0x000fec0003800000 */
.L_x_153:
        /* <DEDUP_REMOVED lines=8> */
.L_x_143:
        /* <DEDUP_REMOVED lines=13> */
.L_x_157:
        /* <DEDUP_REMOVED lines=8> */
.L_x_156:
        /* <DEDUP_REMOVED lines=28> */
.L_x_159:
        /* <DEDUP_REMOVED lines=15> */
.L_x_158:
[----:B------:R0:W5:Y:S01]  /*8200*/  LDG.E.U16 R0, desc[UR36][R2.64] ;  /* 0x0000002402007981 */ /* 0x000162000c1e1500 */
[----:B------:R-:W-:Y:S05]  /*8210*/  BRA `(.L_x_148) ;  /* 0x0000000400b87947 */ /* 0x000fea0003800000 */
.L_x_155:
        /* <DEDUP_REMOVED lines=12> */
.L_x_162:
        /* <DEDUP_REMOVED lines=21> */
.L_x_166:
[----:B------:R-:W-:Y:S05]  /*8430*/  BSYNC B1 ;  /* 0x0000000000017941 */ /* 0x000fea0003800000 */
.L_x_165:
[----:B------:R-:W-:Y:S01]  /*8440*/  LEA R3, R0, 0x3b800000, 0x17 ;  /* 0x3b80000000037811 */ /* 0x000fe200078eb8ff */
[----:B------:R-:W-:-:S05]  /*8450*/  IMAD.SHL.U32 R0, R2, 0x100000, RZ ;  /* 0x0010000002007824 */ /* 0x000fca00078e00ff */
[----:B------:R-:W-:-:S07]  /*8460*/  LOP3.LUT R0, R3, R0, R4, 0xfe, !PT ;  /* 0x0000000003007212 */ /* 0x000fce00078efe04 */
.L_x_164:
[----:B------:R-:W-:Y:S05]  /*8470*/  BSYNC B0 ;  /* 0x0000000000007941 */ /* 0x000fea0003800000 */
.L_x_163:
[----:B------:R-:W-:Y:S01]  /*8480*/  F2FP.BF16.F32.PACK_AB R0, RZ, R0 ;  /* 0x00000000ff00723e */ /* 0x000fe200000010ff */
[----:B------:R-:W-:Y:S06]  /*8490*/  BRA `(.L_x_148) ;  /* 0x0000000400187947 */ /* 0x000fec0003800000 */
.L_x_161:
        /* <DEDUP_REMOVED lines=21> */
.L_x_170:
[----:B------:R-:W-:Y:S05]  /*85f0*/  BSYNC B1 ;  /* 0x0000000000017941 */ /* 0x000fea0003800000 */
.L_x_169:
[----:B------:R-:W-:Y:S01]  /*8600*/  LEA R3, R0, 0x37800000, 0x17 ;  /* 0x3780000000037811 */ /* 0x000fe200078eb8ff */
[----:B------:R-:W-:-:S05]  /*8610*/  IMAD.SHL.U32 R0, R2, 0x200000, RZ ;  /* 0x0020000002007824 */ /* 0x000fca00078e00ff */
[----:B------:R-:W-:-:S07]  /*8620*/  LOP3.LUT R0, R3, R0, R4, 0xfe, !PT ;  /* 0x0000000003007212 */ /* 0x000fce00078efe04 */
.L_x_168:
[----:B------:R-:W-:Y:S05]  /*8630*/  BSYNC B0 ;  /* 0x0000000000007941 */ /* 0x000fea0003800000 */
.L_x_167:
[----:B------:R-:W-:Y:S01]  /*8640*/  F2FP.BF16.F32.PACK_AB R0, RZ, R0 ;  /* 0x00000000ff00723e */ /* 0x000fe200000010ff */
[----:B------:R-:W-:Y:S06]  /*8650*/  BRA `(.L_x_148) ;  /* 0x0000000000a87947 */ /* 0x000fec0003800000 */
.L_x_160:
        /* <DEDUP_REMOVED lines=14> */
.L_x_174:
[----:B------:R-:W-:Y:S05]  /*8740*/  BSYNC B0 ;  /* 0x0000000000007941 */ /* 0x000fea0003800000 */
.L_x_173:
[----:B------:R-:W-:Y:S01]  /*8750*/  F2FP.BF16.F32.PACK_AB R0, RZ, R0 ;  /* 0x00000000ff00723e */ /* 0x000fe200000010ff */
[----:B------:R-:W-:Y:S06]  /*8760*/  BRA `(.L_x_148) ;  /* 0x0000000000647947 */ /* 0x000fec0003800000 */
.L_x_147:
        /* <DEDUP_REMOVED lines=16> */
.L_x_175:
[----:B------:R-:W-:Y:S01]  /*8870*/  PRMT R0, RZ, 0x7610, R0 ;  /* 0x00007610ff007816 */ /* 0x000fe20000000000 */
[----:B------:R-:W-:Y:S06]  /*8880*/  BRA `(.L_x_148) ;  /* 0x00000000001c7947 */ /* 0x000fec0003800000 */
.L_x_172:
[----:B------:R-:W2:Y:S02]  /*8890*/  LDG.E.64 R2, desc[UR36][R2.64] ;  /* 0x0000002402027981 */ /* 0x000ea4000c1e1b00 */
[----:B--2---:R-:W0:Y:S02]  /*88a0*/  I2F.U64 R0, R2 ;  /* 0x0000000200007312 */ /* 0x004e240000301000 */
[----:B0-----:R-:W-:Y:S01]  /*88b0*/  F2FP.BF16.F32.PACK_AB R0, RZ, R0 ;  /* 0x00000000ff00723e */ /* 0x001fe200000010ff */
[----:B------:R-:W-:Y:S06]  /*88c0*/  BRA `(.L_x_148) ;  /* 0x00000000000c7947 */ /* 0x000fec0003800000 */
.L_x_171:
[----:B------:R-:W2:Y:S02]  /*88d0*/  LDG.E R2, desc[UR36][R2.64] ;  /* 0x0000002402027981 */ /* 0x000ea4000c1e1900 */
[----:B--2---:R-:W-:-:S04]  /*88e0*/  I2FP.F32.U32 R0, R2 ;  /* 0x0000000200007245 */ /* 0x004fc80000201000 */
[----:B------:R-:W-:-:S07]  /*88f0*/  F2FP.BF16.F32.PACK_AB R0, RZ, R0 ;  /* 0x00000000ff00723e */ /* 0x000fce00000010ff */
.L_x_148:
        /* <DEDUP_REMOVED lines=20> */
.L_x_179:
[----:B-1----:R-:W-:-:S06]  /*8a40*/  IMAD.U32 R3, R3, 0x10000, RZ ;  /* 0x0001000003037824 */ /* 0x002fcc00078e00ff */
[----:B------:R-:W0:Y:S02]  /*8a50*/  F2I.S64.TRUNC R2, R3 ;  /* 0x0000000300027311 */ /* 0x000e24000020d900 */
[----:B0-----:R3:W-:Y:S01]  /*8a60*/  STG.E.U8 desc[UR36][R16.64], R2 ;  /* 0x0000000210007986 */ /* 0x0017e2000c101124 */
[----:B------:R-:W-:Y:S05]  /*8a70*/  BRA `(.L_x_181) ;  /* 0x0000000c00847947 */ /* 0x000fea0003800000 */
.L_x_178:
        /* <DEDUP_REMOVED lines=10> */
.L_x_183:
[----:B-1----:R-:W-:-:S06]  /*8b20*/  IMAD.U32 R3, R3, 0x10000, RZ ;  /* 0x0001000003037824 */ /* 0x002fcc00078e00ff */
[----:B------:R-:W0:Y:S02]  /*8b30*/  F2I.FTZ.TRUNC.NTZ R3, R3 ;  /* 0x0000000300037305 */ /* 0x000e24000021f100 */
[----:B0-----:R2:W-:Y:S01]  /*8b40*/  STG.E desc[UR36][R16.64], R3 ;  /* 0x0000000310007986 */ /* 0x0015e2000c101924 */
[----:B------:R-:W-:Y:S05]  /*8b50*/  BRA `(.L_x_181) ;  /* 0x0000000c004c7947 */ /* 0x000fea0003800000 */
.L_x_182:
[----:B-1----:R-:W-:-:S06]  /*8b60*/  IMAD.U32 R3, R3, 0x10000, RZ ;  /* 0x0001000003037824 */ /* 0x002fcc00078e00ff */
[----:B------:R-:W0:Y:S02]  /*8b70*/  F2I.FTZ.TRUNC.NTZ R3, R3 ;  /* 0x0000000300037305 */ /* 0x000e24000021f100 */
[----:B0-----:R0:W-:Y:S01]  /*8b80*/  STG.E.U16 desc[UR36][R16.64], R3 ;  /* 0x0000000310007986 */ /* 0x0011e2000c101524 */
[----:B------:R-:W-:Y:S05]  /*8b90*/  BRA `(.L_x_181) ;  /* 0x0000000c003c7947 */ /* 0x000fea0003800000 */
.L_x_177:
        /* <DEDUP_REMOVED lines=9> */
.L_x_185:
[----:B-1----:R-:W-:-:S05]  /*8c30*/  IMAD.U32 R0, R3, 0x10000, RZ ;  /* 0x0001000003007824 */ /* 0x002fca00078e00ff */
[----:B------:R-:W-:-:S05]  /*8c40*/  F2FP.F16.F32.PACK_AB R0, RZ, R0 ;  /* 0x00000000ff00723e */ /* 0x000fca00000000ff */
[----:B------:R0:W-:Y:S01]  /*8c50*/  STG.E.U16 desc[UR36][R16.64], R0 ;  /* 0x0000000010007986 */ /* 0x0001e2000c101524 */
[----:B------:R-:W-:Y:S05]  /*8c60*/  BRA `(.L_x_181) ;  /* 0x0000000c00087947 */ /* 0x000fea0003800000 */
.L_x_184:
        /* <DEDUP_REMOVED lines=10> */
.L_x_187:
[----:B-1----:R-:W-:-:S05]  /*8d10*/  IMAD.U32 R3, R3, 0x10000, RZ ;  /* 0x0001000003037824 */ /* 0x002fca00078e00ff */
[----:B------:R-:W-:-:S04]  /*8d20*/  F2FP.F16.F32.PACK_AB R3, RZ, R3 ;  /* 0x00000003ff03723e */ /* 0x000fc800000000ff */
[----:B------:R-:W-:-:S05]  /*8d30*/  PRMT R3, R3, 0x5410, RZ ;  /* 0x0000541003037816 */ /* 0x000fca00000000ff */
[----:B------:R0:W-:Y:S01]  /*8d40*/  STG.E desc[UR36][R16.64], R3 ;  /* 0x0000000310007986 */ /* 0x0001e2000c101924 */
[----:B------:R-:W-:Y:S05]  /*8d50*/  BRA `(.L_x_181) ;  /* 0x0000000800cc7947 */ /* 0x000fea0003800000 */
.L_x_186:
[----:B-1----:R-:W-:-:S04]  /*8d60*/  IMAD.U32 R2, R3, 0x10000, RZ ;  /* 0x0001000003027824 */ /* 0x002fc800078e00ff */
[----:B------:R-:W-:-:S06]  /*8d70*/  FMUL.FTZ R2, R2, 1 ;  /* 0x3f80000002027820 */ /* 0x000fcc0000410000 */
[----:B------:R-:W0:Y:S02]  /*8d80*/  F2F.F64.F32 R2, R2 ;  /* 0x0000000200027310 */ /* 0x000e240000201800 */
[----:B0-----:R0:W-:Y:S01]  /*8d90*/  STG.E.64 desc[UR36][R16.64], R2 ;  /* 0x0000000210007986 */ /* 0x0011e2000c101b24 */
[----:B------:R-:W-:Y:S05]  /*8da0*/  BRA `(.L_x_181) ;  /* 0x0000000800b87947 */ /* 0x000fea0003800000 */
.L_x_176:
        /* <DEDUP_REMOVED lines=13> */
.L_x_190:
[----:B-1----:R-:W-:Y:S01]  /*8e80*/  IMAD.U32 R3, R3, 0x10000, RZ ;  /* 0x0001000003037824 */ /* 0x002fe200078e00ff */
[----:B------:R-:W-:-:S03]  /*8e90*/  CS2R R6, SRZ ;  /* 0x0000000000067805 */ /* 0x000fc6000001ff00 */
[----:B------:R-:W-:-:S04]  /*8ea0*/  FMUL.FTZ R3, R3, 1 ;  /* 0x3f80000003037820 */ /* 0x000fc80000410000 */
[----:B------:R-:W0:Y:S02]  /*8eb0*/  F2F.F64.F32 R4, R3 ;  /* 0x0000000300047310 */ /* 0x000e240000201800 */
[----:B0-----:R0:W-:Y:S01]  /*8ec0*/  STG.E.128 desc[UR36][R16.64], R4 ;  /* 0x0000000410007986 */ /* 0x0011e2000c101d24 */
[----:B------:R-:W-:Y:S05]  /*8ed0*/  BRA `(.L_x_181) ;  /* 0x00000008006c7947 */ /* 0x000fea0003800000 */
.L_x_189:
        /* <DEDUP_REMOVED lines=21> */
.L_x_194:
[----:B------:R-:W-:Y:S05]  /*9030*/  BSYNC B0 ;  /* 0x0000000000007941 */ /* 0x000fea0003800000 */
.L_x_193:
[----:B------:R-:W-:-:S05]  /*9040*/  LOP3.LUT R3, R0, R3, RZ, 0xfc, !PT ;  /* 0x0000000300037212 */ /* 0x000fca00078efcff */
[----:B------:R0:W-:Y:S01]  /*9050*/  STG.E.U8 desc[UR36][R16.64], R3 ;  /* 0x0000000310007986 */ /* 0x0001e2000c101124 */
[----:B------:R-:W-:Y:S05]  /*9060*/  BRA `(.L_x_181) ;  /* 0x0000000800087947 */ /* 0x000fea0003800000 */
.L_x_192:
        /* <DEDUP_REMOVED lines=13> */
.L_x_196:
[----:B------:R-:W-:Y:S01]  /*9140*/  IMAD.MOV.U32 R0, RZ, RZ, 0x7f ;  /* 0x0000007fff007424 */ /* 0x000fe200078e00ff */
[----:B------:R-:W-:-:S04]  /*9150*/  ISETP.GT.U32.AND P0, PT, R2, 0x7f800000, PT ;  /* 0x7f8000000200780c */ /* 0x000fc80003f04070 */
[----:B------:R-:W-:-:S09]  /*9160*/  SEL R0, R0, 0x7c, P0 ;  /* 0x0000007c00007807 */ /* 0x000fd20000000000 */
.L_x_197:
[----:B------:R-:W-:Y:S05]  /*9170*/  BSYNC B0 ;  /* 0x0000000000007941 */ /* 0x000fea0003800000 */
.L_x_195:
[----:B------:R-:W-:-:S04]  /*9180*/  LOP3.LUT R2, R3, 0x80000000, RZ, 0xc0, !PT ;  /* 0x8000000003027812 */ /* 0x000fc800078ec0ff */
[----:B------:R-:W-:-:S04]  /*9190*/  SHF.R.U32.HI R3, RZ, 0x18, R2 ;  /* 0x00000018ff037819 */ /* 0x000fc80000011602 */
[----:B------:R-:W-:-:S05]  /*91a0*/  LOP3.LUT R3, R0, R3, RZ, 0xfc, !PT ;  /* 0x0000000300037212 */ /* 0x000fca00078efcff */
[----:B------:R0:W-:Y:S01]  /*91b0*/  STG.E.U8 desc[UR36][R16.64], R3 ;  /* 0x0000000310007986 */ /* 0x0001e2000c101124 */
[----:B------:R-:W-:Y:S05]  /*91c0*/  BRA `(.L_x_181) ;  /* 0x0000000400b07947 */ /* 0x000fea0003800000 */
.L_x_191:
[----:B-1----:R0:W-:Y:S01]  /*91d0*/  STG.E.U16 desc[UR36][R16.64], R3 ;  /* 0x0000000310007986 */ /* 0x0021e2000c101524 */
[----:B------:R-:W-:Y:S05]  /*91e0*/  BRA `(.L_x_181) ;  /* 0x0000000400a87947 */ /* 0x000fea0003800000 */
.L_x_188:
        /* <DEDUP_REMOVED lines=12> */
.L_x_200:
        /* <DEDUP_REMOVED lines=17> */
.L_x_203:
[----:B------:R-:W-:-:S04]  /*93c0*/  LOP3.LUT R2, R3, 0x80000000, RZ, 0xc0, !PT ;  /* 0x8000000003027812 */ /* 0x000fc800078ec0ff */
[----:B------:R-:W-:-:S04]  /*93d0*/  SHF.R.U32.HI R3, RZ, 0x18, R2 ;  /* 0x00000018ff037819 */ /* 0x000fc80000011602 */
[----:B------:R-:W-:-:S04]  /*93e0*/  LOP3.LUT R0, R0, R3, RZ, 0xfc, !PT ;  /* 0x0000000300007212 */ /* 0x000fc800078efcff */
[----:B------:R-:W-:-:S07]  /*93f0*/  PRMT R8, R0, 0x7610, R8 ;  /* 0x0000761000087816 */ /* 0x000fce0000000008 */
.L_x_202:
[----:B------:R-:W-:Y:S05]  /*9400*/  BSYNC B0 ;  /* 0x0000000000007941 */ /* 0x000fea0003800000 */
.L_x_201:
[----:B------:R0:W-:Y:S01]  /*9410*/  STG.E.U8 desc[UR36][R16.64], R8 ;  /* 0x0000000810007986 */ /* 0x0001e2000c101124 */
[----:B------:R-:W-:Y:S05]  /*9420*/  BRA `(.L_x_181) ;  /* 0x0000000400187947 */ /* 0x000fea0003800000 */
.L_x_199:
        /* <DEDUP_REMOVED lines=17> */
.L_x_206:
[----:B------:R-:W-:-:S04]  /*9540*/  LOP3.LUT R2, R3, 0x80000000, RZ, 0xc0, !PT ;  /* 0x8000000003027812 */ /* 0x000fc800078ec0ff */
[----:B------:R-:W-:-:S04]  /*9550*/  SHF.R.U32.HI R3, RZ, 0x18, R2 ;  /* 0x00000018ff037819 */ /* 0x000fc80000011602 */
[----:B------:R-:W-:-:S04]  /*9560*/  LOP3.LUT R0, R0, R3, RZ, 0xfc, !PT ;  /* 0x0000000300007212 */ /* 0x000fc800078efcff */
[----:B------:R-:W-:-:S07]  /*9570*/  PRMT R8, R0, 0x7610, R8 ;  /* 0x0000761000087816 */ /* 0x000fce0000000008 */
.L_x_205:
[----:B------:R-:W-:Y:S05]  /*9580*/  BSYNC B0 ;  /* 0x0000000000007941 */ /* 0x000fea0003800000 */
.L_x_204:
[----:B------:R0:W-:Y:S01]  /*9590*/  STG.E.U8 desc[UR36][R16.64], R8 ;  /* 0x0000000810007986 */ /* 0x0001e2000c101124 */
[----:B------:R-:W-:Y:S05]  /*95a0*/  BRA `(.L_x_181) ;  /* 0x0000000000b87947 */ /* 0x000fea0003800000 */
.L_x_198:
        /* <DEDUP_REMOVED lines=22> */
.L_x_180:
        /* <DEDUP_REMOVED lines=16> */
.L_x_209:
[----:B------:R-:W-:Y:S05]  /*9810*/  BRA `(.L_x_181) ;  /* 0x00000000001c7947 */ /* 0x000fea0003800000 */
.L_x_208:
[----:B-1----:R-:W-:-:S06]  /*9820*/  IMAD.U32 R3, R3, 0x10000, RZ ;  /* 0x0001000003037824 */ /* 0x002fcc00078e00ff */
[----:B------:R-:W0:Y:S02]  /*9830*/  F2I.U64.TRUNC R2, R3 ;  /* 0x0000000300027311 */ /* 0x000e24000020d800 */
[----:B0-----:R0:W-:Y:S01]  /*9840*/  STG.E.64 desc[UR36][R16.64], R2 ;  /* 0x0000000210007986 */ /* 0x0011e2000c101b24 */
[----:B------:R-:W-:Y:S05]  /*9850*/  BRA `(.L_x_181) ;  /* 0x00000000000c7947 */ /* 0x000fea0003800000 */
.L_x_207:
[----:B-1----:R-:W-:-:S06]  /*9860*/  IMAD.U32 R3, R3, 0x10000, RZ ;  /* 0x0001000003037824 */ /* 0x002fcc00078e00ff */
[----:B------:R-:W0:Y:S02]  /*9870*/  F2I.FTZ.U32.TRUNC.NTZ R3, R3 ;  /* 0x0000000300037305 */ /* 0x000e24000021f000 */
[----:B0-----:R0:W-:Y:S02]  /*9880*/  STG.E desc[UR36][R16.64], R3 ;  /* 0x0000000310007986 */ /* 0x0011e4000c101924 */
.L_x_181:
[----:B------:R-:W-:-:S07]  /*9890*/  VIADD R19, R19, 0x80 ;  /* 0x0000008013137836 */ /* 0x000fce0000000000 */
.L_x_141:
[----:B------:R-:W-:Y:S05]  /*98a0*/  BSYNC B6 ;  /* 0x0000000000067941 */ /* 0x000fea0003800000 */
.L_x_140:
[----:B------:R-:W-:Y:S02]  /*98b0*/  ULDC UR4, c[0x0][0x210] ;  /* 0x0000840000047ab9 */ /* 0x000fe40000000800 */
[----:B------:R-:W-:-:S13]  /*98c0*/  ISETP.GE.AND P0, PT, R19, UR4, PT ;  /* 0x0000000413007c0c */ /* 0x000fda000bf06270 */
[----:B------:R-:W-:Y:S05]  /*98d0*/  @P0 EXIT ;  /* 0x000000000000094d */ /* 0x000fea0003800000 */
        /* <DEDUP_REMOVED lines=303> */
.L_x_210:
        /* <DEDUP_REMOVED lines=22> */
.L_x_214:
[----:B------:R-:W2:Y:S02]  /*ad30*/  LDG.E.U8 R2, desc[UR36][R2.64] ;  /* 0x0000002402027981 */ /* 0x000ea4000c1e1100 */
[----:B--2---:R-:W-:-:S04]  /*ad40*/  I2FP.F32.U32 R0, R2 ;  /* 0x0000000200007245 */ /* 0x004fc80000201000 */
[----:B------:R-:W-:Y:S01]  /*ad50*/  F2FP.BF16.F32.PACK_AB R0, RZ, R0 ;  /* 0x00000000ff00723e */ /* 0x000fe200000010ff */
[----:B------:R-:W-:Y:S06]  /*ad60*/  BRA `(.L_x_216) ;  /* 0x0000000c00907947 */ /* 0x000fec0003800000 */
.L_x_213:
        /* <DEDUP_REMOVED lines=10> */
.L_x_218:
[----:B------:R-:W2:Y:S02]  /*ae10*/  LDG.E R2, desc[UR36][R2.64] ;  /* 0x0000002402027981 */ /* 0x000ea4000c1e1900 */
[----:B--2---:R-:W-:-:S04]  /*ae20*/  I2FP.F32.S32 R0, R2 ;  /* 0x0000000200007245 */ /* 0x004fc80000201400 */
[----:B------:R-:W-:Y:S01]  /*ae30*/  F2FP.BF16.F32.PACK_AB R0, RZ, R0 ;  /* 0x00000000ff00723e */ /* 0x000fe200000010ff */
[----:B------:R-:W-:Y:S06]  /*ae40*/  BRA `(.L_x_216) ;  /* 0x0000000c00587947 */ /* 0x000fec0003800000 */
.L_x_217:
[----:B------:R-:W2:Y:S02]  /*ae50*/  LDG.E.U16 R2, desc[UR36][R2.64] ;  /* 0x0000002402027981 */ /* 0x000ea4000c1e1500 */
[----:B--2---:R-:W0:Y:S02]  /*ae60*/  I2F.S16 R0, R2 ;  /* 0x0000000200007306 */ /* 0x004e240000101400 */
[----:B0-----:R-:W-:Y:S01]  /*ae70*/  F2FP.BF16.F32.PACK_AB R0, RZ, R0 ;  /* 0x00000000ff00723e */ /* 0x001fe200000010ff */
[----:B------:R-:W-:Y:S06]  /*ae80*/  BRA `(.L_x_216) ;  /* 0x0000000c00487947 */ /* 0x000fec0003800000 */
.L_x_212:
        /* <DEDUP_REMOVED lines=9> */
.L_x_220:
[----:B------:R-:W2:Y:S02]  /*af20*/  LDG.E.U16 R0, desc[UR36][R2.64] ;  /* 0x0000002402007981 */ /* 0x000ea4000c1e1500 */
[----:B--2---:R-:W-:-:S05]  /*af30*/  HADD2.F32 R0, -RZ, R0.H0_H0 ;  /* 0x20000000ff007230 */ /* 0x004fca0000004100 */
[----:B------:R-:W-:Y:S01]  /*af40*/  F2FP.BF16.F32.PACK_AB R0, RZ, R0 ;  /* 0x00000000ff00723e */ /* 0x000fe200000010ff */
[----:B------:R-:W-:Y:S06]  /*af50*/  BRA `(.L_x_216) ;  /* 0x0000000c00147947 */ /* 0x000fec0003800000 */
.L_x_219:
        /* <DEDUP_REMOVED lines=9> */
.L_x_222:
[----:B------:R-:W2:Y:S02]  /*aff0*/  LDG.E.U16 R2, desc[UR36][R2.64] ;  /* 0x0000002402027981 */ /* 0x000ea4000c1e1500 */
[----:B--2---:R-:W-:-:S05]  /*b000*/  HADD2.F32 R0, -RZ, R2.H0_H0 ;  /* 0x20000002ff007230 */ /* 0x004fca0000004100 */
[----:B------:R-:W-:Y:S01]  /*b010*/  F2FP.BF16.F32.PACK_AB R0, RZ, R0 ;  /* 0x00000000ff00723e */ /* 0x000fe200000010ff */
[----:B------:R-:W-:Y:S06]  /*b020*/  BRA `(.L_x_216) ;  /* 0x0000000800e07947 */ /* 0x000fec0003800000 */
.L_x_221:
        /* <DEDUP_REMOVED lines=8> */
.L_x_211:
        /* <DEDUP_REMOVED lines=13> */
.L_x_225:
        /* <DEDUP_REMOVED lines=8> */
.L_x_224:
        /* <DEDUP_REMOVED lines=28> */
.L_x_227:
        /* <DEDUP_REMOVED lines=15> */
.L_x_226:
[----:B------:R0:W5:Y:S01]  /*b4b0*/  LDG.E.U16 R0, desc[UR36][R2.64] ;  /* 0x0000002402007981 */ /* 0x000162000c1e1500 */
[----:B------:R-:W-:Y:S05]  /*b4c0*/  BRA `(.L_x_216) ;  /* 0x0000000400b87947 */ /* 0x000fea0003800000 */
.L_x_223:
        /* <DEDUP_REMOVED lines=12> */
.L_x_230:
        /* <DEDUP_REMOVED lines=21> */
.L_x_234:
[----:B------:R-:W-:Y:S05]  /*b6e0*/  BSYNC B1 ;  /* 0x0000000000017941 */ /* 0x000fea0003800000 */
.L_x_233:
[----:B------:R-:W-:Y:S01]  /*b6f0*/  LEA R3, R0, 0x3b800000, 0x17 ;  /* 0x3b80000000037811 */ /* 0x000fe200078eb8ff */
[----:B------:R-:W-:-:S05]  /*b700*/  IMAD.SHL.U32 R0, R2, 0x100000, RZ ;  /* 0x0010000002007824 */ /* 0x000fca00078e00ff */
[----:B------:R-:W-:-:S07]  /*b710*/  LOP3.LUT R0, R3, R0, R4, 0xfe, !PT ;  /* 0x0000000003007212 */ /* 0x000fce00078efe04 */
.L_x_232:
[----:B------:R-:W-:Y:S05]  /*b720*/  BSYNC B0 ;  /* 0x0000000000007941 */ /* 0x000fea0003800000 */
.L_x_231:
[----:B------:R-:W-:Y:S01]  /*b730*/  F2FP.BF16.F32.PACK_AB R0, RZ, R0 ;  /* 0x00000000ff00723e */ /* 0x000fe200000010ff */
[----:B------:R-:W-:Y:S06]  /*b740*/  BRA `(.L_x_216) ;  /* 0x0000000400187947 */ /* 0x000fec0003800000 */
.L_x_229:
        /* <DEDUP_REMOVED lines=21> */
.L_x_238:
[----:B------:R-:W-:Y:S05]  /*b8a0*/  BSYNC B1 ;  /* 0x0000000000017941 */ /* 0x000fea0003800000 */
.L_x_237:
[----:B------:R-:W-:Y:S01]  /*b8b0*/  LEA R3, R0, 0x37800000, 0x17 ;  /* 0x3780000000037811 */ /* 0x000fe200078eb8ff */
[----:B------:R-:W-:-:S05]  /*b8c0*/  IMAD.SHL.U32 R0, R2, 0x200000, RZ ;  /* 0x0020000002007824 */ /* 0x000fca00078e00ff */
[----:B------:R-:W-:-:S07]  /*b8d0*/  LOP3.LUT R0, R3, R0, R4, 0xfe, !PT ;  /* 0x0000000003007212 */ /* 0x000fce00078efe04 */
.L_x_236:
[----:B------:R-:W-:Y:S05]  /*b8e0*/  BSYNC B0 ;  /* 0x0000000000007941 */ /* 0x000fea0003800000 */
.L_x_235:
[----:B------:R-:W-:Y:S01]  /*b8f0*/  F2FP.BF16.F32.PACK_AB R0, RZ, R0 ;  /* 0x00000000ff00723e */ /* 0x000fe200000010ff */
[----:B------:R-:W-:Y:S06]  /*b900*/  BRA `(.L_x_216) ;  /* 0x0000000000a87947 */ /* 0x000fec0003800000 */
.L_x_228:
        /* <DEDUP_REMOVED lines=14> */
.L_x_242:
[----:B------:R-:W-:Y:S05]  /*b9f0*/  BSYNC B0 ;  /* 0x0000000000007941 */ /* 0x000fea0003800000 */
.L_x_241:
[----:B------:R-:W-:Y:S01]  /*ba00*/  F2FP.BF16.F32.PACK_AB R0, RZ, R0 ;  /* 0x00000000ff00723e */ /* 0x000fe200000010ff */
[----:B------:R-:W-:Y:S06]  /*ba10*/  BRA `(.L_x_216) ;  /* 0x0000000000647947 */ /* 0x000fec0003800000 */
.L_x_215:
[----:B------:R-:W-:Y:S01]  /*ba20*/  MOV R0, 0x0 ;  /* 0x0000000000007802 */ /* 0x000fe20000000f00 */
[----:B------:R-:W-:Y:S01]  /*ba30*/  ULDC.64 UR4, c[0x4][0x128] ;  /* 0x01004a0000047ab9 */ /* 0x000fe20000000a00 */
[----:B------:R-:W-:Y:S01]  /*ba40*/  ULDC.64 UR6, c[0x4][0x38] ;  /* 0x01000e0000067ab9 */ /* 0x000fe20000000a00 */
[----:B------:R-:W-:Y:S01]  /*ba50*/  IMAD.U32 R4, RZ, RZ, UR4 ;  /* 0x00000004ff047e24 */ /* 0x000fe2000f8e00ff */
[----:B------:R0:W1:Y:S01]  /*ba60*/  LDC.64 R2, c[0x4][R0] ;  /* 0x0100000000027b82 */ /* 0x0000620000000a00 */
        /* <DEDUP_REMOVED lines=11> */
.L_x_243:
[----:B------:R-:W-:Y:S01]  /*bb20*/  PRMT R0, RZ, 0x7610, R0 ;  /* 0x00007610ff007816 */ /* 0x000fe20000000000 */
[----:B------:R-:W-:Y:S06]  /*bb30*/  BRA `(.L_x_216) ;  /* 0x00000000001c7947 */ /* 0x000fec0003800000 */
.L_x_240:
[----:B------:R-:W2:Y:S02]  /*bb40*/  LDG.E.64 R2, desc[UR36][R2.64] ;  /* 0x0000002402027981 */ /* 0x000ea4000c1e1b00 */
[----:B--2---:R-:W0:Y:S02]  /*bb50*/  I2F.U64 R0, R2 ;  /* 0x0000000200007312 */ /* 0x004e240000301000 */
[----:B0-----:R-:W-:Y:S01]  /*bb60*/  F2FP.BF16.F32.PACK_AB R0, RZ, R0 ;  /* 0x00000000ff00723e */ /* 0x001fe200000010ff */
[----:B------:R-:W-:Y:S06]  /*bb70*/  BRA `(.L_x_216) ;  /* 0x00000000000c7947 */ /* 0x000fec0003800000 */
.L_x_239:
[----:B------:R-:W2:Y:S02]  /*bb80*/  LDG.E R2, desc[UR36][R2.64] ;  /* 0x0000002402027981 */ /* 0x000ea4000c1e1900 */
[----:B--2---:R-:W-:-:S04]  /*bb90*/  I2FP.F32.U32 R0, R2 ;  /* 0x0000000200007245 */ /* 0x004fc80000201000 */
[----:B------:R-:W-:-:S07]  /*bba0*/  F2FP.BF16.F32.PACK_AB R0, RZ, R0 ;  /* 0x00000000ff00723e */ /* 0x000fce00000010ff */
.L_x_216:
        /* <DEDUP_REMOVED lines=18> */
[----:B0-----:R-:W-:Y:S01]  /*bcd0*/  STG.E.U8 desc[UR36][R16.64], R3 ;  /* 0x0000000310007986 */ /* 0x001fe2000c101124 */
[----:B------:R-:W-:Y:S05]  /*bce0*/  EXIT ;  /* 0x000000000000794d */ /* 0x000fea0003800000 */
.L_x_247:
[----:B-1----:R-:W-:-:S06]  /*bcf0*/  IMAD.U32 R3, R3, 0x10000, RZ ;  /* 0x0001000003037824 */ /* 0x002fcc00078e00ff */
[----:B------:R-:W0:Y:S02]  /*bd00*/  F2I.S64.TRUNC R2, R3 ;  /* 0x0000000300027311 */ /* 0x000e24000020d900 */
[----:B0-----:R-:W-:Y:S01]  /*bd10*/  STG.E.U8 desc[UR36][R16.64], R2 ;  /* 0x0000000210007986 */ /* 0x001fe2000c101124 */
[----:B------:R-:W-:Y:S05]  /*bd20*/  EXIT ;  /* 0x000000000000794d */ /* 0x000fea0003800000 */
.L_x_246:
        /* <DEDUP_REMOVED lines=8> */
[----:B0-----:R-:W-:Y:S01]  /*bdb0*/  STG.E.64 desc[UR36][R16.64], R2 ;  /* 0x0000000210007986 */ /* 0x001fe2000c101b24 */
[----:B------:R-:W-:Y:S05]  /*bdc0*/  EXIT ;  /* 0x000000000000794d */ /* 0x000fea0003800000 */
.L_x_250:
[----:B-1----:R-:W-:-:S06]  /*bdd0*/  IMAD.U32 R3, R3, 0x10000, RZ ;  /* 0x0001000003037824 */ /* 0x002fcc00078e00ff */
[----:B------:R-:W0:Y:S02]  /*bde0*/  F2I.FTZ.TRUNC.NTZ R3, R3 ;  /* 0x0000000300037305 */ /* 0x000e24000021f100 */
[----:B0-----:R-:W-:Y:S01]  /*bdf0*/  STG.E desc[UR36][R16.64], R3 ;  /* 0x0000000310007986 */ /* 0x001fe2000c101924 */
[----:B------:R-:W-:Y:S05]  /*be00*/  EXIT ;  /* 0x000000000000794d */ /* 0x000fea0003800000 */
.L_x_249:
[----:B-1----:R-:W-:-:S06]  /*be10*/  IMAD.U32 R3, R3, 0x10000, RZ ;  /* 0x0001000003037824 */ /* 0x002fcc00078e00ff */
[----:B------:R-:W0:Y:S02]  /*be20*/  F2I.FTZ.TRUNC.NTZ R3, R3 ;  /* 0x0000000300037305 */ /* 0x000e24000021f100 */
[----:B0-----:R-:W-:Y:S01]  /*be30*/  STG.E.U16 desc[UR36][R16.64], R3 ;  /* 0x0000000310007986 */ /* 0x001fe2000c101524 */
[----:B------:R-:W-:Y:S05]  /*be40*/  EXIT ;  /* 0x000000000000794d */ /* 0x000fea0003800000 */
.L_x_245:
[----:B------:R-:W-:-:S13]  /*be50*/  ISETP.GT.AND P0, PT, R2, 0x6, PT ;  /* 0x000000060200780c */ /* 0x000fda0003f04270 */
[----:B------:R-:W-:Y:S05]  /*be60*/  @P0 BRA `(.L_x_251) ;  /* 0x00000000002c0947 */ /* 0x000fea0003800000 */
[----:B------:R-:W-:-:S13]  /*be70*/  ISETP.NE.AND P0, PT, R2, 0x5, PT ;  /* 0x000000050200780c */ /* 0x000fda0003f05270 */
[----:B------:R-:W-:Y:S05]  /*be80*/  @!P0 BRA `(.L_x_252) ;  /* 0x0000000000148947 */ /* 0x000fea0003800000 */
[----:B------:R-:W-:-:S13]  /*be90*/  ISETP.NE.AND P0, PT, R2, 0x6, PT ;  /* 0x000000060200780c */ /* 0x000fda0003f05270 */
[----:B------:R-:W-:Y:S05]  /*bea0*/  @P0 BRA `(.L_x_248) ;  /* 0x0000000800c40947 */ /* 0x000fea0003800000 */
[----:B-1----:R-:W-:-:S05]  /*beb0*/  IMAD.U32 R3, R3, 0x10000, RZ ;  /* 0x0001000003037824 */ /* 0x002fca00078e00ff */
[----:B------:R-:W-:Y:S01]  /*bec0*/  STG.E desc[UR36][R16.64], R3 ;  /* 0x0000000310007986 */ /* 0x000fe2000c101924 */
[----:B------:R-:W-:Y:S05]  /*bed0*/  EXIT ;  /* 0x000000000000794d */ /* 0x000fea0003800000 */
.L_x_252:
[----:B-1----:R-:W-:-:S05]  /*bee0*/  IMAD.U32 R0, R3, 0x10000, RZ ;  /* 0x0001000003007824 */ /* 0x002fca00078e00ff */
[----:B------:R-:W-:-:S05]  /*bef0*/  F2FP.F16.F32.PACK_AB R0, RZ, R0 ;  /* 0x00000000ff00723e */ /* 0x000fca00000000ff */
[----:B------:R-:W-:Y:S01]  /*bf00*/  STG.E.U16 desc[UR36][R16.64], R0 ;  /* 0x0000000010007986 */ /* 0x000fe2000c101524 */
[----:B------:R-:W-:Y:S05]  /*bf10*/  EXIT ;  /* 0x000000000000794d */ /* 0x000fea0003800000 */
.L_x_251:
        /* <DEDUP_REMOVED lines=8> */
[----:B------:R-:W-:Y:S01]  /*bfa0*/  STG.E.64 desc[UR36][R16.64], R2 ;  /* 0x0000000210007986 */ /* 0x000fe2000c101b24 */
[----:B------:R-:W-:Y:S05]  /*bfb0*/  EXIT ;  /* 0x000000000000794d */ /* 0x000fea0003800000 */
.L_x_254:
[----:B-1----:R-:W-:-:S05]  /*bfc0*/  IMAD.U32 R3, R3, 0x10000, RZ ;  /* 0x0001000003037824 */ /* 0x002fca00078e00ff */
[----:B------:R-:W-:-:S04]  /*bfd0*/  F2FP.F16.F32.PACK_AB R3, RZ, R3 ;  /* 0x00000003ff03723e */ /* 0x000fc800000000ff */
[----:B------:R-:W-:-:S05]  /*bfe0*/  PRMT R3, R3, 0x5410, RZ ;  /* 0x0000541003037816 */ /* 0x000fca00000000ff */
[----:B------:R-:W-:Y:S01]  /*bff0*/  STG.E desc[UR36][R16.64], R3 ;  /* 0x0000000310007986 */ /* 0x000fe2000c101924 */
[----:B------:R-:W-:Y:S05]  /*c000*/  EXIT ;  /* 0x000000000000794d */ /* 0x000fea0003800000 */
.L_x_253:
[----:B-1----:R-:W-:-:S04]  /*c010*/  IMAD.U32 R2, R3, 0x10000, RZ ;  /* 0x0001000003027824 */ /* 0x002fc800078e00ff */
[----:B------:R-:W-:-:S06]  /*c020*/  FMUL.FTZ R2, R2, 1 ;  /* 0x3f80000002027820 */ /* 0x000fcc0000410000 */
[----:B------:R-:W0:Y:S02]  /*c030*/  F2F.F64.F32 R2, R2 ;  /* 0x0000000200027310 */ /* 0x000e240000201800 */
[----:B0-----:R-:W-:Y:S01]  /*c040*/  STG.E.64 desc[UR36][R16.64], R2 ;  /* 0x0000000210007986 */ /* 0x001fe2000c101b24 */
[----:B------:R-:W-:Y:S05]  /*c050*/  EXIT ;  /* 0x000000000000794d */ /* 0x000fea0003800000 */
.L_x_244:
        /* <DEDUP_REMOVED lines=11> */
[----:B------:R-:W-:Y:S01]  /*c110*/  STG.E.U8 desc[UR36][R16.64], R3 ;  /* 0x0000000310007986 */ /* 0x000fe2000c101124 */
[----:B------:R-:W-:Y:S05]  /*c120*/  EXIT ;  /* 0x000000000000794d */ /* 0x000fea0003800000 */
.L_x_257:
[----:B-1----:R-:W-:Y:S01]  /*c130*/  IMAD.U32 R3, R3, 0x10000, RZ ;  /* 0x0001000003037824 */ /* 0x002fe200078e00ff */
[----:B------:R-:W-:-:S03]  /*c140*/  CS2R R6, SRZ ;  /* 0x0000000000067805 */ /* 0x000fc6000001ff00 */
[----:B------:R-:W-:-:S04]  /*c150*/  FMUL.FTZ R3, R3, 1 ;  /* 0x3f80000003037820 */ /* 0x000fc80000410000 */
[----:B------:R-:W0:Y:S02]  /*c160*/  F2F.F64.F32 R4, R3 ;  /* 0x0000000300047310 */ /* 0x000e240000201800 */
[----:B0-----:R-:W-:Y:S01]  /*c170*/  STG.E.128 desc[UR36][R16.64], R4 ;  /* 0x0000000410007986 */ /* 0x001fe2000c101d24 */
[----:B------:R-:W-:Y:S05]  /*c180*/  EXIT ;  /* 0x000000000000794d */ /* 0x000fea0003800000 */
.L_x_256:
        /* <DEDUP_REMOVED lines=21> */
.L_x_261:
[----:B------:R-:W-:Y:S05]  /*c2e0*/  BSYNC B0 ;  /* 0x0000000000007941 */ /* 0x000fea0003800000 */
.L_x_260:
[----:B------:R-:W-:-:S05]  /*c2f0*/  LOP3.LUT R3, R0, R3, RZ, 0xfc, !PT ;  /* 0x0000000300037212 */ /* 0x000fca00078efcff */
[----:B------:R-:W-:Y:S01]  /*c300*/  STG.E.U8 desc[UR36][R16.64], R3 ;  /* 0x0000000310007986 */ /* 0x000fe2000c101124 */
[----:B------:R-:W-:Y:S05]  /*c310*/  EXIT ;  /* 0x000000000000794d */ /* 0x000fea0003800000 */
.L_x_259:
        /* <DEDUP_REMOVED lines=13> */
.L_x_263:
[----:B------:R-:W-:Y:S01]  /*c3f0*/  IMAD.MOV.U32 R0, RZ, RZ, 0x7f ;  /* 0x0000007fff007424 */ /* 0x000fe200078e00ff */
[----:B------:R-:W-:-:S04]  /*c400*/  ISETP.GT.U32.AND P0, PT, R2, 0x7f800000, PT ;  /* 0x7f8000000200780c */ /* 0x000fc80003f04070 */
[----:B------:R-:W-:-:S09]  /*c410*/  SEL R0, R0, 0x7c, P0 ;  /* 0x0000007c00007807 */ /* 0x000fd20000000000 */
.L_x_264:
[----:B------:R-:W-:Y:S05]  /*c420*/  BSYNC B0 ;  /* 0x0000000000007941 */ /* 0x000fea0003800000 */
.L_x_262:
[----:B------:R-:W-:-:S04]  /*c430*/  LOP3.LUT R2, R3, 0x80000000, RZ, 0xc0, !PT ;  /* 0x8000000003027812 */ /* 0x000fc800078ec0ff */
[----:B------:R-:W-:-:S04]  /*c440*/  SHF.R.U32.HI R3, RZ, 0x18, R2 ;  /* 0x00000018ff037819 */ /* 0x000fc80000011602 */
[----:B------:R-:W-:-:S05]  /*c450*/  LOP3.LUT R3, R0, R3, RZ, 0xfc, !PT ;  /* 0x0000000300037212 */ /* 0x000fca00078efcff */
[----:B------:R-:W-:Y:S01]  /*c460*/  STG.E.U8 desc[UR36][R16.64], R3 ;  /* 0x0000000310007986 */ /* 0x000fe2000c101124 */
[----:B------:R-:W-:Y:S05]  /*c470*/  EXIT ;  /* 0x000000000000794d */ /* 0x000fea0003800000 */
.L_x_258:
[----:B-1----:R-:W-:Y:S01]  /*c480*/  STG.E.U16 desc[UR36][R16.64], R3 ;  /* 0x0000000310007986 */ /* 0x002fe2000c101524 */
[----:B------:R-:W-:Y:S05]  /*c490*/  EXIT ;  /* 0x000000000000794d */ /* 0x000fea0003800000 */
.L_x_255:
        /* <DEDUP_REMOVED lines=10> */
[----:B0-----:R-:W-:Y:S01]  /*c540*/  STG.E.U16 desc[UR36][R16.64], R3 ;  /* 0x0000000310007986 */ /* 0x001fe2000c101524 */
[----:B------:R-:W-:Y:S05]  /*c550*/  EXIT ;  /* 0x000000000000794d */ /* 0x000fea0003800000 */
.L_x_267:
        /* <DEDUP_REMOVED lines=17> */
.L_x_270:
[----:B------:R-:W-:-:S04]  /*c670*/  LOP3.LUT R2, R3, 0x80000000, RZ, 0xc0, !PT ;  /* 0x8000000003027812 */ /* 0x000fc800078ec0ff */
[----:B------:R-:W-:-:S04]  /*c680*/  SHF.R.U32.HI R3, RZ, 0x18, R2 ;  /* 0x00000018ff037819 */ /* 0x000fc80000011602 */
[----:B------:R-:W-:-:S04]  /*c690*/  LOP3.LUT R0, R0, R3, RZ, 0xfc, !PT ;  /* 0x0000000300007212 */ /* 0x000fc800078efcff */
[----:B------:R-:W-:-:S07]  /*c6a0*/  PRMT R8, R0, 0x7610, R8 ;  /* 0x0000761000087816 */ /* 0x000fce0000000008 */
.L_x_269:
[----:B------:R-:W-:Y:S05]  /*c6b0*/  BSYNC B0 ;  /* 0x0000000000007941 */ /* 0x000fea0003800000 */
.L_x_268:
[----:B------:R-:W-:Y:S01]  /*c6c0*/  STG.E.U8 desc[UR36][R16.64], R8 ;  /* 0x0000000810007986 */ /* 0x000fe2000c101124 */
[----:B------:R-:W-:Y:S05]  /*c6d0*/  EXIT ;  /* 0x000000000000794d */ /* 0x000fea0003800000 */
.L_x_266:
        /* <DEDUP_REMOVED lines=17> */
.L_x_273:
[----:B------:R-:W-:-:S04]  /*c7f0*/  LOP3.LUT R2, R3, 0x80000000, RZ, 0xc0, !PT ;  /* 0x8000000003027812 */ /* 0x000fc800078ec0ff */
[----:B------:R-:W-:-:S04]  /*c800*/  SHF.R.U32.HI R3, RZ, 0x18, R2 ;  /* 0x00000018ff037819 */ /* 0x000fc80000011602 */
[----:B------:R-:W-:-:S04]  /*c810*/  LOP3.LUT R0, R0, R3, RZ, 0xfc, !PT ;  /* 0x0000000300007212 */ /* 0x000fc800078efcff */
[----:B------:R-:W-:-:S07]  /*c820*/  PRMT R8, R0, 0x7610, R8 ;  /* 0x0000761000087816 */ /* 0x000fce0000000008 */
.L_x_272:
[----:B------:R-:W-:Y:S05]  /*c830*/  BSYNC B0 ;  /* 0x0000000000007941 */ /* 0x000fea0003800000 */
.L_x_271:
[----:B------:R-:W-:Y:S01]  /*c840*/  STG.E.U8 desc[UR36][R16.64], R8 ;  /* 0x0000000810007986 */ /* 0x000fe2000c101124 */
[----:B------:R-:W-:Y:S05]  /*c850*/  EXIT ;  /* 0x000000000000794d */ /* 0x000fea0003800000 */
.L_x_265:
        /* <DEDUP_REMOVED lines=20> */
[----:B------:R-:W-:Y:S01]  /*c9a0*/  STG.E.U8 desc[UR36][R16.64], R3 ;  /* 0x0000000310007986 */ /* 0x000fe2000c101124 */
[----:B------:R-:W-:Y:S05]  /*c9b0*/  EXIT ;  /* 0x000000000000794d */ /* 0x000fea0003800000 */
.L_x_248:
        /* <DEDUP_REMOVED lines=16> */
.L_x_276:
[----:B------:R-:W-:Y:S05]  /*cac0*/  EXIT ;  /* 0x000000000000794d */ /* 0x000fea0003800000 */
.L_x_275:
[----:B-1----:R-:W-:-:S06]  /*cad0*/  IMAD.U32 R3, R3, 0x10000, RZ ;  /* 0x0001000003037824 */ /* 0x002fcc00078e00ff */
[----:B------:R-:W0:Y:S02]  /*cae0*/  F2I.U64.TRUNC R2, R3 ;  /* 0x0000000300027311 */ /* 0x000e24000020d800 */
[----:B0-----:R-:W-:Y:S01]  /*caf0*/  STG.E.64 desc[UR36][R16.64], R2 ;  /* 0x0000000210007986 */ /* 0x001fe2000c101b24 */
[----:B------:R-:W-:Y:S05]  /*cb00*/  EXIT ;  /* 0x000000000000794d */ /* 0x000fea0003800000 */
.L_x_274:
[----:B-1----:R-:W-:-:S06]  /*cb10*/  IMAD.U32 R3, R3, 0x10000, RZ ;  /* 0x0001000003037824 */ /* 0x002fcc00078e00ff */
[----:B------:R-:W0:Y:S02]  /*cb20*/  F2I.FTZ.U32.TRUNC.NTZ R3, R3 ;  /* 0x0000000300037305 */ /* 0x000e24000021f000 */
[----:B0-----:R-:W-:Y:S01]  /*cb30*/  STG.E desc[UR36][R16.64], R3 ;  /* 0x0000000310007986 */ /* 0x001fe2000c101924 */
[----:B------:R-:W-:Y:S05]  /*cb40*/  EXIT ;  /* 0x000000000000794d */ /* 0x000fea0003800000 */
.L_x_277:
[----:B------:R-:W-:-:S00]  /*cb50*/  BRA `(.L_x_277) ;  /* 0xfffffffc00fc7947 */ /* 0x000fc0000383ffff */
[----:B------:R-:W-:-:S00]  /*cb60*/  NOP ;  /* 0x0000000000007918 */ /* 0x000fc00000000000 */
        /* <DEDUP_REMOVED lines=9> */
.L_x_2616:


//--------------------- .text._ZN2at6native27unrolled_elementwise_kernelIZZZNS0_15cos_kernel_cudaERNS_18TensorIteratorBaseEENKUlvE0_clEvENKUlvE2_clEvEUlN3c108BFloat16EE_St5arrayIPcLm2EELi4E23TrivialOffsetCalculatorILi1EjESD_NS0_6memory12LoadWithCastILi1EEENSE_13StoreWithCastILi1EEEEEviT_T0_T2_T3_T4_T5_ --------------------------
	.section	.text._ZN2at6native27unrolled_elementwise_kernelIZZZNS0_15cos_kernel_cudaERNS_18TensorIteratorBaseEENKUlvE0_clEvENKUlvE2_clEvEUlN3c108BFloat16EE_St5arrayIPcLm2EELi4E23TrivialOffsetCalculatorILi1EjESD_NS0_6memory12LoadWithCastILi1EEENSE_13StoreWithCastILi1EEEEEviT_T0_T2_T3_T4_T5_,"ax",@progbits
	.align	128
        .global         _ZN2at6native27unrolled_elementwise_kernelIZZZNS0_15cos_kernel_cudaERNS_18TensorIteratorBaseEENKUlvE0_clEvENKUlvE2_clEvEUlN3c108BFloat16EE_St5arrayIPcLm2EELi4E23TrivialOffsetCalculatorILi1EjESD_NS0_6memory12LoadWithCastILi1EEENSE_13StoreWithCastILi1EEEEEviT_T0_T2_T3_T4_T5_
        .type           _ZN2at6native27unrolled_elementwise_kernelIZZZNS0_15cos_kernel_cudaERNS_18TensorIteratorBaseEENKUlvE0_clEvENKUlvE2_clEvEUlN3c108BFloat16EE_St5arrayIPcLm2EELi4E23TrivialOffsetCalculatorILi1EjESD_NS0_6memory12LoadWithCastILi1EEENSE_13StoreWithCastILi1EEEEEviT_T0_T2_T3_T4_T5_,@function
        .size           _ZN2at6native27unrolled_elementwise_kernelIZZZNS0_15cos_kernel_cudaERNS_18TensorIteratorBaseEENKUlvE0_clEvENKUlvE2_clEvEUlN3c108BFloat16EE_St5arrayIPcLm2EELi4E23TrivialOffsetCalculatorILi1EjESD_NS0_6memory12LoadWithCastILi1EEENSE_13StoreWithCastILi1EEEEEviT_T0_T2_T3_T4_T5_,(.L_x_2617 - _ZN2at6native27unrolled_elementwise_kernelIZZZNS0_15cos_kernel_cudaERNS_18TensorIteratorBaseEENKUlvE0_clEvENKUlvE2_clEvEUlN3c108BFloat16EE_St5arrayIPcLm2EELi4E23TrivialOffsetCalculatorILi1EjESD_NS0_6memory12LoadWithCastILi1EEENSE_13StoreWithCastILi1EEEEEviT_T0_T2_T3_T4_T5_)
        .other          _ZN2at6native27unrolled_elementwise_kernelIZZZNS0_15cos_kernel_cudaERNS_18TensorIteratorBaseEENKUlvE0_clEvENKUlvE2_clEvEUlN3c108BFloat16EE_St5arrayIPcLm2EELi4E23TrivialOffsetCalculatorILi1EjESD_NS0_6memory12LoadWithCastILi1EEENSE_13StoreWithCastILi1EEEEEviT_T0_T2_T3_T4_T5_,@"STO_CUDA_ENTRY STV_DEFAULT"
_ZN2at6native27unrolled_elementwise_kernelIZZZNS0_15cos_kernel_cudaERNS_18TensorIteratorBaseEENKUlvE0_clEvENKUlvE2_clEvEUlN3c108BFloat16EE_St5arrayIPcLm2EELi4E23TrivialOffsetCalculatorILi1EjESD_NS0_6memory12LoadWithCastILi1EEENSE_13StoreWithCastILi1EEEEEviT_T0_T2_T3_T4_T5_:
.text._ZN2at6native27unrolled_elementwise_kernelIZZZNS0_15cos_kernel_cudaERNS_18TensorIteratorBaseEENKUlvE0_clEvENKUlvE2_clEvEUlN3c108BFloat16EE_St5arrayIPcLm2EELi4E23TrivialOffsetCalculatorILi1EjESD_NS0_6memory12LoadWithCastILi1EEENSE_13StoreWithCastILi1EEEEEviT_T0_T2_T3_T4_T5_:
[----:B------:R-:W0:Y:S01]  /*0000*/  LDC R1, c[0x0][0x28] ;  /* 0x00000a00ff017b82 */ /* 0x000e220000000800 */
[----:B------:R-:W1:Y:S07]  /*0010*/  S2R R2, SR_CTAID.X ;  /* 0x0000000000027919 */ /* 0x000e6e0000002500 */
[----:B------:R-:W1:Y:S01]  /*0020*/  LDC R3, c[0x0][0x210] ;  /* 0x00008400ff037b82 */ /* 0x000e620000000800 */
[----:B------:R-:W-:Y:S01]  /*0030*/  ULDC.64 UR36, c[0x0][0x208] ;  /* 0x0000820000247ab9 */ /* 0x000fe20000000a00 */
[----:B------:R-:W-:Y:S01]  /*0040*/  BSSY B6, `(.L_x_278) ;  /* 0x0000118000067945 */ /* 0x000fe20003800000 */
[----:B------:R-:W2:Y:S01]  /*0050*/  S2R R23, SR_TID.X ;  /* 0x0000000000177919 */ /* 0x000ea20000002100 */
[----:B------:R-:W-:-:S02]  /*0060*/  PRMT R17, RZ, 0x7610, R17 ;  /* 0x00007610ff117816 */ /* 0x000fc40000000011 */
[----:B------:R-:W-:Y:S02]  /*0070*/  PRMT R19, RZ, 0x7610, R19 ;  /* 0x00007610ff137816 */ /* 0x000fe40000000013 */
[----:B------:R-:W3:Y:S01]  /*0080*/  LDC.U8 R22, c[0x0][0x22c] ;  /* 0x00008b00ff167b82 */ /* 0x000ee20000000000 */
[----:B-1----:R-:W-:-:S05]  /*0090*/  IMAD R16, R2, -0x200, R3 ;  /* 0xfffffe0002107824 */ /* 0x002fca00078e0203 */
[----:B--2---:R-:W-:-:S13]  /*00a0*/  ISETP.GE.AND P0, PT, R23, R16, PT ;  /* 0x000000101700720c */ /* 0x004fda0003f06270 */
[----:B0--3--:R-:W-:Y:S05]  /*00b0*/  @P0 BRA `(.L_x_279) ;  /* 0x0000001000400947 */ /* 0x009fea0003800000 */
[----:B------:R-:W0:Y:S01]  /*00c0*/  LDC.64 R4, c[0x0][0x220] ;  /* 0x00008800ff047b82 */ /* 0x000e220000000a00 */
[----:B------:R-:W-:Y:S01]  /*00d0*/  PRMT R0, R22, 0x9910, RZ ;  /* 0x0000991016007816 */ /* 0x000fe200000000ff */
[----:B------:R-:W-:Y:S01]  /*00e0*/  IMAD R23, R2, 0x200, R23 ;  /* 0x0000020002177824 */ /* 0x000fe200078e0217 */
[----:B------:R-:W-:Y:S02]  /*00f0*/  ULDC UR4, c[0x0][0x230] ;  /* 0x00008c0000047ab9 */ /* 0x000fe40000000800 */
[----:B------:R-:W-:Y:S01]  /*0100*/  ISETP.GT.AND P0, PT, R0, 0x9, PT ;  /* 0x000000090000780c */ /* 0x000fe20003f04270 */
[----:B------:R-:W-:-:S05]  /*0110*/  IMAD R23, R23, UR4, RZ ;  /* 0x0000000417177c24 */ /* 0x000fca000f8e02ff */
[----:B0-----:R-:W-:-:S05]  /*0120*/  IADD3 R4, P1, R23, R4, RZ ;  /* 0x0000000417047210 */ /* 0x001fca0007f3e0ff */
[----:B------:R-:W-:Y:S02]  /*0130*/  IMAD.X R5, RZ, RZ, R5, P1 ;  /* 0x000000ffff057224 */ /* 0x000fe400008e0605 */
[----:B------:R-:W-:Y:S06]  /*0140*/  @P0 BRA `(.L_x_280) ;  /* 0x0000000400300947 */ /* 0x000fec0003800000 */
        /* <DEDUP_REMOVED lines=10> */
[----:B0-----:R-:W-:-:S04]  /*01f0*/  F2FP.BF16.F32.PACK_AB R0, RZ, R0 ;  /* 0x00000000ff00723e */ /* 0x001fc800000010ff */
[----:B------:R-:W-:Y:S01]  /*0200*/  PRMT R19, R0, 0x7610, R19 ;  /* 0x0000761000137816 */ /* 0x000fe20000000013 */
[----:B------:R-:W-:Y:S06]  /*0210*/  BRA `(.L_x_285) ;  /* 0x0000000c00e07947 */ /* 0x000fec0003800000 */
.L_x_283:
[----:B------:R-:W2:Y:S02]  /*0220*/  LDG.E.U8 R4, desc[UR36][R4.64] ;  /* 0x0000002404047981 */ /* 0x000ea4000c1e1100 */
[----:B--2---:R-:W-:-:S04]  /*0230*/  I2FP.F32.U32 R0, R4 ;  /* 0x0000000400007245 */ /* 0x004fc80000201000 */
[----:B------:R-:W-:-:S04]  /*0240*/  F2FP.BF16.F32.PACK_AB R0, RZ, R0 ;  /* 0x00000000ff00723e */ /* 0x000fc800000010ff */
[----:B------:R-:W-:Y:S01]  /*0250*/  PRMT R19, R0, 0x7610, R19 ;  /* 0x0000761000137816 */ /* 0x000fe20000000013 */
[----:B------:R-:W-:Y:S06]  /*0260*/  BRA `(.L_x_285) ;  /* 0x0000000c00cc7947 */ /* 0x000fec0003800000 */
.L_x_282:
        /* <DEDUP_REMOVED lines=8> */
[----:B0-----:R-:W-:-:S04]  /*02f0*/  F2FP.BF16.F32.PACK_AB R0, RZ, R0 ;  /* 0x00000000ff00723e */ /* 0x001fc800000010ff */
[----:B------:R-:W-:Y:S01]  /*0300*/  PRMT R19, R0, 0x7610, R19 ;  /* 0x0000761000137816 */ /* 0x000fe20000000013 */
[----:B------:R-:W-:Y:S06]  /*0310*/  BRA `(.L_x_285) ;  /* 0x0000000c00a07947 */ /* 0x000fec0003800000 */
.L_x_287:
[----:B------:R-:W2:Y:S02]  /*0320*/  LDG.E R4, desc[UR36][R4.64] ;  /* 0x0000002404047981 */ /* 0x000ea4000c1e1900 */
[----:B--2---:R-:W-:-:S04]  /*0330*/  I2FP.F32.S32 R0, R4 ;  /* 0x0000000400007245 */ /* 0x004fc80000201400 */
[----:B------:R-:W-:-:S04]  /*0340*/  F2FP.BF16.F32.PACK_AB R0, RZ, R0 ;  /* 0x00000000ff00723e */ /* 0x000fc800000010ff */
[----:B------:R-:W-:Y:S01]  /*0350*/  PRMT R19, R0, 0x7610, R19 ;  /* 0x0000761000137816 */ /* 0x000fe20000000013 */
[----:B------:R-:W-:Y:S06]  /*0360*/  BRA `(.L_x_285) ;  /* 0x0000000c008c7947 */ /* 0x000fec0003800000 */
.L_x_286:
[----:B------:R-:W2:Y:S02]  /*0370*/  LDG.E.U16 R4, desc[UR36][R4.64] ;  /* 0x0000002404047981 */ /* 0x000ea4000c1e1500 */
[----:B--2---:R-:W0:Y:S02]  /*0380*/  I2F.S16 R0, R4 ;  /* 0x0000000400007306 */ /* 0x004e240000101400 */
[----:B0-----:R-:W-:-:S04]  /*0390*/  F2FP.BF16.F32.PACK_AB R0, RZ, R0 ;  /* 0x00000000ff00723e */ /* 0x001fc800000010ff */
[----:B------:R-:W-:Y:S01]  /*03a0*/  PRMT R19, R0, 0x7610, R19 ;  /* 0x0000761000137816 */ /* 0x000fe20000000013 */
[----:B------:R-:W-:Y:S06]  /*03b0*/  BRA `(.L_x_285) ;  /* 0x0000000c00787947 */ /* 0x000fec0003800000 */
.L_x_281:
        /* <DEDUP_REMOVED lines=9> */
.L_x_289:
[----:B------:R-:W2:Y:S02]  /*0450*/  LDG.E.U16 R0, desc[UR36][R4.64] ;  /* 0x0000002404007981 */ /* 0x000ea4000c1e1500 */
[----:B--2---:R-:W-:-:S05]  /*0460*/  HADD2.F32 R0, -RZ, R0.H0_H0 ;  /* 0x20000000ff007230 */ /* 0x004fca0000004100 */
[----:B------:R-:W-:-:S04]  /*0470*/  F2FP.BF16.F32.PACK_AB R0, RZ, R0 ;  /* 0x00000000ff00723e */ /* 0x000fc800000010ff */
[----:B------:R-:W-:Y:S01]  /*0480*/  PRMT R19, R0, 0x7610, R19 ;  /* 0x0000761000137816 */ /* 0x000fe20000000013 */
[----:B------:R-:W-:Y:S06]  /*0490*/  BRA `(.L_x_285) ;  /* 0x0000000c00407947 */ /* 0x000fec0003800000 */
.L_x_288:
        /* <DEDUP_REMOVED lines=9> */
.L_x_291:
[----:B------:R-:W2:Y:S02]  /*0530*/  LDG.E.U16 R4, desc[UR36][R4.64] ;  /* 0x0000002404047981 */ /* 0x000ea4000c1e1500 */
[----:B--2---:R-:W-:-:S05]  /*0540*/  HADD2.F32 R0, -RZ, R4.H0_H0 ;  /* 0x20000004ff007230 */ /* 0x004fca0000004100 */
[----:B------:R-:W-:-:S04]  /*0550*/  F2FP.BF16.F32.PACK_AB R0, RZ, R0 ;  /* 0x00000000ff00723e */ /* 0x000fc800000010ff */
[----:B------:R-:W-:Y:S01]  /*0560*/  PRMT R19, R0, 0x7610, R19 ;  /* 0x0000761000137816 */ /* 0x000fe20000000013 */
[----:B------:R-:W-:Y:S06]  /*0570*/  BRA `(.L_x_285) ;  /* 0x0000000c00087947 */ /* 0x000fec0003800000 */
.L_x_290:
[----:B------:R-:W2:Y:S01]  /*0580*/  LDG.E.64 R4, desc[UR36][R4.64] ;  /* 0x0000002404047981 */ /* 0x000ea2000c1e1b00 */
[----:B------:R-:W-:Y:S01]  /*0590*/  UMOV UR4, 0xf0000000 ;  /* 0xf000000000047882 */ /* 0x000fe20000000000 */
[----:B------:R-:W-:Y:S01]  /*05a0*/  UMOV UR5, 0x380fffff ;  /* 0x380fffff00057882 */ /* 0x000fe20000000000 */
[----:B--2---:R-:W0:Y:S01]  /*05b0*/  F2F.F32.F64 R0, R4 ;  /* 0x0000000400007310 */ /* 0x004e220000301000 */
[----:B------:R-:W-:-:S14]  /*05c0*/  DSETP.GEU.AND P0, PT, |R4|, UR4, PT ;  /* 0x0000000404007e2a */ /* 0x000fdc000bf0e200 */
[----:B0-----:R-:W-:-:S05]  /*05d0*/  @!P0 FMUL R0, R0, 1.175494350822287508e-38 ;  /* 0x0080000000008820 */ /* 0x001fca0000400000 */
[----:B------:R-:W-:-:S04]  /*05e0*/  F2FP.BF16.F32.PACK_AB R0, RZ, R0 ;  /* 0x00000000ff00723e */ /* 0x000fc800000010ff */
[----:B------:R-:W-:Y:S01]  /*05f0*/  PRMT R19, R0, 0x7610, R19 ;  /* 0x0000761000137816 */ /* 0x000fe20000000013 */
[----:B------:R-:W-:Y:S06]  /*0600*/  BRA `(.L_x_285) ;  /* 0x0000000800e47947 */ /* 0x000fec0003800000 */
.L_x_280:
        /* <DEDUP_REMOVED lines=11> */
[----:B------:R-:W-:-:S04]  /*06c0*/  F2FP.BF16.F32.PACK_AB R0, RZ, R0 ;  /* 0x00000000ff00723e */ /* 0x000fc800000010ff */
[----:B------:R-:W-:Y:S01]  /*06d0*/  PRMT R19, R0, 0x7610, R19 ;  /* 0x0000761000137816 */ /* 0x000fe20000000013 */
[----:B------:R-:W-:Y:S06]  /*06e0*/  BRA `(.L_x_285) ;  /* 0x0000000800ac7947 */ /* 0x000fec0003800000 */
.L_x_294:
        /* <DEDUP_REMOVED lines=9> */
.L_x_293:
        /* <DEDUP_REMOVED lines=28> */
.L_x_296:
[----:B------:R-:W2:Y:S02]  /*0940*/  LDG.E.U8 R4, desc[UR36][R4.64] ;  /* 0x0000002404047981 */ /* 0x000ea4000c1e1100 */
[----:B--2---:R-:W-:-:S05]  /*0950*/  IMAD.SHL.U32 R0, R4, 0x2000000, RZ ;  /* 0x0200000004007824 */ /* 0x004fca00078e00ff */
[----:B------:R-:W-:-:S13]  /*0960*/  ISETP.GE.U32.AND P0, PT, R0, 0x8000000, PT ;  /* 0x080000000000780c */ /* 0x000fda0003f06070 */
[C---:B------:R-:W-:Y:S02]  /*0970*/  @P0 IMAD.SHL.U32 R3, R4.reuse, 0x200000, RZ ;  /* 0x0020000004030824 */ /* 0x040fe400078e00ff */
[----:B------:R-:W-:-:S03]  /*0980*/  @!P0 IMAD.SHL.U32 R0, R4, 0x100, RZ ;  /* 0x0000010004008824 */ /* 0x000fc600078e00ff */
[----:B------:R-:W-:Y:S02]  /*0990*/  @P0 LOP3.LUT R3, R3, 0xfe00000, RZ, 0xc0, !PT ;  /* 0x0fe0000003030812 */ /* 0x000fe400078ec0ff */
[----:B------:R-:W-:Y:S02]  /*09a0*/  @!P0 LOP3.LUT R0, R0, 0x7f00, RZ, 0xc0, !PT ;  /* 0x00007f0000008812 */ /* 0x000fe400078ec0ff */
[----:B------:R-:W-:Y:S02]  /*09b0*/  @P0 LOP3.LUT R3, R3, 0x70000000, RZ, 0xfc, !PT ;  /* 0x7000000003030812 */ /* 0x000fe400078efcff */
[----:B------:R-:W-:-:S03]  /*09c0*/  @!P0 LOP3.LUT R0, R0, 0x3f000000, RZ, 0xfc, !PT ;  /* 0x3f00000000008812 */ /* 0x000fc600078efcff */
[----:B------:R-:W-:Y:S02]  /*09d0*/  @P0 FMUL.FTZ R3, R3, 1.9259299443872358531e-34 ;  /* 0x0780000003030820 */ /* 0x000fe40000410000 */
[----:B------:R-:W-:Y:S01]  /*09e0*/  @!P0 FADD.FTZ R3, R0, -0.5 ;  /* 0xbf00000000038421 */ /* 0x000fe20000010000 */
[----:B------:R-:W-:-:S05]  /*09f0*/  IMAD.SHL.U32 R0, R4, 0x1000000, RZ ;  /* 0x0100000004007824 */ /* 0x000fca00078e00ff */
[----:B------:R-:W-:-:S04]  /*0a00*/  LOP3.LUT R0, R3, 0x80000000, R0, 0xf8, !PT ;  /* 0x8000000003007812 */ /* 0x000fc800078ef800 */
[----:B------:R-:W-:-:S04]  /*0a10*/  F2FP.BF16.F32.PACK_AB R0, RZ, R0 ;  /* 0x00000000ff00723e */ /* 0x000fc800000010ff */
[----:B------:R-:W-:Y:S01]  /*0a20*/  PRMT R19, R0, 0x7610, R19 ;  /* 0x0000761000137816 */ /* 0x000fe20000000013 */
[----:B------:R-:W-:Y:S06]  /*0a30*/  BRA `(.L_x_285) ;  /* 0x0000000400d87947 */ /* 0x000fec0003800000 */
.L_x_295:
[----:B------:R0:W5:Y:S01]  /*0a40*/  LDG.E.U16 R19, desc[UR36][R4.64] ;  /* 0x0000002404137981 */ /* 0x000162000c1e1500 */
[----:B------:R-:W-:Y:S05]  /*0a50*/  BRA `(.L_x_285) ;  /* 0x0000000400d07947 */ /* 0x000fea0003800000 */
.L_x_292:
        /* <DEDUP_REMOVED lines=10> */
[----:B------:R-:W-:-:S04]  /*0b00*/  F2FP.BF16.F32.PACK_AB R0, RZ, R0 ;  /* 0x00000000ff00723e */ /* 0x000fc800000010ff */
[----:B------:R-:W-:Y:S01]  /*0b10*/  PRMT R19, R0, 0x7610, R19 ;  /* 0x0000761000137816 */ /* 0x000fe20000000013 */
[----:B------:R-:W-:Y:S06]  /*0b20*/  BRA `(.L_x_285) ;  /* 0x00000004009c7947 */ /* 0x000fec0003800000 */
.L_x_299:
        /* <DEDUP_REMOVED lines=21> */
.L_x_303:
[----:B------:R-:W-:Y:S05]  /*0c80*/  BSYNC B1 ;  /* 0x0000000000017941 */ /* 0x000fea0003800000 */
.L_x_302:
[----:B------:R-:W-:Y:S01]  /*0c90*/  LEA R5, R0, 0x3b800000, 0x17 ;  /* 0x3b80000000057811 */ /* 0x000fe200078eb8ff */
[----:B------:R-:W-:-:S05]  /*0ca0*/  IMAD.SHL.U32 R0, R3, 0x100000, RZ ;  /* 0x0010000003007824 */ /* 0x000fca00078e00ff */
[----:B------:R-:W-:-:S07]  /*0cb0*/  LOP3.LUT R0, R5, R0, R6, 0xfe, !PT ;  /* 0x0000000005007212 */ /* 0x000fce00078efe06 */
.L_x_301:
[----:B------:R-:W-:Y:S05]  /*0cc0*/  BSYNC B0 ;  /* 0x0000000000007941 */ /* 0x000fea0003800000 */
.L_x_300:
[----:B------:R-:W-:-:S04]  /*0cd0*/  F2FP.BF16.F32.PACK_AB R0, RZ, R0 ;  /* 0x00000000ff00723e */ /* 0x000fc800000010ff */
[----:B------:R-:W-:Y:S01]  /*0ce0*/  PRMT R19, R0, 0x7610, R19 ;  /* 0x0000761000137816 */ /* 0x000fe20000000013 */
[----:B------:R-:W-:Y:S06]  /*0cf0*/  BRA `(.L_x_285) ;  /* 0x0000000400287947 */ /* 0x000fec0003800000 */
.L_x_298:
        /* <DEDUP_REMOVED lines=21> */
.L_x_307:
[----:B------:R-:W-:Y:S05]  /*0e50*/  BSYNC B1 ;  /* 0x0000000000017941 */ /* 0x000fea0003800000 */
.L_x_306:
[----:B------:R-:W-:Y:S01]  /*0e60*/  LEA R5, R0, 0x37800000, 0x17 ;  /* 0x3780000000057811 */ /* 0x000fe200078eb8ff */
[----:B------:R-:W-:-:S05]  /*0e70*/  IMAD.SHL.U32 R0, R3, 0x200000, RZ ;  /* 0x0020000003007824 */ /* 0x000fca00078e00ff */
[----:B------:R-:W-:-:S07]  /*0e80*/  LOP3.LUT R0, R5, R0, R6, 0xfe, !PT ;  /* 0x0000000005007212 */ /* 0x000fce00078efe06 */
.L_x_305:
[----:B------:R-:W-:Y:S05]  /*0e90*/  BSYNC B0 ;  /* 0x0000000000007941 */ /* 0x000fea0003800000 */
.L_x_304:
[----:B------:R-:W-:-:S04]  /*0ea0*/  F2FP.BF16.F32.PACK_AB R0, RZ, R0 ;  /* 0x00000000ff00723e */ /* 0x000fc800000010ff */
[----:B------:R-:W-:Y:S01]  /*0eb0*/  PRMT R19, R0, 0x7610, R19 ;  /* 0x0000761000137816 */ /* 0x000fe20000000013 */
[----:B------:R-:W-:Y:S06]  /*0ec0*/  BRA `(.L_x_285) ;  /* 0x0000000000b47947 */ /* 0x000fec0003800000 */
.L_x_297:
        /* <DEDUP_REMOVED lines=14> */
.L_x_311:
[----:B------:R-:W-:Y:S05]  /*0fb0*/  BSYNC B0 ;  /* 0x0000000000007941 */ /* 0x000fea0003800000 */
.L_x_310:
[----:B------:R-:W-:-:S04]  /*0fc0*/  F2FP.BF16.F32.PACK_AB R0, RZ, R0 ;  /* 0x00000000ff00723e */ /* 0x000fc800000010ff */
[----:B------:R-:W-:Y:S01]  /*0fd0*/  PRMT R19, R0, 0x7610, R19 ;  /* 0x0000761000137816 */ /* 0x000fe20000000013 */
[----:B------:R-:W-:Y:S06]  /*0fe0*/  BRA `(.L_x_285) ;  /* 0x00000000006c7947 */ /* 0x000fec0003800000 */
.L_x_284:
        /* <DEDUP_REMOVED lines=16> */
.L_x_312:
[----:B------:R-:W-:Y:S01]  /*10f0*/  PRMT R19, RZ, 0x7610, R19 ;  /* 0x00007610ff137816 */ /* 0x000fe20000000013 */
[----:B------:R-:W-:Y:S06]  /*1100*/  BRA `(.L_x_285) ;  /* 0x0000000000247947 */ /* 0x000fec0003800000 */
.L_x_309:
[----:B------:R-:W2:Y:S02]  /*1110*/  LDG.E.64 R4, desc[UR36][R4.64] ;  /* 0x0000002404047981 */ /* 0x000ea4000c1e1b00 */
[----:B--2---:R-:W0:Y:S02]  /*1120*/  I2F.U64 R0, R4 ;  /* 0x0000000400007312 */ /* 0x004e240000301000 */
[----:B0-----:R-:W-:-:S04]  /*1130*/  F2FP.BF16.F32.PACK_AB R0, RZ, R0 ;  /* 0x00000000ff00723e */ /* 0x001fc800000010ff */
[----:B------:R-:W-:Y:S01]  /*1140*/  PRMT R19, R0, 0x7610, R19 ;  /* 0x0000761000137816 */ /* 0x000fe20000000013 */
[----:B------:R-:W-:Y:S06]  /*1150*/  BRA `(.L_x_285) ;  /* 0x0000000000107947 */ /* 0x000fec0003800000 */
.L_x_308:
[----:B------:R-:W2:Y:S02]  /*1160*/  LDG.E R4, desc[UR36][R4.64] ;  /* 0x0000002404047981 */ /* 0x000ea4000c1e1900 */
[----:B--2---:R-:W-:-:S04]  /*1170*/  I2FP.F32.U32 R0, R4 ;  /* 0x0000000400007245 */ /* 0x004fc80000201000 */
[----:B------:R-:W-:-:S04]  /*1180*/  F2FP.BF16.F32.PACK_AB R0, RZ, R0 ;  /* 0x00000000ff00723e */ /* 0x000fc800000010ff */
[----:B------:R-:W-:-:S07]  /*1190*/  PRMT R19, R0, 0x7610, R19 ;  /* 0x0000761000137816 */ /* 0x000fce0000000013 */
.L_x_285:
[----:B------:R-:W1:Y:S02]  /*11a0*/  S2R R23, SR_TID.X ;  /* 0x0000000000177919 */ /* 0x000e640000002100 */
[----:B-1----:R-:W-:-:S07]  /*11b0*/  VIADD R23, R23, 0x80 ;  /* 0x0000008017177836 */ /* 0x002fce0000000000 */
.L_x_279:
[----:B------:R-:W-:Y:S05]  /*11c0*/  BSYNC B6 ;  /* 0x0000000000067941 */ /* 0x000fea0003800000 */
.L_x_278:
[----:B------:R-:W-:Y:S01]  /*11d0*/  ISETP.GE.AND P0, PT, R23, R16, PT ;  /* 0x000000101700720c */ /* 0x000fe20003f06270 */
[----:B------:R-:W-:-:S12]  /*11e0*/  BSSY B6, `(.L_x_313) ;  /* 0x0000111000067945 */ /* 0x000fd80003800000 */
[----:B------:R-:W-:Y:S05]  /*11f0*/  @P0 BRA `(.L_x_314) ;  /* 0x00000010003c0947 */ /* 0x000fea0003800000 */
[----:B0-----:R-:W0:Y:S01]  /*1200*/  LDC.64 R4, c[0x0][0x220] ;  /* 0x00008800ff047b82 */ /* 0x001e220000000a00 */
[----:B------:R-:W-:Y:S01]  /*1210*/  IMAD R0, R2, 0x200, R23 ;  /* 0x0000020002007824 */ /* 0x000fe200078e0217 */
[----:B------:R-:W-:Y:S01]  /*1220*/  PRMT R6, R22, 0x9910, RZ ;  /* 0x0000991016067816 */ /* 0x000fe200000000ff */
[----:B------:R-:W-:Y:S02]  /*1230*/  ULDC UR4, c[0x0][0x230] ;  /* 0x00008c0000047ab9 */ /* 0x000fe40000000800 */
[----:B------:R-:W-:Y:S02]  /*1240*/  IMAD R3, R0, UR4, RZ ;  /* 0x0000000400037c24 */ /* 0x000fe4000f8e02ff */
[----:B------:R-:W-:-:S05]  /*1250*/  IMAD.MOV.U32 R0, RZ, RZ, R6 ;  /* 0x000000ffff007224 */ /* 0x000fca00078e0006 */
[----:B------:R-:W-:Y:S02]  /*1260*/  ISETP.GT.AND P1, PT, R0, 0x9, PT ;  /* 0x000000090000780c */ /* 0x000fe40003f24270 */
[----:B0-----:R-:W-:-:S05]  /*1270*/  IADD3 R4, P0, R3, R4, RZ ;  /* 0x0000000403047210 */ /* 0x001fca0007f1e0ff */
[----:B------:R-:W-:-:S06]  /*1280*/  IMAD.X R5, RZ, RZ, R5, P0 ;  /* 0x000000ffff057224 */ /* 0x000fcc00000e0605 */
        /* <DEDUP_REMOVED lines=14> */
.L_x_318:
[----:B------:R-:W2:Y:S02]  /*1370*/  LDG.E.U8 R4, desc[UR36][R4.64] ;  /* 0x0000002404047981 */ /* 0x000ea4000c1e1100 */
[----:B--2---:R-:W-:-:S04]  /*1380*/  I2FP.F32.U32 R0, R4 ;  /* 0x0000000400007245 */ /* 0x004fc80000201000 */
[----:B------:R-:W-:-:S04]  /*1390*/  F2FP.BF16.F32.PACK_AB R0, RZ, R0 ;  /* 0x00000000ff00723e */ /* 0x000fc800000010ff */
[----:B------:R-:W-:Y:S01]  /*13a0*/  PRMT R17, R0, 0x7610, R17 ;  /* 0x0000761000117816 */ /* 0x000fe20000000011 */
[----:B------:R-:W-:Y:S06]  /*13b0*/  BRA `(.L_x_320) ;  /* 0x0000000c00c87947 */ /* 0x000fec0003800000 */
.L_x_317:
        /* <DEDUP_REMOVED lines=11> */
.L_x_322:
[----:B------:R-:W2:Y:S02]  /*1470*/  LDG.E R4, desc[UR36][R4.64] ;  /* 0x0000002404047981 */ /* 0x000ea4000c1e1900 */
[----:B--2---:R-:W-:-:S04]  /*1480*/  I2FP.F32.S32 R0, R4 ;  /* 0x0000000400007245 */ /* 0x004fc80000201400 */
[----:B------:R-:W-:-:S04]  /*1490*/  F2FP.BF16.F32.PACK_AB R0, RZ, R0 ;  /* 0x00000000ff00723e */ /* 0x000fc800000010ff */
[----:B------:R-:W-:Y:S01]  /*14a0*/  PRMT R17, R0, 0x7610, R17 ;  /* 0x0000761000117816 */ /* 0x000fe20000000011 */
[----:B------:R-:W-:Y:S06]  /*14b0*/  BRA `(.L_x_320) ;  /* 0x0000000c00887947 */ /* 0x000fec0003800000 */
.L_x_321:
[----:B------:R-:W2:Y:S02]  /*14c0*/  LDG.E.U16 R4, desc[UR36][R4.64] ;  /* 0x0000002404047981 */ /* 0x000ea4000c1e1500 */
[----:B--2---:R-:W0:Y:S02]  /*14d0*/  I2F.S16 R0, R4 ;  /* 0x0000000400007306 */ /* 0x004e240000101400 */
[----:B0-----:R-:W-:-:S04]  /*14e0*/  F2FP.BF16.F32.PACK_AB R0, RZ, R0 ;  /* 0x00000000ff00723e */ /* 0x001fc800000010ff */
[----:B------:R-:W-:Y:S01]  /*14f0*/  PRMT R17, R0, 0x7610, R17 ;  /* 0x0000761000117816 */ /* 0x000fe20000000011 */
[----:B------:R-:W-:Y:S06]  /*1500*/  BRA `(.L_x_320) ;  /* 0x0000000c00747947 */ /* 0x000fec0003800000 */
.L_x_316:
        /* <DEDUP_REMOVED lines=9> */
.L_x_324:
[----:B------:R-:W2:Y:S02]  /*15a0*/  LDG.E.U16 R0, desc[UR36][R4.64] ;  /* 0x0000002404007981 */ /* 0x000ea4000c1e1500 */
[----:B--2---:R-:W-:-:S05]  /*15b0*/  HADD2.F32 R0, -RZ, R0.H0_H0 ;  /* 0x20000000ff007230 */ /* 0x004fca0000004100 */
[----:B------:R-:W-:-:S04]  /*15c0*/  F2FP.BF16.F32.PACK_AB R0, RZ, R0 ;  /* 0x00000000ff00723e */ /* 0x000fc800000010ff */
[----:B------:R-:W-:Y:S01]  /*15d0*/  PRMT R17, R0, 0x7610, R17 ;  /* 0x0000761000117816 */ /* 0x000fe20000000011 */
[----:B------:R-:W-:Y:S06]  /*15e0*/  BRA `(.L_x_320) ;  /* 0x0000000c003c7947 */ /* 0x000fec0003800000 */
.L_x_323:
        /* <DEDUP_REMOVED lines=9> */
.L_x_326:
[----:B------:R-:W2:Y:S02]  /*1680*/  LDG.E.U16 R4, desc[UR36][R4.64] ;  /* 0x0000002404047981 */ /* 0x000ea4000c1e1500 */
[----:B--2---:R-:W-:-:S05]  /*1690*/  HADD2.F32 R0, -RZ, R4.H0_H0 ;  /* 0x20000004ff007230 */ /* 0x004fca0000004100 */
[----:B------:R-:W-:-:S04]  /*16a0*/  F2FP.BF16.F32.PACK_AB R0, RZ, R0 ;  /* 0x00000000ff00723e */ /* 0x000fc800000010ff */
[----:B------:R-:W-:Y:S01]  /*16b0*/  PRMT R17, R0, 0x7610, R17 ;  /* 0x0000761000117816 */ /* 0x000fe20000000011 */
[----:B------:R-:W-:Y:S06]  /*16c0*/  BRA `(.L_x_320) ;  /* 0x0000000c00047947 */ /* 0x000fec0003800000 */
.L_x_325:
        /* <DEDUP_REMOVED lines=9> */
.L_x_315:
        /* <DEDUP_REMOVED lines=14> */
.L_x_329:
        /* <DEDUP_REMOVED lines=9> */
.L_x_328:
        /* <DEDUP_REMOVED lines=28> */
.L_x_331:
[----:B------:R-:W2:Y:S02]  /*1a90*/  LDG.E.U8 R4, desc[UR36][R4.64] ;  /* 0x0000002404047981 */ /* 0x000ea4000c1e1100 */
[----:B--2---:R-:W-:-:S05]  /*1aa0*/  IMAD.SHL.U32 R0, R4, 0x2000000, RZ ;  /* 0x0200000004007824 */ /* 0x004fca00078e00ff */
[----:B------:R-:W-:-:S13]  /*1ab0*/  ISETP.GE.U32.AND P0, PT, R0, 0x8000000, PT ;  /* 0x080000000000780c */ /* 0x000fda0003f06070 */
[C---:B------:R-:W-:Y:S02]  /*1ac0*/  @!P0 IMAD.SHL.U32 R0, R4.reuse, 0x100, RZ ;  /* 0x0000010004008824 */ /* 0x040fe400078e00ff */
[----:B------:R-:W-:-:S03]  /*1ad0*/  @P0 IMAD.SHL.U32 R3, R4, 0x200000, RZ ;  /* 0x0020000004030824 */ /* 0x000fc600078e00ff */
        /* <DEDUP_REMOVED lines=10> */
.L_x_330:
[----:B------:R0:W5:Y:S01]  /*1b80*/  LDG.E.U16 R17, desc[UR36][R4.64] ;  /* 0x0000002404117981 */ /* 0x000162000c1e1500 */
[----:B------:R-:W-:Y:S05]  /*1b90*/  BRA `(.L_x_320) ;  /* 0x0000000400d07947 */ /* 0x000fea0003800000 */
.L_x_327:
        /* <DEDUP_REMOVED lines=13> */
.L_x_334:
        /* <DEDUP_REMOVED lines=21> */
.L_x_338:
[----:B------:R-:W-:Y:S05]  /*1dc0*/  BSYNC B1 ;  /* 0x0000000000017941 */ /* 0x000fea0003800000 */
.L_x_337:
[----:B------:R-:W-:Y:S01]  /*1dd0*/  LEA R5, R0, 0x3b800000, 0x17 ;  /* 0x3b80000000057811 */ /* 0x000fe200078eb8ff */
[----:B------:R-:W-:-:S05]  /*1de0*/  IMAD.SHL.U32 R0, R3, 0x100000, RZ ;  /* 0x0010000003007824 */ /* 0x000fca00078e00ff */
[----:B------:R-:W-:-:S07]  /*1df0*/  LOP3.LUT R0, R5, R0, R6, 0xfe, !PT ;  /* 0x0000000005007212 */ /* 0x000fce00078efe06 */
.L_x_336:
[----:B------:R-:W-:Y:S05]  /*1e00*/  BSYNC B0 ;  /* 0x0000000000007941 */ /* 0x000fea0003800000 */
.L_x_335:
[----:B------:R-:W-:-:S04]  /*1e10*/  F2FP.BF16.F32.PACK_AB R0, RZ, R0 ;  /* 0x00000000ff00723e */ /* 0x000fc800000010ff */
[----:B------:R-:W-:Y:S01]  /*1e20*/  PRMT R17, R0, 0x7610, R17 ;  /* 0x0000761000117816 */ /* 0x000fe20000000011 */
[----:B------:R-:W-:Y:S06]  /*1e30*/  BRA `(.L_x_320) ;  /* 0x0000000400287947 */ /* 0x000fec0003800000 */
.L_x_333:
        /* <DEDUP_REMOVED lines=21> */
.L_x_342:
[----:B------:R-:W-:Y:S05]  /*1f90*/  BSYNC B1 ;  /* 0x0000000000017941 */ /* 0x000fea0003800000 */
.L_x_341:
[----:B------:R-:W-:Y:S01]  /*1fa0*/  LEA R5, R0, 0x37800000, 0x17 ;  /* 0x3780000000057811 */ /* 0x000fe200078eb8ff */
[----:B------:R-:W-:-:S05]  /*1fb0*/  IMAD.SHL.U32 R0, R3, 0x200000, RZ ;  /* 0x0020000003007824 */ /* 0x000fca00078e00ff */
[----:B------:R-:W-:-:S07]  /*1fc0*/  LOP3.LUT R0, R5, R0, R6, 0xfe, !PT ;  /* 0x0000000005007212 */ /* 0x000fce00078efe06 */
.L_x_340:
[----:B------:R-:W-:Y:S05]  /*1fd0*/  BSYNC B0 ;  /* 0x0000000000007941 */ /* 0x000fea0003800000 */
.L_x_339:
[----:B------:R-:W-:-:S04]  /*1fe0*/  F2FP.BF16.F32.PACK_AB R0, RZ, R0 ;  /* 0x00000000ff00723e */ /* 0x000fc800000010ff */
[----:B------:R-:W-:Y:S01]  /*1ff0*/  PRMT R17, R0, 0x7610, R17 ;  /* 0x0000761000117816 */ /* 0x000fe20000000011 */
[----:B------:R-:W-:Y:S06]  /*2000*/  BRA `(.L_x_320) ;  /* 0x0000000000b47947 */ /* 0x000fec0003800000 */
.L_x_332:
        /* <DEDUP_REMOVED lines=14> */
.L_x_346:
[----:B------:R-:W-:Y:S05]  /*20f0*/  BSYNC B0 ;  /* 0x0000000000007941 */ /* 0x000fea0003800000 */
.L_x_345:
[----:B------:R-:W-:-:S04]  /*2100*/  F2FP.BF16.F32.PACK_AB R0, RZ, R0 ;  /* 0x00000000ff00723e */ /* 0x000fc800000010ff */
[----:B------:R-:W-:Y:S01]  /*2110*/  PRMT R17, R0, 0x7610, R17 ;  /* 0x0000761000117816 */ /* 0x000fe20000000011 */
[----:B------:R-:W-:Y:S06]  /*2120*/  BRA `(.L_x_320) ;  /* 0x00000000006c7947 */ /* 0x000fec0003800000 */
.L_x_319:
        /* <DEDUP_REMOVED lines=15> */
[----:B0----5:R-:W-:Y:S05]  /*2220*/  CALL.ABS.NOINC R14 ;  /* 0x000000000e007343 */ /* 0x021fea0003c00000 */
.L_x_347:
[----:B------:R-:W-:Y:S01]  /*2230*/  PRMT R17, RZ, 0x7610, R17 ;  /* 0x00007610ff117816 */ /* 0x000fe20000000011 */
[----:B------:R-:W-:Y:S06]  /*2240*/  BRA `(.L_x_320) ;  /* 0x0000000000247947 */ /* 0x000fec0003800000 */
.L_x_344:
[----:B------:R-:W2:Y:S02]  /*2250*/  LDG.E.64 R4, desc[UR36][R4.64] ;  /* 0x0000002404047981 */ /* 0x000ea4000c1e1b00 */
[----:B--2---:R-:W0:Y:S02]  /*2260*/  I2F.U64 R0, R4 ;  /* 0x0000000400007312 */ /* 0x004e240000301000 */
[----:B0-----:R-:W-:-:S04]  /*2270*/  F2FP.BF16.F32.PACK_AB R0, RZ, R0 ;  /* 0x00000000ff00723e */ /* 0x001fc800000010ff */
[----:B------:R-:W-:Y:S01]  /*2280*/  PRMT R17, R0, 0x7610, R17 ;  /* 0x0000761000117816 */ /* 0x000fe20000000011 */
[----:B------:R-:W-:Y:S06]  /*2290*/  BRA `(.L_x_320) ;  /* 0x0000000000107947 */ /* 0x000fec0003800000 */
.L_x_343:
[----:B------:R-:W2:Y:S02]  /*22a0*/  LDG.E R4, desc[UR36][R4.64] ;  /* 0x0000002404047981 */ /* 0x000ea4000c1e1900 */
[----:B--2---:R-:W-:-:S04]  /*22b0*/  I2FP.F32.U32 R0, R4 ;  /* 0x0000000400007245 */ /* 0x004fc80000201000 */
[----:B------:R-:W-:-:S04]  /*22c0*/  F2FP.BF16.F32.PACK_AB R0, RZ, R0 ;  /* 0x00000000ff00723e */ /* 0x000fc800000010ff */
[----:B------:R-:W-:-:S07]  /*22d0*/  PRMT R17, R0, 0x7610, R17 ;  /* 0x0000761000117816 */ /* 0x000fce0000000011 */
.L_x_320:
[----:B------:R-:W-:-:S07]  /*22e0*/  VIADD R23, R23, 0x80 ;  /* 0x0000008017177836 */ /* 0x000fce0000000000 */
.L_x_314:
[----:B------:R-:W-:Y:S05]  /*22f0*/  BSYNC B6 ;  /* 0x0000000000067941 */ /* 0x000fea0003800000 */
.L_x_313:
[----:B------:R-:W-:Y:S01]  /*2300*/  ISETP.GE.AND P0, PT, R23, R16, PT ;  /* 0x000000101700720c */ /* 0x000fe20003f06270 */
[----:B------:R-:W-:Y:S01]  /*2310*/  BSSY B6, `(.L_x_348) ;  /* 0x0000113000067945 */ /* 0x000fe20003800000 */
[----:B------:R-:W-:Y:S02]  /*2320*/  PRMT R18, RZ, 0x7610, R18 ;  /* 0x00007610ff127816 */ /* 0x000fe40000000012 */
[----:B------:R-:W-:-:S09]  /*2330*/  PRMT R24, RZ, 0x7610, R24 ;  /* 0x00007610ff187816 */ /* 0x000fd20000000018 */
        /* <DEDUP_REMOVED lines=24> */
.L_x_353:
[----:B------:R-:W2:Y:S02]  /*24c0*/  LDG.E.U8 R4, desc[UR36][R4.64] ;  /* 0x0000002404047981 */ /* 0x000ea4000c1e1100 */
[----:B--2---:R-:W-:-:S04]  /*24d0*/  I2FP.F32.U32 R0, R4 ;  /* 0x0000000400007245 */ /* 0x004fc80000201000 */
[----:B------:R-:W-:-:S04]  /*24e0*/  F2FP.BF16.F32.PACK_AB R0, RZ, R0 ;  /* 0x00000000ff00723e */ /* 0x000fc800000010ff */
[----:B------:R-:W-:Y:S01]  /*24f0*/  PRMT R24, R0, 0x7610, R24 ;  /* 0x0000761000187816 */ /* 0x000fe20000000018 */
[----:B------:R-:W-:Y:S06]  /*2500*/  BRA `(.L_x_355) ;  /* 0x0000000c00c87947 */ /* 0x000fec0003800000 */
.L_x_352:
        /* <DEDUP_REMOVED lines=11> */
.L_x_357:
[----:B------:R-:W2:Y:S02]  /*25c0*/  LDG.E R4, desc[UR36][R4.64] ;  /* 0x0000002404047981 */ /* 0x000ea4000c1e1900 */
[----:B--2---:R-:W-:-:S04]  /*25d0*/  I2FP.F32.S32 R0, R4 ;  /* 0x0000000400007245 */ /* 0x004fc80000201400 */
[----:B------:R-:W-:-:S04]  /*25e0*/  F2FP.BF16.F32.PACK_AB R0, RZ, R0 ;  /* 0x00000000ff00723e */ /* 0x000fc800000010ff */
[----:B------:R-:W-:Y:S01]  /*25f0*/  PRMT R24, R0, 0x7610, R24 ;  /* 0x0000761000187816 */ /* 0x000fe20000000018 */
[----:B------:R-:W-:Y:S06]  /*2600*/  BRA `(.L_x_355) ;  /* 0x0000000c00887947 */ /* 0x000fec0003800000 */
.L_x_356:
[----:B------:R-:W2:Y:S02]  /*2610*/  LDG.E.U16 R4, desc[UR36][R4.64] ;  /* 0x0000002404047981 */ /* 0x000ea4000c1e1500 */
[----:B--2---:R-:W0:Y:S02]  /*2620*/  I2F.S16 R0, R4 ;  /* 0x0000000400007306 */ /* 0x004e240000101400 */
[----:B0-----:R-:W-:-:S04]  /*2630*/  F2FP.BF16.F32.PACK_AB R0, RZ, R0 ;  /* 0x00000000ff00723e */ /* 0x001fc800000010ff */
[----:B------:R-:W-:Y:S01]  /*2640*/  PRMT R24, R0, 0x7610, R24 ;  /* 0x0000761000187816 */ /* 0x000fe20000000018 */
[----:B------:R-:W-:Y:S06]  /*2650*/  BRA `(.L_x_355) ;  /* 0x0000000c00747947 */ /* 0x000fec0003800000 */
.L_x_351:
        /* <DEDUP_REMOVED lines=9> */
.L_x_359:
[----:B------:R-:W2:Y:S02]  /*26f0*/  LDG.E.U16 R0, desc[UR36][R4.64] ;  /* 0x0000002404007981 */ /* 0x000ea4000c1e1500 */
[----:B--2---:R-:W-:-:S05]  /*2700*/  HADD2.F32 R0, -RZ, R0.H0_H0 ;  /* 0x20000000ff007230 */ /* 0x004fca0000004100 */
[----:B------:R-:W-:-:S04]  /*2710*/  F2FP.BF16.F32.PACK_AB R0, RZ, R0 ;  /* 0x00000000ff00723e */ /* 0x000fc800000010ff */
[----:B------:R-:W-:Y:S01]  /*2720*/  PRMT R24, R0, 0x7610, R24 ;  /* 0x0000761000187816 */ /* 0x000fe20000000018 */
[----:B------:R-:W-:Y:S06]  /*2730*/  BRA `(.L_x_355) ;  /* 0x0000000c003c7947 */ /* 0x000fec0003800000 */
.L_x_358:
        /* <DEDUP_REMOVED lines=9> */
.L_x_361:
[----:B------:R-:W2:Y:S02]  /*27d0*/  LDG.E.U16 R4, desc[UR36][R4.64] ;  /* 0x0000002404047981 */ /* 0x000ea4000c1e1500 */
[----:B--2---:R-:W-:-:S05]  /*27e0*/  HADD2.F32 R0, -RZ, R4.H0_H0 ;  /* 0x20000004ff007230 */ /* 0x004fca0000004100 */
[----:B------:R-:W-:-:S04]  /*27f0*/  F2FP.BF16.F32.PACK_AB R0, RZ, R0 ;  /* 0x00000000ff00723e */ /* 0x000fc800000010ff */
[----:B------:R-:W-:Y:S01]  /*2800*/  PRMT R24, R0, 0x7610, R24 ;  /* 0x0000761000187816 */ /* 0x000fe20000000018 */
[----:B------:R-:W-:Y:S06]  /*2810*/  BRA `(.L_x_355) ;  /* 0x0000000c00047947 */ /* 0x000fec0003800000 */
.L_x_360:
        /* <DEDUP_REMOVED lines=9> */
.L_x_350:
        /* <DEDUP_REMOVED lines=14> */
.L_x_364:
        /* <DEDUP_REMOVED lines=9> */
.L_x_363:
        /* <DEDUP_REMOVED lines=28> */
.L_x_366:
        /* <DEDUP_REMOVED lines=15> */
.L_x_365:
[----:B------:R0:W5:Y:S01]  /*2cd0*/  LDG.E.U16 R24, desc[UR36][R4.64] ;  /* 0x0000002404187981 */ /* 0x000162000c1e1500 */
[----:B------:R-:W-:Y:S05]  /*2ce0*/  BRA `(.L_x_355) ;  /* 0x0000000400d07947 */ /* 0x000fea0003800000 */
.L_x_362:
        /* <DEDUP_REMOVED lines=13> */
.L_x_369:
        /* <DEDUP_REMOVED lines=21> */
.L_x_373:
[----:B------:R-:W-:Y:S05]  /*2f10*/  BSYNC B1 ;  /* 0x0000000000017941 */ /* 0x000fea0003800000 */
.L_x_372:
[----:B------:R-:W-:Y:S01]  /*2f20*/  LEA R5, R0, 0x3b800000, 0x17 ;  /* 0x3b80000000057811 */ /* 0x000fe200078eb8ff */
[----:B------:R-:W-:-:S05]  /*2f30*/  IMAD.SHL.U32 R0, R3, 0x100000, RZ ;  /* 0x0010000003007824 */ /* 0x000fca00078e00ff */
[----:B------:R-:W-:-:S07]  /*2f40*/  LOP3.LUT R0, R5, R0, R6, 0xfe, !PT ;  /* 0x0000000005007212 */ /* 0x000fce00078efe06 */
.L_x_371:
[----:B------:R-:W-:Y:S05]  /*2f50*/  BSYNC B0 ;  /* 0x0000000000007941 */ /* 0x000fea0003800000 */
.L_x_370:
[----:B------:R-:W-:-:S04]  /*2f60*/  F2FP.BF16.F32.PACK_AB R0, RZ, R0 ;  /* 0x00000000ff00723e */ /* 0x000fc800000010ff */
[----:B------:R-:W-:Y:S01]  /*2f70*/  PRMT R24, R0, 0x7610, R24 ;  /* 0x0000761000187816 */ /* 0x000fe20000000018 */
[----:B------:R-:W-:Y:S06]  /*2f80*/  BRA `(.L_x_355) ;  /* 0x0000000400287947 */ /* 0x000fec0003800000 */
.L_x_368:
        /* <DEDUP_REMOVED lines=21> */
.L_x_377:
[----:B------:R-:W-:Y:S05]  /*30e0*/  BSYNC B1 ;  /* 0x0000000000017941 */ /* 0x000fea0003800000 */
.L_x_376:
[----:B------:R-:W-:Y:S01]  /*30f0*/  LEA R5, R0, 0x37800000, 0x17 ;  /* 0x3780000000057811 */ /* 0x000fe200078eb8ff */
[----:B------:R-:W-:-:S05]  /*3100*/  IMAD.SHL.U32 R0, R3, 0x200000, RZ ;  /* 0x0020000003007824 */ /* 0x000fca00078e00ff */
[----:B------:R-:W-:-:S07]  /*3110*/  LOP3.LUT R0, R5, R0, R6, 0xfe, !PT ;  /* 0x0000000005007212 */ /* 0x000fce00078efe06 */
.L_x_375:
[----:B------:R-:W-:Y:S05]  /*3120*/  BSYNC B0 ;  /* 0x0000000000007941 */ /* 0x000fea0003800000 */
.L_x_374:
[----:B------:R-:W-:-:S04]  /*3130*/  F2FP.BF16.F32.PACK_AB R0, RZ, R0 ;  /* 0x00000000ff00723e */ /* 0x000fc800000010ff */
[----:B------:R-:W-:Y:S01]  /*3140*/  PRMT R24, R0, 0x7610, R24 ;  /* 0x0000761000187816 */ /* 0x000fe20000000018 */
[----:B------:R-:W-:Y:S06]  /*3150*/  BRA `(.L_x_355) ;  /* 0x0000000000b47947 */ /* 0x000fec0003800000 */
.L_x_367:
        /* <DEDUP_REMOVED lines=14> */
.L_x_381:
[----:B------:R-:W-:Y:S05]  /*3240*/  BSYNC B0 ;  /* 0x0000000000007941 */ /* 0x000fea0003800000 */
.L_x_380:
[----:B------:R-:W-:-:S04]  /*3250*/  F2FP.BF16.F32.PACK_AB R0, RZ, R0 ;  /* 0x00000000ff00723e */ /* 0x000fc800000010ff */
[----:B------:R-:W-:Y:S01]  /*3260*/  PRMT R24, R0, 0x7610, R24 ;  /* 0x0000761000187816 */ /* 0x000fe20000000018 */
[----:B------:R-:W-:Y:S06]  /*3270*/  BRA `(.L_x_355) ;  /* 0x00000000006c7947 */ /* 0x000fec0003800000 */
.L_x_354:
        /* <DEDUP_REMOVED lines=16> */
.L_x_382:
[----:B------:R-:W-:Y:S01]  /*3380*/  PRMT R24, RZ, 0x7610, R24 ;  /* 0x00007610ff187816 */ /* 0x000fe20000000018 */
[----:B------:R-:W-:Y:S06]  /*3390*/  BRA `(.L_x_355) ;  /* 0x0000000000247947 */ /* 0x000fec0003800000 */
.L_x_379:
[----:B------:R-:W2:Y:S02]  /*33a0*/  LDG.E.64 R4, desc[UR36][R4.64] ;  /* 0x0000002404047981 */ /* 0x000ea4000c1e1b00 */
[----:B--2---:R-:W0:Y:S02]  /*33b0*/  I2F.U64 R0, R4 ;  /* 0x0000000400007312 */ /* 0x004e240000301000 */
[----:B0-----:R-:W-:-:S04]  /*33c0*/  F2FP.BF16.F32.PACK_AB R0, RZ, R0 ;  /* 0x00000000ff00723e */ /* 0x001fc800000010ff */
[----:B------:R-:W-:Y:S01]  /*33d0*/  PRMT R24, R0, 0x7610, R24 ;  /* 0x0000761000187816 */ /* 0x000fe20000000018 */
[----:B------:R-:W-:Y:S06]  /*33e0*/  BRA `(.L_x_355) ;  /* 0x0000000000107947 */ /* 0x000fec0003800000 */
.L_x_378:
[----:B------:R-:W2:Y:S02]  /*33f0*/  LDG.E R4, desc[UR36][R4.64] ;  /* 0x0000002404047981 */ /* 0x000ea4000c1e1900 */
[----:B--2---:R-:W-:-:S04]  /*3400*/  I2FP.F32.U32 R0, R4 ;  /* 0x0000000400007245 */ /* 0x004fc80000201000 */
[----:B------:R-:W-:-:S04]  /*3410*/  F2FP.BF16.F32.PACK_AB R0, RZ, R0 ;  /* 0x00000000ff00723e */ /* 0x000fc800000010ff */
[----:B------:R-:W-:-:S07]  /*3420*/  PRMT R24, R0, 0x7610, R24 ;  /* 0x0000761000187816 */ /* 0x000fce0000000018 */
.L_x_355:
[----:B------:R-:W-:-:S07]  /*3430*/  VIADD R23, R23, 0x80 ;  /* 0x0000008017177836 */ /* 0x000fce0000000000 */
.L_x_349:
[----:B------:R-:W-:Y:S05]  /*3440*/  BSYNC B6 ;  /* 0x0000000000067941 */ /* 0x000fea0003800000 */
.L_x_348:
[----:B------:R-:W-:Y:S01]  /*3450*/  ISETP.GE.AND P0, PT, R23, R16, PT ;  /* 0x000000101700720c */ /* 0x000fe20003f06270 */
[----:B------:R-:W-:-:S12]  /*3460*/  BSSY B6, `(.L_x_383) ;  /* 0x000010f000067945 */ /* 0x000fd80003800000 */
[----:B------:R-:W-:Y:S05]  /*3470*/  @P0 BRA `(.L_x_384) ;  /* 0x0000001000340947 */ /* 0x000fea0003800000 */
[----:B0-----:R-:W0:Y:S01]  /*3480*/  LDC.64 R4, c[0x0][0x220] ;  /* 0x00008800ff047b82 */ /* 0x001e220000000a00 */
        /* <DEDUP_REMOVED lines=21> */
.L_x_388:
[----:B------:R-:W2:Y:S02]  /*35e0*/  LDG.E.U8 R4, desc[UR36][R4.64] ;  /* 0x0000002404047981 */ /* 0x000ea4000c1e1100 */
[----:B--2---:R-:W-:-:S04]  /*35f0*/  I2FP.F32.U32 R0, R4 ;  /* 0x0000000400007245 */ /* 0x004fc80000201000 */
[----:B------:R-:W-:-:S04]  /*3600*/  F2FP.BF16.F32.PACK_AB R0, RZ, R0 ;  /* 0x00000000ff00723e */ /* 0x000fc800000010ff */
[----:B------:R-:W-:Y:S01]  /*3610*/  PRMT R18, R0, 0x7610, R18 ;  /* 0x0000761000127816 */ /* 0x000fe20000000012 */
[----:B------:R-:W-:Y:S06]  /*3620*/  BRA `(.L_x_384) ;  /* 0x0000000c00c87947 */ /* 0x000fec0003800000 */
.L_x_387:
        /* <DEDUP_REMOVED lines=11> */
.L_x_391:
[----:B------:R-:W2:Y:S02]  /*36e0*/  LDG.E R4, desc[UR36][R4.64] ;  /* 0x0000002404047981 */ /* 0x000ea4000c1e1900 */
[----:B--2---:R-:W-:-:S04]  /*36f0*/  I2FP.F32.S32 R0, R4 ;  /* 0x0000000400007245 */ /* 0x004fc80000201400 */
[----:B------:R-:W-:-:S04]  /*3700*/  F2FP.BF16.F32.PACK_AB R0, RZ, R0 ;  /* 0x00000000ff00723e */ /* 0x000fc800000010ff */
[----:B------:R-:W-:Y:S01]  /*3710*/  PRMT R18, R0, 0x7610, R18 ;  /* 0x0000761000127816 */ /* 0x000fe20000000012 */
[----:B------:R-:W-:Y:S06]  /*3720*/  BRA `(.L_x_384) ;  /* 0x0000000c00887947 */ /* 0x000fec0003800000 */
.L_x_390:
[----:B------:R-:W2:Y:S02]  /*3730*/  LDG.E.U16 R4, desc[UR36][R4.64] ;  /* 0x0000002404047981 */ /* 0x000ea4000c1e1500 */
[----:B--2---:R-:W0:Y:S02]  /*3740*/  I2F.S16 R0, R4 ;  /* 0x0000000400007306 */ /* 0x004e240000101400 */
[----:B0-----:R-:W-:-:S04]  /*3750*/  F2FP.BF16.F32.PACK_AB R0, RZ, R0 ;  /* 0x00000000ff00723e */ /* 0x001fc800000010ff */
[----:B------:R-:W-:Y:S01]  /*3760*/  PRMT R18, R0, 0x7610, R18 ;  /* 0x0000761000127816 */ /* 0x000fe20000000012 */
[----:B------:R-:W-:Y:S06]  /*3770*/  BRA `(.L_x_384) ;  /* 0x0000000c00747947 */ /* 0x000fec0003800000 */
.L_x_386:
        /* <DEDUP_REMOVED lines=9> */
.L_x_393:
[----:B------:R-:W2:Y:S02]  /*3810*/  LDG.E.U16 R0, desc[UR36][R4.64] ;  /* 0x0000002404007981 */ /* 0x000ea4000c1e1500 */
[----:B--2---:R-:W-:-:S05]  /*3820*/  HADD2.F32 R0, -RZ, R0.H0_H0 ;  /* 0x20000000ff007230 */ /* 0x004fca0000004100 */
[----:B------:R-:W-:-:S04]  /*3830*/  F2FP.BF16.F32.PACK_AB R0, RZ, R0 ;  /* 0x00000000ff00723e */ /* 0x000fc800000010ff */
[----:B------:R-:W-:Y:S01]  /*3840*/  PRMT R18, R0, 0x7610, R18 ;  /* 0x0000761000127816 */ /* 0x000fe20000000012 */
[----:B------:R-:W-:Y:S06]  /*3850*/  BRA `(.L_x_384) ;  /* 0x0000000c003c7947 */ /* 0x000fec0003800000 */
.L_x_392:
        /* <DEDUP_REMOVED lines=9> */
.L_x_395:
[----:B------:R-:W2:Y:S02]  /*38f0*/  LDG.E.U16 R4, desc[UR36][R4.64] ;  /* 0x0000002404047981 */ /* 0x000ea4000c1e1500 */
[----:B--2---:R-:W-:-:S05]  /*3900*/  HADD2.F32 R0, -RZ, R4.H0_H0 ;  /* 0x20000004ff007230 */ /* 0x004fca0000004100 */
[----:B------:R-:W-:-:S04]  /*3910*/  F2FP.BF16.F32.PACK_AB R0, RZ, R0 ;  /* 0x00000000ff00723e */ /* 0x000fc800000010ff */
[----:B------:R-:W-:Y:S01]  /*3920*/  PRMT R18, R0, 0x7610, R18 ;  /* 0x0000761000127816 */ /* 0x000fe20000000012 */
[----:B------:R-:W-:Y:S06]  /*3930*/  BRA `(.L_x_384) ;  /* 0x0000000c00047947 */ /* 0x000fec0003800000 */
.L_x_394:
        /* <DEDUP_REMOVED lines=9> */
.L_x_385:
        /* <DEDUP_REMOVED lines=14> */
.L_x_398:
        /* <DEDUP_REMOVED lines=9> */
.L_x_397:
        /* <DEDUP_REMOVED lines=28> */
.L_x_400:
        /* <DEDUP_REMOVED lines=15> */
.L_x_399:
[----:B------:R1:W5:Y:S01]  /*3df0*/  LDG.E.U16 R18, desc[UR36][R4.64] ;  /* 0x0000002404127981 */ /* 0x000362000c1e1500 */
[----:B------:R-:W-:Y:S05]  /*3e00*/  BRA `(.L_x_384) ;  /* 0x0000000400d07947 */ /* 0x000fea0003800000 */
.L_x_396:
        /* <DEDUP_REMOVED lines=13> */
.L_x_403:
        /* <DEDUP_REMOVED lines=21> */
.L_x_407:
[----:B------:R-:W-:Y:S05]  /*4030*/  BSYNC B1 ;  /* 0x0000000000017941 */ /* 0x000fea0003800000 */
.L_x_406:
[----:B------:R-:W-:Y:S01]  /*4040*/  LEA R5, R0, 0x3b800000, 0x17 ;  /* 0x3b80000000057811 */ /* 0x000fe200078eb8ff */
[----:B------:R-:W-:-:S05]  /*4050*/  IMAD.SHL.U32 R0, R3, 0x100000, RZ ;  /* 0x0010000003007824 */ /* 0x000fca00078e00ff */
[----:B------:R-:W-:-:S07]  /*4060*/  LOP3.LUT R0, R5, R0, R6, 0xfe, !PT ;  /* 0x0000000005007212 */ /* 0x000fce00078efe06 */
.L_x_405:
[----:B------:R-:W-:Y:S05]  /*4070*/  BSYNC B0 ;  /* 0x0000000000007941 */ /* 0x000fea0003800000 */
.L_x_404:
[----:B------:R-:W-:-:S04]  /*4080*/  F2FP.BF16.F32.PACK_AB R0, RZ, R0 ;  /* 0x00000000ff00723e */ /* 0x000fc800000010ff */
[----:B------:R-:W-:Y:S01]  /*4090*/  PRMT R18, R0, 0x7610, R18 ;  /* 0x0000761000127816 */ /* 0x000fe20000000012 */
[----:B------:R-:W-:Y:S06]  /*40a0*/  BRA `(.L_x_384) ;  /* 0x0000000400287947 */ /* 0x000fec0003800000 */
.L_x_402:
        /* <DEDUP_REMOVED lines=21> */
.L_x_411:
[----:B------:R-:W-:Y:S05]  /*4200*/  BSYNC B1 ;  /* 0x0000000000017941 */ /* 0x000fea0003800000 */
.L_x_410:
[----:B------:R-:W-:Y:S01]  /*4210*/  LEA R5, R0, 0x37800000, 0x17 ;  /* 0x3780000000057811 */ /* 0x000fe200078eb8ff */
[----:B------:R-:W-:-:S05]  /*4220*/  IMAD.SHL.U32 R0, R3, 0x200000, RZ ;  /* 0x0020000003007824 */ /* 0x000fca00078e00ff */
[----:B------:R-:W-:-:S07]  /*4230*/  LOP3.LUT R0, R5, R0, R6, 0xfe, !PT ;  /* 0x0000000005007212 */ /* 0x000fce00078efe06 */
.L_x_409:
[----:B------:R-:W-:Y:S05]  /*4240*/  BSYNC B0 ;  /* 0x0000000000007941 */ /* 0x000fea0003800000 */
.L_x_408:
[----:B------:R-:W-:-:S04]  /*4250*/  F2FP.BF16.F32.PACK_AB R0, RZ, R0 ;  /* 0x00000000ff00723e */ /* 0x000fc800000010ff */
[----:B------:R-:W-:Y:S01]  /*4260*/  PRMT R18, R0, 0x7610, R18 ;  /* 0x0000761000127816 */ /* 0x000fe20000000012 */
[----:B------:R-:W-:Y:S06]  /*4270*/  BRA `(.L_x_384) ;  /* 0x0000000000b47947 */ /* 0x000fec0003800000 */
.L_x_401:
        /* <DEDUP_REMOVED lines=14> */
.L_x_415:
[----:B------:R-:W-:Y:S05]  /*4360*/  BSYNC B0 ;  /* 0x0000000000007941 */ /* 0x000fea0003800000 */
.L_x_414:
[----:B------:R-:W-:-:S04]  /*4370*/  F2FP.BF16.F32.PACK_AB R0, RZ, R0 ;  /* 0x00000000ff00723e */ /* 0x000fc800000010ff */
[----:B------:R-:W-:Y:S01]  /*4380*/  PRMT R18, R0, 0x7610, R18 ;  /* 0x0000761000127816 */ /* 0x000fe20000000012 */
[----:B------:R-:W-:Y:S06]  /*4390*/  BRA `(.L_x_384) ;  /* 0x00000000006c7947 */ /* 0x000fec0003800000 */
.L_x_389:
        /* <DEDUP_REMOVED lines=16> */
.L_x_416:
[----:B------:R-:W-:Y:S01]  /*44a0*/  PRMT R18, RZ, 0x7610, R18 ;  /* 0x00007610ff127816 */ /* 0x000fe20000000012 */
[----:B------:R-:W-:Y:S06]  /*44b0*/  BRA `(.L_x_384) ;  /* 0x0000000000247947 */ /* 0x000fec0003800000 */
.L_x_413:
[----:B------:R-:W2:Y:S02]  /*44c0*/  LDG.E.64 R4, desc[UR36][R4.64] ;  /* 0x0000002404047981 */ /* 0x000ea4000c1e1b00 */
[----:B--2---:R-:W0:Y:S02]  /*44d0*/  I2F.U64 R0, R4 ;  /* 0x0000000400007312 */ /* 0x004e240000301000 */
[----:B0-----:R-:W-:-:S04]  /*44e0*/  F2FP.BF16.F32.PACK_AB R0, RZ, R0 ;  /* 0x00000000ff00723e */ /* 0x001fc800000010ff */
[----:B------:R-:W-:Y:S01]  /*44f0*/  PRMT R18, R0, 0x7610, R18 ;  /* 0x0000761000127816 */ /* 0x000fe20000000012 */
[----:B------:R-:W-:Y:S06]  /*4500*/  BRA `(.L_x_384) ;  /* 0x0000000000107947 */ /* 0x000fec0003800000 */
.L_x_412:
[----:B------:R-:W2:Y:S02]  /*4510*/  LDG.E R4, desc[UR36][R4.64] ;  /* 0x0000002404047981 */ /* 0x000ea4000c1e1900 */
[----:B--2---:R-:W-:-:S04]  /*4520*/  I2FP.F32.U32 R0, R4 ;  /* 0x0000000400007245 */ /* 0x004fc80000201000 */
[----:B------:R-:W-:-:S04]  /*4530*/  F2FP.BF16.F32.PACK_AB R0, RZ, R0 ;  /* 0x00000000ff00723e */ /* 0x000fc800000010ff */
[----:B------:R-:W-:-:S07]  /*4540*/  PRMT R18, R0, 0x7610, R18 ;  /* 0x0000761000127816 */ /* 0x000fce0000000012 */
.L_x_384:
[----:B------:R-:W-:Y:S05]  /*4550*/  BSYNC B6 ;  /* 0x0000000000067941 */ /* 0x000fea0003800000 */
.L_x_383:
[----:B------:R-:W0:Y:S01]  /*4560*/  S2R R25, SR_TID.X ;  /* 0x0000000000197919 */ /* 0x000e220000002100 */
[----:B------:R-:W-:Y:S01]  /*4570*/  BSSY B6, `(.L_x_417) ;  /* 0x000012b000067945 */ /* 0x000fe20003800000 */
[C---:B01----:R-:W-:Y:S01]  /*4580*/  VIADD R5, R25.reuse, 0x100 ;  /* 0x0000010019057836 */ /* 0x043fe20000000000 */
[C---:B------:R-:W-:Y:S01]  /*4590*/  ISETP.GE.AND P3, PT, R25.reuse, R16, PT ;  /* 0x000000101900720c */ /* 0x040fe20003f66270 */
[----:B------:R-:W-:-:S03]  /*45a0*/  VIADD R23, R25, 0x80 ;  /* 0x0000008019177836 */ /* 0x000fc60000000000 */
[-C--:B------:R-:W-:Y:S01]  /*45b0*/  ISETP.GE.AND P1, PT, R5, R16.reuse, PT ;  /* 0x000000100500720c */ /* 0x080fe20003f26270 */
[----:B------:R-:W-:Y:S01]  /*45c0*/  VIADD R5, R25, 0x180 ;  /* 0x0000018019057836 */ /* 0x000fe20000000000 */
[----:B------:R-:W-:-:S04]  /*45d0*/  ISETP.GE.AND P0, PT, R23, R16, PT ;  /* 0x000000101700720c */ /* 0x000fc80003f06270 */
[----:B------:R-:W-:-:S03]  /*45e0*/  ISETP.GE.AND P2, PT, R5, R16, PT ;  /* 0x000000100500720c */ /* 0x000fc60003f46270 */
[----:B-----5:R-:W-:-:S04]  /*45f0*/  @!P3 IMAD.U32 R0, R19, 0x10000, RZ ;  /* 0x000100001300b824 */ /* 0x020fc800078e00ff */
[----:B------:R-:W-:Y:S02]  /*4600*/  @!P1 IMAD.U32 R24, R24, 0x10000, RZ ;  /* 0x0001000018189824 */ /* 0x000fe400078e00ff */
[----:B------:R-:W-:Y:S01]  /*4610*/  @!P3 FMUL.RZ R0, R0, 0.15915493667125701904 ;  /* 0x3e22f9830000b820 */ /* 0x000fe2000040c000 */
[----:B------:R-:W-:Y:S02]  /*4620*/  @!P0 IMAD.U32 R4, R17, 0x10000, RZ ;  /* 0x0001000011048824 */ /* 0x000fe400078e00ff */
[----:B------:R-:W-:Y:S01]  /*4630*/  @!P1 FMUL.RZ R5, R24, 0.15915493667125701904 ;  /* 0x3e22f98318059820 */ /* 0x000fe2000040c000 */
[----:B------:R-:W-:Y:S02]  /*4640*/  @!P2 IMAD.U32 R18, R18, 0x10000, RZ ;  /* 0x000100001212a824 */ /* 0x000fe400078e00ff */
[----:B------:R-:W-:Y:S01]  /*4650*/  @!P0 FMUL.RZ R4, R4, 0.15915493667125701904 ;  /* 0x3e22f98304048820 */ /* 0x000fe2000040c000 */
[----:B------:R-:W0:Y:S01]  /*4660*/  @!P3 MUFU.COS R0, R0 ;  /* 0x000000000000b308 */ /* 0x000e220000000000 */
[----:B------:R-:W-:-:S02]  /*4670*/  @!P2 FMUL.RZ R6, R18, 0.15915493667125701904 ;  /* 0x3e22f9831206a820 */ /* 0x000fc4000040c000 */
[----:B------:R-:W1:Y:S05]  /*4680*/  LDC.U8 R18, c[0x0][0x234] ;  /* 0x00008d00ff127b82 */ /* 0x000e6a0000000000 */
[----:B------:R-:W2:Y:S08]  /*4690*/  @!P1 MUFU.COS R5, R5 ;  /* 0x0000000500059308 */ /* 0x000eb00000000000 */
[----:B------:R-:W3:Y:S08]  /*46a0*/  @!P2 MUFU.COS R6, R6 ;  /* 0x000000060006a308 */ /* 0x000ef00000000000 */
[----:B------:R-:W4:Y:S08]  /*46b0*/  @!P0 MUFU.COS R4, R4 ;  /* 0x0000000400048308 */ /* 0x000f300000000000 */
[----:B0-----:R0:W0:Y:S08]  /*46c0*/  @!P3 F2F.BF16.F32 R3, R0 ;  /* 0x000000000003b304 */ /* 0x0010300000202000 */
[----:B--2---:R2:W0:Y:S08]  /*46d0*/  @!P1 F2F.BF16.F32 R17, R5 ;  /* 0x0000000500119304 */ /* 0x0044300000202000 */
[----:B---3--:R2:W3:Y:S08]  /*46e0*/  @!P2 F2F.BF16.F32 R19, R6 ;  /* 0x000000060013a304 */ /* 0x0084f00000202000 */
[----:B----4-:R2:W4:Y:S01]  /*46f0*/  @!P0 F2F.BF16.F32 R22, R4 ;  /* 0x0000000400168304 */ /* 0x0105220000202000 */
[----:B01----:R-:W-:Y:S05]  /*4700*/  @P3 BRA `(.L_x_418) ;  /* 0x0000001000443947 */ /* 0x003fea0003800000 */
[----:B------:R-:W0:Y:S01]  /*4710*/  LDC.64 R8, c[0x0][0x218] ;  /* 0x00008600ff087b82 */ /* 0x000e220000000a00 */
[----:B------:R-:W-:Y:S01]  /*4720*/  IMAD R0, R2, 0x200, R25 ;  /* 0x0000020002007824 */ /* 0x000fe200078e0219 */
[----:B--2---:R-:W-:Y:S01]  /*4730*/  PRMT R4, R18, 0x9910, RZ ;  /* 0x0000991012047816 */ /* 0x004fe200000000ff */
        /* <DEDUP_REMOVED lines=15> */
[----:B------:R-:W-:Y:S02]  /*4830*/  IMAD.U32 R3, R3, 0x10000, RZ ;  /* 0x0001000003037824 */ /* 0x000fe400078e00ff */
[----:B------:R-:W-:-:S04]  /*4840*/  IMAD.MOV.U32 R25, RZ, RZ, R23 ;  /* 0x000000ffff197224 */ /* 0x000fc800078e0017 */
[----:B------:R-:W0:Y:S02]  /*4850*/  F2I.FTZ.TRUNC.NTZ R3, R3 ;  /* 0x0000000300037305 */ /* 0x000e24000021f100 */
[----:B0-----:R0:W-:Y:S01]  /*4860*/  STG.E.U8 desc[UR36][R8.64], R3 ;  /* 0x0000000308007986 */ /* 0x0011e2000c101124 */
[----:B------:R-:W-:Y:S05]  /*4870*/  BRA `(.L_x_418) ;  /* 0x0000000c00e87947 */ /* 0x000fea0003800000 */
.L_x_422:
[----:B------:R-:W-:Y:S02]  /*4880*/  IMAD.U32 R5, R3, 0x10000, RZ ;  /* 0x0001000003057824 */ /* 0x000fe400078e00ff */
[----:B------:R-:W-:-:S04]  /*4890*/  IMAD.MOV.U32 R25, RZ, RZ, R23 ;  /* 0x000000ffff197224 */ /* 0x000fc800078e0017 */
[----:B------:R-:W0:Y:S02]  /*48a0*/  F2I.S64.TRUNC R4, R5 ;  /* 0x0000000500047311 */ /* 0x000e24000020d900 */
[----:B0-----:R0:W-:Y:S01]  /*48b0*/  STG.E.U8 desc[UR36][R8.64], R4 ;  /* 0x0000000408007986 */ /* 0x0011e2000c101124 */
[----:B------:R-:W-:Y:S05]  /*48c0*/  BRA `(.L_x_418) ;  /* 0x0000000c00d47947 */ /* 0x000fea0003800000 */
.L_x_421:
[----:B------:R-:W-:-:S13]  /*48d0*/  ISETP.NE.AND P0, PT, R0, 0x2, PT ;  /* 0x000000020000780c */ /* 0x000fda0003f05270 */
[----:B------:R-:W-:Y:S05]  /*48e0*/  @!P0 BRA `(.L_x_424) ;  /* 0x0000000000388947 */ /* 0x000fea0003800000 */
[----:B------:R-:W-:-:S13]  /*48f0*/  ISETP.NE.AND P0, PT, R0, 0x3, PT ;  /* 0x000000030000780c */ /* 0x000fda0003f05270 */
[----:B------:R-:W-:Y:S05]  /*4900*/  @!P0 BRA `(.L_x_425) ;  /* 0x00000000001c8947 */ /* 0x000fea0003800000 */
[----:B------:R-:W-:-:S13]  /*4910*/  ISETP.NE.AND P0, PT, R0, 0x4, PT ;  /* 0x000000040000780c */ /* 0x000fda0003f05270 */
[----:B------:R-:W-:Y:S05]  /*4920*/  @P0 BRA `(.L_x_423) ;  /* 0x0000000c00500947 */ /* 0x000fea0003800000 */
[----:B------:R-:W-:Y:S02]  /*4930*/  IMAD.U32 R4, R3, 0x10000, RZ ;  /* 0x0001000003047824 */ /* 0x000fe400078e00ff */
[----:B------:R-:W-:-:S04]  /*4940*/  IMAD.MOV.U32 R25, RZ, RZ, R23 ;  /* 0x000000ffff197224 */ /* 0x000fc800078e0017 */
[----:B------:R-:W0:Y:S02]  /*4950*/  F2I.S64.TRUNC R4, R4 ;  /* 0x0000000400047311 */ /* 0x000e24000020d900 */
[----:B0-----:R0:W-:Y:S01]  /*4960*/  STG.E.64 desc[UR36][R8.64], R4 ;  /* 0x0000000408007986 */ /* 0x0011e2000c101b24 */
[----:B------:R-:W-:Y:S05]  /*4970*/  BRA `(.L_x_418) ;  /* 0x0000000c00a87947 */ /* 0x000fea0003800000 */
.L_x_425:
[----:B------:R-:W-:Y:S02]  /*4980*/  IMAD.U32 R3, R3, 0x10000, RZ ;  /* 0x0001000003037824 */ /* 0x000fe400078e00ff */
[----:B------:R-:W-:-:S04]  /*4990*/  IMAD.MOV.U32 R25, RZ, RZ, R23 ;  /* 0x000000ffff197224 */ /* 0x000fc800078e0017 */
[----:B------:R-:W0:Y:S02]  /*49a0*/  F2I.FTZ.TRUNC.NTZ R3, R3 ;  /* 0x0000000300037305 */ /* 0x000e24000021f100 */
[----:B0-----:R0:W-:Y:S01]  /*49b0*/  STG.E desc[UR36][R8.64], R3 ;  /* 0x0000000308007986 */ /* 0x0011e2000c101924 */
[----:B------:R-:W-:Y:S05]  /*49c0*/  BRA `(.L_x_418) ;  /* 0x0000000c00947947 */ /* 0x000fea0003800000 */
.L_x_424:
[----:B------:R-:W-:Y:S02]  /*49d0*/  IMAD.U32 R3, R3, 0x10000, RZ ;  /* 0x0001000003037824 */ /* 0x000fe400078e00ff */
[----:B------:R-:W-:-:S04]  /*49e0*/  IMAD.MOV.U32 R25, RZ, RZ, R23 ;  /* 0x000000ffff197224 */ /* 0x000fc800078e0017 */
[----:B------:R-:W0:Y:S02]  /*49f0*/  F2I.FTZ.TRUNC.NTZ R3, R3 ;  /* 0x0000000300037305 */ /* 0x000e24000021f100 */
[----:B0-----:R0:W-:Y:S01]  /*4a00*/  STG.E.U16 desc[UR36][R8.64], R3 ;  /* 0x0000000308007986 */ /* 0x0011e2000c101524 */
[----:B------:R-:W-:Y:S05]  /*4a10*/  BRA `(.L_x_418) ;  /* 0x0000000c00807947 */ /* 0x000fea0003800000 */
.L_x_420:
[----:B------:R-:W-:-:S13]  /*4a20*/  ISETP.GT.AND P0, PT, R0, 0x6, PT ;  /* 0x000000060000780c */ /* 0x000fda0003f04270 */
[----:B------:R-:W-:Y:S05]  /*4a30*/  @P0 BRA `(.L_x_426) ;  /* 0x0000000000340947 */ /* 0x000fea0003800000 */
[----:B------:R-:W-:-:S13]  /*4a40*/  ISETP.NE.AND P0, PT, R0, 0x5, PT ;  /* 0x000000050000780c */ /* 0x000fda0003f05270 */
[----:B------:R-:W-:Y:S05]  /*4a50*/  @!P0 BRA `(.L_x_427) ;  /* 0x0000000000188947 */ /* 0x000fea0003800000 */
[----:B------:R-:W-:-:S13]  /*4a60*/  ISETP.NE.AND P0, PT, R0, 0x6, PT ;  /* 0x000000060000780c */ /* 0x000fda0003f05270 */
[----:B------:R-:W-:Y:S05]  /*4a70*/  @P0 BRA `(.L_x_423) ;  /* 0x0000000800fc0947 */ /* 0x000fea0003800000 */
[----:B------:R-:W-:Y:S02]  /*4a80*/  IMAD.U32 R3, R3, 0x10000, RZ ;  /* 0x0001000003037824 */ /* 0x000fe400078e00ff */
[----:B------:R-:W-:-:S03]  /*4a90*/  IMAD.MOV.U32 R25, RZ, RZ, R23 ;  /* 0x000000ffff197224 */ /* 0x000fc600078e0017 */
[----:B------:R0:W-:Y:S01]  /*4aa0*/  STG.E desc[UR36][R8.64], R3 ;  /* 0x0000000308007986 */ /* 0x0001e2000c101924 */
[----:B------:R-:W-:Y:S05]  /*4ab0*/  BRA `(.L_x_418) ;  /* 0x0000000c00587947 */ /* 0x000fea0003800000 */
.L_x_427:
[----:B------:R-:W-:Y:S02]  /*4ac0*/  IMAD.U32 R0, R3, 0x10000, RZ ;  /* 0x0001000003007824 */ /* 0x000fe400078e00ff */
[----:B------:R-:W-:-:S03]  /*4ad0*/  IMAD.MOV.U32 R25, RZ, RZ, R23 ;  /* 0x000000ffff197224 */ /* 0x000fc600078e0017 */
[----:B------:R-:W-:-:S05]  /*4ae0*/  F2FP.F16.F32.PACK_AB R0, RZ, R0 ;  /* 0x00000000ff00723e */ /* 0x000fca00000000ff */
[----:B------:R0:W-:Y:S01]  /*4af0*/  STG.E.U16 desc[UR36][R8.64], R0 ;  /* 0x0000000008007986 */ /* 0x0001e2000c101524 */
[----:B------:R-:W-:Y:S05]  /*4b00*/  BRA `(.L_x_418) ;  /* 0x0000000c00447947 */ /* 0x000fea0003800000 */
.L_x_426:
[----:B------:R-:W-:-:S13]  /*4b10*/  ISETP.NE.AND P0, PT, R0, 0x7, PT ;  /* 0x000000070000780c */ /* 0x000fda0003f05270 */
[----:B------:R-:W-:Y:S05]  /*4b20*/  @!P0 BRA `(.L_x_428) ;  /* 0x00000000003c8947 */ /* 0x000fea0003800000 */
[----:B------:R-:W-:-:S13]  /*4b30*/  ISETP.NE.AND P0, PT, R0, 0x8, PT ;  /* 0x000000080000780c */ /* 0x000fda0003f05270 */
[----:B------:R-:W-:Y:S05]  /*4b40*/  @!P0 BRA `(.L_x_429) ;  /* 0x00000000001c8947 */ /* 0x000fea0003800000 */
[----:B------:R-:W-:-:S13]  /*4b50*/  ISETP.NE.AND P0, PT, R0, 0x9, PT ;  /* 0x000000090000780c */ /* 0x000fda0003f05270 */
[----:B------:R-:W-:Y:S05]  /*4b60*/  @P0 BRA `(.L_x_423) ;  /* 0x0000000800c00947 */ /* 0x000fea0003800000 */
[----:B------:R-:W-:Y:S02]  /*4b70*/  IMAD.U32 R4, R3, 0x10000, RZ ;  /* 0x0001000003047824 */ /* 0x000fe400078e00ff */
[----:B------:R-:W-:Y:S02]  /*4b80*/  IMAD.MOV.U32 R5, RZ, RZ, RZ ;  /* 0x000000ffff057224 */ /* 0x000fe400078e00ff */
[----:B------:R-:W-:-:S03]  /*4b90*/  IMAD.MOV.U32 R25, RZ, RZ, R23 ;  /* 0x000000ffff197224 */ /* 0x000fc600078e0017 */
[----:B------:R0:W-:Y:S01]  /*4ba0*/  STG.E.64 desc[UR36][R8.64], R4 ;  /* 0x0000000408007986 */ /* 0x0001e2000c101b24 */
[----:B------:R-:W-:Y:S05]  /*4bb0*/  BRA `(.L_x_418) ;  /* 0x0000000c00187947 */ /* 0x000fea0003800000 */
.L_x_429:
[----:B------:R-:W-:Y:S02]  /*4bc0*/  IMAD.U32 R3, R3, 0x10000, RZ ;  /* 0x0001000003037824 */ /* 0x000fe400078e00ff */
[----:B------:R-:W-:-:S03]  /*4bd0*/  IMAD.MOV.U32 R25, RZ, RZ, R23 ;  /* 0x000000ffff197224 */ /* 0x000fc600078e0017 */
[----:B------:R-:W-:-:S04]  /*4be0*/  F2FP.F16.F32.PACK_AB R3, RZ, R3 ;  /* 0x00000003ff03723e */ /* 0x000fc800000000ff */
[----:B------:R-:W-:-:S05]  /*4bf0*/  PRMT R3, R3, 0x5410, RZ ;  /* 0x0000541003037816 */ /* 0x000fca00000000ff */
[----:B------:R0:W-:Y:S01]  /*4c00*/  STG.E desc[UR36][R8.64], R3 ;  /* 0x0000000308007986 */ /* 0x0001e2000c101924 */
[----:B------:R-:W-:Y:S05]  /*4c10*/  BRA `(.L_x_418) ;  /* 0x0000000c00007947 */ /* 0x000fea0003800000 */
.L_x_428:
[----:B------:R-:W-:Y:S02]  /*4c20*/  IMAD.U32 R4, R3, 0x10000, RZ ;  /* 0x0001000003047824 */ /* 0x000fe400078e00ff */
[----:B------:R-:W-:Y:S02]  /*4c30*/  IMAD.MOV.U32 R25, RZ, RZ, R23 ;  /* 0x000000ffff197224 */ /* 0x000fe400078e0017 */
[----:B------:R-:W-:-:S06]  /*4c40*/  FMUL.FTZ R4, R4, 1 ;  /* 0x3f80000004047820 */ /* 0x000fcc0000410000 */
[----:B------:R-:W0:Y:S02]  /*4c50*/  F2F.F64.F32 R4, R4 ;  /* 0x0000000400047310 */ /* 0x000e240000201800 */
[----:B0-----:R0:W-:Y:S01]  /*4c60*/  STG.E.64 desc[UR36][R8.64], R4 ;  /* 0x0000000408007986 */ /* 0x0011e2000c101b24 */
[----:B------:R-:W-:Y:S05]  /*4c70*/  BRA `(.L_x_418) ;  /* 0x0000000800e87947 */ /* 0x000fea0003800000 */
.L_x_419:
        /* <DEDUP_REMOVED lines=10> */
[----:B------:R-:W-:-:S04]  /*4d20*/  FSETP.NEU.FTZ.AND P0, PT, R3, RZ, PT ;  /* 0x000000ff0300720b */ /* 0x000fc80003f1d000 */
[----:B------:R-:W-:-:S05]  /*4d30*/  SEL R3, RZ, 0x1, !P0 ;  /* 0x00000001ff037807 */ /* 0x000fca0004000000 */
[----:B------:R0:W-:Y:S01]  /*4d40*/  STG.E.U8 desc[UR36][R8.64], R3 ;  /* 0x0000000308007986 */ /* 0x0001e2000c101124 */
[----:B------:R-:W-:Y:S05]  /*4d50*/  BRA `(.L_x_418) ;  /* 0x0000000800b07947 */ /* 0x000fea0003800000 */
.L_x_432:
[----:B------:R-:W-:Y:S01]  /*4d60*/  IMAD.U32 R3, R3, 0x10000, RZ ;  /* 0x0001000003037824 */ /* 0x000fe200078e00ff */
[----:B------:R-:W-:Y:S01]  /*4d70*/  CS2R R6, SRZ ;  /* 0x0000000000067805 */ /* 0x000fe2000001ff00 */
[----:B------:R-:W-:Y:S02]  /*4d80*/  IMAD.MOV.U32 R25, RZ, RZ, R23 ;  /* 0x000000ffff197224 */ /* 0x000fe400078e0017 */
[----:B------:R-:W-:-:S04]  /*4d90*/  FMUL.FTZ R3, R3, 1 ;  /* 0x3f80000003037820 */ /* 0x000fc80000410000 */
[----:B------:R-:W0:Y:S02]  /*4da0*/  F2F.F64.F32 R4, R3 ;  /* 0x0000000300047310 */ /* 0x000e240000201800 */
[----:B0-----:R0:W-:Y:S01]  /*4db0*/  STG.E.128 desc[UR36][R8.64], R4 ;  /* 0x0000000408007986 */ /* 0x0011e2000c101d24 */
[----:B------:R-:W-:Y:S05]  /*4dc0*/  BRA `(.L_x_418) ;  /* 0x0000000800947947 */ /* 0x000fea0003800000 */
.L_x_431:
[----:B------:R-:W-:-:S13]  /*4dd0*/  ISETP.NE.AND P0, PT, R0, 0xf, PT ;  /* 0x0000000f0000780c */ /* 0x000fda0003f05270 */
[----:B------:R-:W-:Y:S05]  /*4de0*/  @!P0 BRA `(.L_x_433) ;  /* 0x0000000000bc8947 */ /* 0x000fea0003800000 */
[----:B------:R-:W-:-:S13]  /*4df0*/  ISETP.NE.AND P0, PT, R0, 0x17, PT ;  /* 0x000000170000780c */ /* 0x000fda0003f05270 */
[----:B------:R-:W-:Y:S05]  /*4e00*/  @!P0 BRA `(.L_x_434) ;  /* 0x0000000000588947 */ /* 0x000fea0003800000 */
[----:B------:R-:W-:-:S13]  /*4e10*/  ISETP.NE.AND P0, PT, R0, 0x18, PT ;  /* 0x000000180000780c */ /* 0x000fda0003f05270 */
[----:B------:R-:W-:Y:S05]  /*4e20*/  @P0 BRA `(.L_x_423) ;  /* 0x0000000800100947 */ /* 0x000fea0003800000 */
[----:B------:R-:W-:Y:S01]  /*4e30*/  IMAD.U32 R7, R3, 0x10000, RZ ;  /* 0x0001000003077824 */ /* 0x000fe200078e00ff */
        /* <DEDUP_REMOVED lines=14> */
.L_x_436:
[----:B------:R-:W-:Y:S05]  /*4f20*/  BSYNC B0 ;  /* 0x0000000000007941 */ /* 0x000fea0003800000 */
.L_x_435:
[----:B------:R-:W-:Y:S01]  /*4f30*/  LOP3.LUT R5, R0, R5, RZ, 0xfc, !PT ;  /* 0x0000000500057212 */ /* 0x000fe200078efcff */
[----:B------:R-:W-:-:S04]  /*4f40*/  IMAD.MOV.U32 R25, RZ, RZ, R23 ;  /* 0x000000ffff197224 */ /* 0x000fc800078e0017 */
[----:B------:R0:W-:Y:S01]  /*4f50*/  STG.E.U8 desc[UR36][R8.64], R5 ;  /* 0x0000000508007986 */ /* 0x0001e2000c101124 */
[----:B------:R-:W-:Y:S05]  /*4f60*/  BRA `(.L_x_418) ;  /* 0x00000008002c7947 */ /* 0x000fea0003800000 */
.L_x_434:
[----:B------:R-:W-:Y:S01]  /*4f70*/  IMAD.U32 R5, R3, 0x10000, RZ ;  /* 0x0001000003057824 */ /* 0x000fe200078e00ff */
        /* <DEDUP_REMOVED lines=12> */
.L_x_438:
[----:B------:R-:W-:Y:S01]  /*5040*/  IMAD.MOV.U32 R0, RZ, RZ, 0x7f ;  /* 0x0000007fff007424 */ /* 0x000fe200078e00ff */
[----:B------:R-:W-:-:S04]  /*5050*/  ISETP.GT.U32.AND P0, PT, R3, 0x7f800000, PT ;  /* 0x7f8000000300780c */ /* 0x000fc80003f04070 */
[----:B------:R-:W-:-:S09]  /*5060*/  SEL R0, R0, 0x7c, P0 ;  /* 0x0000007c00007807 */ /* 0x000fd20000000000 */
.L_x_439:
[----:B------:R-:W-:Y:S05]  /*5070*/  BSYNC B0 ;  /* 0x0000000000007941 */ /* 0x000fea0003800000 */
.L_x_437:
[----:B------:R-:W-:Y:S01]  /*5080*/  LOP3.LUT R3, R5, 0x80000000, RZ, 0xc0, !PT ;  /* 0x8000000005037812 */ /* 0x000fe200078ec0ff */
[----:B------:R-:W-:-:S03]  /*5090*/  IMAD.MOV.U32 R25, RZ, RZ, R23 ;  /* 0x000000ffff197224 */ /* 0x000fc600078e0017 */
[----:B------:R-:W-:-:S04]  /*50a0*/  SHF.R.U32.HI R3, RZ, 0x18, R3 ;  /* 0x00000018ff037819 */ /* 0x000fc80000011603 */
[----:B------:R-:W-:-:S05]  /*50b0*/  LOP3.LUT R3, R0, R3, RZ, 0xfc, !PT ;  /* 0x0000000300037212 */ /* 0x000fca00078efcff */
[----:B------:R0:W-:Y:S01]  /*50c0*/  STG.E.U8 desc[UR36][R8.64], R3 ;  /* 0x0000000308007986 */ /* 0x0001e2000c101124 */
[----:B------:R-:W-:Y:S05]  /*50d0*/  BRA `(.L_x_418) ;  /* 0x0000000400d07947 */ /* 0x000fea0003800000 */
.L_x_433:
[----:B------:R0:W-:Y:S01]  /*50e0*/  STG.E.U16 desc[UR36][R8.64], R3 ;  /* 0x0000000308007986 */ /* 0x0001e2000c101524 */
[----:B------:R-:W-:Y:S01]  /*50f0*/  IMAD.MOV.U32 R25, RZ, RZ, R23 ;  /* 0x000000ffff197224 */ /* 0x000fe200078e0017 */
[----:B------:R-:W-:Y:S06]  /*5100*/  BRA `(.L_x_418) ;  /* 0x0000000400c47947 */ /* 0x000fec0003800000 */
.L_x_430:
        /* <DEDUP_REMOVED lines=10> */
[----:B------:R-:W0:Y:S02]  /*51b0*/  F2I.FTZ.U32.TRUNC.NTZ R3, R3 ;  /* 0x0000000300037305 */ /* 0x000e24000021f000 */
[----:B0-----:R0:W-:Y:S01]  /*51c0*/  STG.E.U16 desc[UR36][R8.64], R3 ;  /* 0x0000000308007986 */ /* 0x0011e2000c101524 */
[----:B------:R-:W-:Y:S05]  /*51d0*/  BRA `(.L_x_418) ;  /* 0x0000000400907947 */ /* 0x000fea0003800000 */
.L_x_442:
[----:B------:R-:W-:Y:S01]  /*51e0*/  IMAD.U32 R5, R3, 0x10000, RZ ;  /* 0x0001000003057824 */ /* 0x000fe200078e00ff */
        /* <DEDUP_REMOVED lines=16> */
.L_x_445:
[----:B------:R-:W-:-:S04]  /*52f0*/  LOP3.LUT R3, R5, 0x80000000, RZ, 0xc0, !PT ;  /* 0x8000000005037812 */ /* 0x000fc800078ec0ff */
[----:B------:R-:W-:-:S04]  /*5300*/  SHF.R.U32.HI R3, RZ, 0x18, R3 ;  /* 0x00000018ff037819 */ /* 0x000fc80000011603 */
[----:B------:R-:W-:-:S04]  /*5310*/  LOP3.LUT R0, R0, R3, RZ, 0xfc, !PT ;  /* 0x0000000300007212 */ /* 0x000fc800078efcff */
[----:B------:R-:W-:-:S07]  /*5320*/  PRMT R4, R0, 0x7610, R4 ;  /* 0x0000761000047816 */ /* 0x000fce0000000004 */
.L_x_444:
[----:B------:R-:W-:Y:S05]  /*5330*/  BSYNC B0 ;  /* 0x0000000000007941 */ /* 0x000fea0003800000 */
.L_x_443:
[----:B------:R0:W-:Y:S01]  /*5340*/  STG.E.U8 desc[UR36][R8.64], R4 ;  /* 0x0000000408007986 */ /* 0x0001e2000c101124 */
[----:B------:R-:W-:Y:S01]  /*5350*/  IMAD.MOV.U32 R25, RZ, RZ, R23 ;  /* 0x000000ffff197224 */ /* 0x000fe200078e0017 */
[----:B------:R-:W-:Y:S06]  /*5360*/  BRA `(.L_x_418) ;  /* 0x00000004002c7947 */ /* 0x000fec0003800000 */
.L_x_441:
        /* <DEDUP_REMOVED lines=17> */
.L_x_448:
[----:B------:R-:W-:-:S04]  /*5480*/  LOP3.LUT R3, R5, 0x80000000, RZ, 0xc0, !PT ;  /* 0x8000000005037812 */ /* 0x000fc800078ec0ff */
[----:B------:R-:W-:-:S04]  /*5490*/  SHF.R.U32.HI R3, RZ, 0x18, R3 ;  /* 0x00000018ff037819 */ /* 0x000fc80000011603 */
[----:B------:R-:W-:-:S04]  /*54a0*/  LOP3.LUT R0, R0, R3, RZ, 0xfc, !PT ;  /* 0x0000000300007212 */ /* 0x000fc800078efcff */
[----:B------:R-:W-:-:S07]  /*54b0*/  PRMT R4, R0, 0x7610, R4 ;  /* 0x0000761000047816 */ /* 0x000fce0000000004 */
.L_x_447:
[----:B------:R-:W-:Y:S05]  /*54c0*/  BSYNC B0 ;  /* 0x0000000000007941 */ /* 0x000fea0003800000 */
.L_x_446:
[----:B------:R0:W-:Y:S01]  /*54d0*/  STG.E.U8 desc[UR36][R8.64], R4 ;  /* 0x0000000408007986 */ /* 0x0001e2000c101124 */
[----:B------:R-:W-:Y:S01]  /*54e0*/  IMAD.MOV.U32 R25, RZ, RZ, R23 ;  /* 0x000000ffff197224 */ /* 0x000fe200078e0017 */
[----:B------:R-:W-:Y:S06]  /*54f0*/  BRA `(.L_x_418) ;  /* 0x0000000000c87947 */ /* 0x000fec0003800000 */
.L_x_440:
[----:B------:R-:W-:-:S13]  /*5500*/  ISETP.NE.AND P0, PT, R0, 0x1c, PT ;  /* 0x0000001c0000780c */ /* 0x000fda0003f05270 */
[----:B------:R-:W-:Y:S05]  /*5510*/  @!P0 BRA `(.L_x_449) ;  /* 0x0000000000b08947 */ /* 0x000fea0003800000 */
[----:B------:R-:W-:-:S13]  /*5520*/  ISETP.NE.AND P0, PT, R0, 0x1d, PT ;  /* 0x0000001d0000780c */ /* 0x000fda0003f05270 */
[----:B------:R-:W-:Y:S05]  /*5530*/  @!P0 BRA `(.L_x_450) ;  /* 0x0000000000948947 */ /* 0x000fea0003800000 */
[----:B------:R-:W-:-:S13]  /*5540*/  ISETP.NE.AND P0, PT, R0, 0x2c, PT ;  /* 0x0000002c0000780c */ /* 0x000fda0003f05270 */
[----:B------:R-:W-:Y:S05]  /*5550*/  @P0 BRA `(.L_x_423) ;  /* 0x0000000000440947 */ /* 0x000fea0003800000 */
[----:B------:R-:W-:Y:S02]  /*5560*/  IMAD.U32 R4, R3, 0x10000, RZ ;  /* 0x0001000003047824 */ /* 0x000fe400078e00ff */
[----:B------:R-:W-:-:S03]  /*5570*/  IMAD.MOV.U32 R25, RZ, RZ, R23 ;  /* 0x000000ffff197224 */ /* 0x000fc600078e0017 */
        /* <DEDUP_REMOVED lines=15> */
.L_x_423:
        /* <DEDUP_REMOVED lines=15> */
[----:B0--34-:R-:W-:Y:S05]  /*5760*/  CALL.ABS.NOINC R14 ;  /* 0x000000000e007343 */ /* 0x019fea0003c00000 */
.L_x_451:
[----:B------:R-:W-:Y:S01]  /*5770*/  IMAD.MOV.U32 R25, RZ, RZ, R23 ;  /* 0x000000ffff197224 */ /* 0x000fe200078e0017 */
[----:B------:R-:W-:Y:S06]  /*5780*/  BRA `(.L_x_418) ;  /* 0x0000000000247947 */ /* 0x000fec0003800000 */
.L_x_450:
[----:B------:R-:W-:Y:S02]  /*5790*/  IMAD.U32 R4, R3, 0x10000, RZ ;  /* 0x0001000003047824 */ /* 0x000fe400078e00ff */
[----:B------:R-:W-:-:S04]  /*57a0*/  IMAD.MOV.U32 R25, RZ, RZ, R23 ;  /* 0x000000ffff197224 */ /* 0x000fc800078e0017 */
[----:B------:R-:W0:Y:S02]  /*57b0*/  F2I.U64.TRUNC R4, R4 ;  /* 0x0000000400047311 */ /* 0x000e24000020d800 */
[----:B0-----:R0:W-:Y:S01]  /*57c0*/  STG.E.64 desc[UR36][R8.64], R4 ;  /* 0x0000000408007986 */ /* 0x0011e2000c101b24 */
[----:B------:R-:W-:Y:S05]  /*57d0*/  BRA `(.L_x_418) ;  /* 0x0000000000107947 */ /* 0x000fea0003800000 */
.L_x_449:
[----:B------:R-:W-:Y:S02]  /*57e0*/  IMAD.U32 R3, R3, 0x10000, RZ ;  /* 0x0001000003037824 */ /* 0x000fe400078e00ff */
[----:B------:R-:W-:-:S04]  /*57f0*/  IMAD.MOV.U32 R25, RZ, RZ, R23 ;  /* 0x000000ffff197224 */ /* 0x000fc800078e0017 */
[----:B------:R-:W0:Y:S02]  /*5800*/  F2I.FTZ.U32.TRUNC.NTZ R3, R3 ;  /* 0x0000000300037305 */ /* 0x000e24000021f000 */
[----:B0-----:R0:W-:Y:S02]  /*5810*/  STG.E desc[UR36][R8.64], R3 ;  /* 0x0000000308007986 */ /* 0x0011e4000c101924 */
.L_x_418:
[----:B------:R-:W-:Y:S05]  /*5820*/  BSYNC B6 ;  /* 0x0000000000067941 */ /* 0x000fea0003800000 */
.L_x_417:
[----:B------:R-:W-:Y:S01]  /*5830*/  ISETP.GE.AND P0, PT, R25, R16, PT ;  /* 0x000000101900720c */ /* 0x000fe20003f06270 */
[----:B------:R-:W-:-:S12]  /*5840*/  BSSY B6, `(.L_x_452) ;  /* 0x00001fc000067945 */ /* 0x000fd80003800000 */
[----:B------:R-:W-:Y:S05]  /*5850*/  @P0 BRA `(.L_x_453) ;  /* 0x0000001c00e80947 */ /* 0x000fea0003800000 */
[----:B01----:R-:W0:Y:S01]  /*5860*/  LDC.64 R8, c[0x0][0x218] ;  /* 0x00008600ff087b82 */ /* 0x003e220000000a00 */
        /* <DEDUP_REMOVED lines=17> */
[----:B----4-:R-:W-:-:S04]  /*5980*/  IMAD.U32 R22, R22, 0x10000, RZ ;  /* 0x0001000016167824 */ /* 0x010fc800078e00ff */
[----:B------:R-:W0:Y:S02]  /*5990*/  F2I.FTZ.TRUNC.NTZ R3, R22 ;  /* 0x0000001600037305 */ /* 0x000e24000021f100 */
[----:B0-----:R0:W-:Y:S01]  /*59a0*/  STG.E.U8 desc[UR36][R8.64], R3 ;  /* 0x0000000308007986 */ /* 0x0011e2000c101124 */
[----:B------:R-:W-:Y:S05]  /*59b0*/  BRA `(.L_x_459) ;  /* 0x0000000c00947947 */ /* 0x000fea0003800000 */
.L_x_457:
[----:B----4-:R-:W-:-:S06]  /*59c0*/  IMAD.U32 R5, R22, 0x10000, RZ ;  /* 0x0001000016057824 */ /* 0x010fcc00078e00ff */
[----:B------:R-:W0:Y:S02]  /*59d0*/  F2I.S64.TRUNC R4, R5 ;  /* 0x0000000500047311 */ /* 0x000e24000020d900 */
[----:B0-----:R0:W-:Y:S01]  /*59e0*/  STG.E.U8 desc[UR36][R8.64], R4 ;  /* 0x0000000408007986 */ /* 0x0011e2000c101124 */
[----:B------:R-:W-:Y:S05]  /*59f0*/  BRA `(.L_x_459) ;  /* 0x0000000c00847947 */ /* 0x000fea0003800000 */
.L_x_456:
[----:B------:R-:W-:-:S13]  /*5a00*/  ISETP.NE.AND P0, PT, R0, 0x2, PT ;  /* 0x000000020000780c */ /* 0x000fda0003f05270 */
[----:B------:R-:W-:Y:S05]  /*5a10*/  @!P0 BRA `(.L_x_460) ;  /* 0x0000000000308947 */ /* 0x000fea0003800000 */
[----:B------:R-:W-:-:S13]  /*5a20*/  ISETP.NE.AND P0, PT, R0, 0x3, PT ;  /* 0x000000030000780c */ /* 0x000fda0003f05270 */
[----:B------:R-:W-:Y:S05]  /*5a30*/  @!P0 BRA `(.L_x_461) ;  /* 0x0000000000188947 */ /* 0x000fea0003800000 */
[----:B------:R-:W-:-:S13]  /*5a40*/  ISETP.NE.AND P0, PT, R0, 0x4, PT ;  /* 0x000000040000780c */ /* 0x000fda0003f05270 */
[----:B------:R-:W-:Y:S05]  /*5a50*/  @P0 BRA `(.L_x_458) ;  /* 0x0000000c000c0947 */ /* 0x000fea0003800000 */
[----:B----4-:R-:W-:-:S06]  /*5a60*/  IMAD.U32 R4, R22, 0x10000, RZ ;  /* 0x0001000016047824 */ /* 0x010fcc00078e00ff */
[----:B------:R-:W0:Y:S02]  /*5a70*/  F2I.S64.TRUNC R4, R4 ;  /* 0x0000000400047311 */ /* 0x000e24000020d900 */
[----:B0-----:R0:W-:Y:S01]  /*5a80*/  STG.E.64 desc[UR36][R8.64], R4 ;  /* 0x0000000408007986 */ /* 0x0011e2000c101b24 */
[----:B------:R-:W-:Y:S05]  /*5a90*/  BRA `(.L_x_459) ;  /* 0x0000000c005c7947 */ /* 0x000fea0003800000 */
.L_x_461:
[----:B----4-:R-:W-:-:S04]  /*5aa0*/  IMAD.U32 R22, R22, 0x10000, RZ ;  /* 0x0001000016167824 */ /* 0x010fc800078e00ff */
[----:B------:R-:W0:Y:S02]  /*5ab0*/  F2I.FTZ.TRUNC.NTZ R3, R22 ;  /* 0x0000001600037305 */ /* 0x000e24000021f100 */
[----:B0-----:R0:W-:Y:S01]  /*5ac0*/  STG.E desc[UR36][R8.64], R3 ;  /* 0x0000000308007986 */ /* 0x0011e2000c101924 */
[----:B------:R-:W-:Y:S05]  /*5ad0*/  BRA `(.L_x_459) ;  /* 0x0000000c004c7947 */ /* 0x000fea0003800000 */
.L_x_460:
[----:B----4-:R-:W-:-:S04]  /*5ae0*/  IMAD.U32 R22, R22, 0x10000, RZ ;  /* 0x0001000016167824 */ /* 0x010fc800078e00ff */
[----:B------:R-:W0:Y:S02]  /*5af0*/  F2I.FTZ.TRUNC.NTZ R3, R22 ;  /* 0x0000001600037305 */ /* 0x000e24000021f100 */
[----:B0-----:R0:W-:Y:S01]  /*5b00*/  STG.E.U16 desc[UR36][R8.64], R3 ;  /* 0x0000000308007986 */ /* 0x0011e2000c101524 */
[----:B------:R-:W-:Y:S05]  /*5b10*/  BRA `(.L_x_459) ;  /* 0x0000000c003c7947 */ /* 0x000fea0003800000 */
.L_x_455:
[----:B------:R-:W-:-:S13]  /*5b20*/  ISETP.GT.AND P0, PT, R0, 0x6, PT ;  /* 0x000000060000780c */ /* 0x000fda0003f04270 */
[----:B------:R-:W-:Y:S05]  /*5b30*/  @P0 BRA `(.L_x_462) ;  /* 0x00000000002c0947 */ /* 0x000fea0003800000 */
[----:B------:R-:W-:-:S13]  /*5b40*/  ISETP.NE.AND P0, PT, R0, 0x5, PT ;  /* 0x000000050000780c */ /* 0x000fda0003f05270 */
[----:B------:R-:W-:Y:S05]  /*5b50*/  @!P0 BRA `(.L_x_463) ;  /* 0x0000000000148947 */ /* 0x000fea0003800000 */
[----:B------:R-:W-:-:S13]  /*5b60*/  ISETP.NE.AND P0, PT, R0, 0x6, PT ;  /* 0x000000060000780c */ /* 0x000fda0003f05270 */
[----:B------:R-:W-:Y:S05]  /*5b70*/  @P0 BRA `(.L_x_458) ;  /* 0x0000000800c40947 */ /* 0x000fea0003800000 */
[----:B----4-:R-:W-:-:S05]  /*5b80*/  IMAD.U32 R3, R22, 0x10000, RZ ;  /* 0x0001000016037824 */ /* 0x010fca00078e00ff */
[----:B------:R0:W-:Y:S01]  /*5b90*/  STG.E desc[UR36][R8.64], R3 ;  /* 0x0000000308007986 */ /* 0x0001e2000c101924 */
[----:B------:R-:W-:Y:S05]  /*5ba0*/  BRA `(.L_x_459) ;  /* 0x0000000c00187947 */ /* 0x000fea0003800000 */
.L_x_463:
[----:B----4-:R-:W-:-:S05]  /*5bb0*/  IMAD.U32 R0, R22, 0x10000, RZ ;  /* 0x0001000016007824 */ /* 0x010fca00078e00ff */
[----:B------:R-:W-:-:S05]  /*5bc0*/  F2FP.F16.F32.PACK_AB R0, RZ, R0 ;  /* 0x00000000ff00723e */ /* 0x000fca00000000ff */
[----:B------:R0:W-:Y:S01]  /*5bd0*/  STG.E.U16 desc[UR36][R8.64], R0 ;  /* 0x0000000008007986 */ /* 0x0001e2000c101524 */
[----:B------:R-:W-:Y:S05]  /*5be0*/  BRA `(.L_x_459) ;  /* 0x0000000c00087947 */ /* 0x000fea0003800000 */
.L_x_462:
[----:B------:R-:W-:-:S13]  /*5bf0*/  ISETP.NE.AND P0, PT, R0, 0x7, PT ;  /* 0x000000070000780c */ /* 0x000fda0003f05270 */
[----:B------:R-:W-:Y:S05]  /*5c00*/  @!P0 BRA `(.L_x_464) ;  /* 0x0000000000348947 */ /* 0x000fea0003800000 */
[----:B------:R-:W-:-:S13]  /*5c10*/  ISETP.NE.AND P0, PT, R0, 0x8, PT ;  /* 0x000000080000780c */ /* 0x000fda0003f05270 */
[----:B------:R-:W-:Y:S05]  /*5c20*/  @!P0 BRA `(.L_x_465) ;  /* 0x0000000000188947 */ /* 0x000fea0003800000 */
[----:B------:R-:W-:-:S13]  /*5c30*/  ISETP.NE.AND P0, PT, R0, 0x9, PT ;  /* 0x000000090000780c */ /* 0x000fda0003f05270 */
[----:B------:R-:W-:Y:S05]  /*5c40*/  @P0 BRA `(.L_x_458) ;  /* 0x0000000800900947 */ /* 0x000fea0003800000 */
[----:B----4-:R-:W-:Y:S02]  /*5c50*/  IMAD.U32 R22, R22, 0x10000, RZ ;  /* 0x0001000016167824 */ /* 0x010fe400078e00ff */
[----:B------:R-:W-:-:S05]  /*5c60*/  IMAD.MOV.U32 R23, RZ, RZ, RZ ;  /* 0x000000ffff177224 */ /* 0x000fca00078e00ff */
[----:B------:R0:W-:Y:S01]  /*5c70*/  STG.E.64 desc[UR36][R8.64], R22 ;  /* 0x0000001608007986 */ /* 0x0001e2000c101b24 */
[----:B------:R-:W-:Y:S05]  /*5c80*/  BRA `(.L_x_459) ;  /* 0x0000000800e07947 */ /* 0x000fea0003800000 */
.L_x_465:
[----:B----4-:R-:W-:-:S05]  /*5c90*/  IMAD.U32 R22, R22, 0x10000, RZ ;  /* 0x0001000016167824 */ /* 0x010fca00078e00ff */
[----:B------:R-:W-:-:S04]  /*5ca0*/  F2FP.F16.F32.PACK_AB R3, RZ, R22 ;  /* 0x00000016ff03723e */ /* 0x000fc800000000ff */
[----:B------:R-:W-:-:S05]  /*5cb0*/  PRMT R3, R3, 0x5410, RZ ;  /* 0x0000541003037816 */ /* 0x000fca00000000ff */
[----:B------:R0:W-:Y:S01]  /*5cc0*/  STG.E desc[UR36][R8.64], R3 ;  /* 0x0000000308007986 */ /* 0x0001e2000c101924 */
[----:B------:R-:W-:Y:S05]  /*5cd0*/  BRA `(.L_x_459) ;  /* 0x0000000800cc7947 */ /* 0x000fea0003800000 */
.L_x_464:
[----:B----4-:R-:W-:-:S04]  /*5ce0*/  IMAD.U32 R4, R22, 0x10000, RZ ;  /* 0x0001000016047824 */ /* 0x010fc800078e00ff */
[----:B------:R-:W-:-:S06]  /*5cf0*/  FMUL.FTZ R4, R4, 1 ;  /* 0x3f80000004047820 */ /* 0x000fcc0000410000 */
[----:B------:R-:W0:Y:S02]  /*5d00*/  F2F.F64.F32 R4, R4 ;  /* 0x0000000400047310 */ /* 0x000e240000201800 */
[----:B0-----:R0:W-:Y:S01]  /*5d10*/  STG.E.64 desc[UR36][R8.64], R4 ;  /* 0x0000000408007986 */ /* 0x0011e2000c101b24 */
[----:B------:R-:W-:Y:S05]  /*5d20*/  BRA `(.L_x_459) ;  /* 0x0000000800b87947 */ /* 0x000fea0003800000 */
.L_x_454:
        /* <DEDUP_REMOVED lines=8> */
[----:B----4-:R-:W-:-:S05]  /*5db0*/  IMAD.U32 R22, R22, 0x10000, RZ ;  /* 0x0001000016167824 */ /* 0x010fca00078e00ff */
[----:B------:R-:W-:-:S04]  /*5dc0*/  FSETP.NEU.FTZ.AND P0, PT, R22, RZ, PT ;  /* 0x000000ff1600720b */ /* 0x000fc80003f1d000 */
[----:B------:R-:W-:-:S05]  /*5dd0*/  SEL R3, RZ, 0x1, !P0 ;  /* 0x00000001ff037807 */ /* 0x000fca0004000000 */
[----:B------:R0:W-:Y:S01]  /*5de0*/  STG.E.U8 desc[UR36][R8.64], R3 ;  /* 0x0000000308007986 */ /* 0x0001e2000c101124 */
[----:B------:R-:W-:Y:S05]  /*5df0*/  BRA `(.L_x_459) ;  /* 0x0000000800847947 */ /* 0x000fea0003800000 */
.L_x_468:
[----:B----4-:R-:W-:Y:S01]  /*5e00*/  IMAD.U32 R22, R22, 0x10000, RZ ;  /* 0x0001000016167824 */ /* 0x010fe200078e00ff */
[----:B------:R-:W-:-:S03]  /*5e10*/  CS2R R6, SRZ ;  /* 0x0000000000067805 */ /* 0x000fc6000001ff00 */
[----:B------:R-:W-:-:S06]  /*5e20*/  FMUL.FTZ R4, R22, 1 ;  /* 0x3f80000016047820 */ /* 0x000fcc0000410000 */
[----:B------:R-:W0:Y:S02]  /*5e30*/  F2F.F64.F32 R4, R4 ;  /* 0x0000000400047310 */ /* 0x000e240000201800 */
[----:B0-----:R0:W-:Y:S01]  /*5e40*/  STG.E.128 desc[UR36][R8.64], R4 ;  /* 0x0000000408007986 */ /* 0x0011e2000c101d24 */
[----:B------:R-:W-:Y:S05]  /*5e50*/  BRA `(.L_x_459) ;  /* 0x00000008006c7947 */ /* 0x000fea0003800000 */
.L_x_467:
[----:B------:R-:W-:-:S13]  /*5e60*/  ISETP.NE.AND P0, PT, R0, 0xf, PT ;  /* 0x0000000f0000780c */ /* 0x000fda0003f05270 */
[----:B------:R-:W-:Y:S05]  /*5e70*/  @!P0 BRA `(.L_x_469) ;  /* 0x0000000000b48947 */ /* 0x000fea0003800000 */
[----:B------:R-:W-:-:S13]  /*5e80*/  ISETP.NE.AND P0, PT, R0, 0x17, PT ;  /* 0x000000170000780c */ /* 0x000fda0003f05270 */
[----:B------:R-:W-:Y:S05]  /*5e90*/  @!P0 BRA `(.L_x_470) ;  /* 0x0000000000548947 */ /* 0x000fea0003800000 */
[----:B------:R-:W-:-:S13]  /*5ea0*/  ISETP.NE.AND P0, PT, R0, 0x18, PT ;  /* 0x000000180000780c */ /* 0x000fda0003f05270 */
[----:B------:R-:W-:Y:S05]  /*5eb0*/  @P0 BRA `(.L_x_458) ;  /* 0x0000000400f40947 */ /* 0x000fea0003800000 */
[----:B----4-:R-:W-:Y:S01]  /*5ec0*/  IMAD.U32 R7, R22, 0x10000, RZ ;  /* 0x0001000016077824 */ /* 0x010fe200078e00ff */
        /* <DEDUP_REMOVED lines=14> */
.L_x_472:
[----:B------:R-:W-:Y:S05]  /*5fb0*/  BSYNC B0 ;  /* 0x0000000000007941 */ /* 0x000fea0003800000 */
.L_x_471:
[----:B------:R-:W-:-:S05]  /*5fc0*/  LOP3.LUT R5, R0, R5, RZ, 0xfc, !PT ;  /* 0x0000000500057212 */ /* 0x000fca00078efcff */
[----:B------:R0:W-:Y:S01]  /*5fd0*/  STG.E.U8 desc[UR36][R8.64], R5 ;  /* 0x0000000508007986 */ /* 0x0001e2000c101124 */
[----:B------:R-:W-:Y:S05]  /*5fe0*/  BRA `(.L_x_459) ;  /* 0x0000000800087947 */ /* 0x000fea0003800000 */
.L_x_470:
[----:B----4-:R-:W-:Y:S01]  /*5ff0*/  IMAD.U32 R5, R22, 0x10000, RZ ;  /* 0x0001000016057824 */ /* 0x010fe200078e00ff */
        /* <DEDUP_REMOVED lines=12> */
.L_x_474:
[----:B------:R-:W-:Y:S01]  /*60c0*/  IMAD.MOV.U32 R0, RZ, RZ, 0x7f ;  /* 0x0000007fff007424 */ /* 0x000fe200078e00ff */
[----:B------:R-:W-:-:S04]  /*60d0*/  ISETP.GT.U32.AND P0, PT, R3, 0x7f800000, PT ;  /* 0x7f8000000300780c */ /* 0x000fc80003f04070 */
[----:B------:R-:W-:-:S09]  /*60e0*/  SEL R0, R0, 0x7c, P0 ;  /* 0x0000007c00007807 */ /* 0x000fd20000000000 */
.L_x_475:
[----:B------:R-:W-:Y:S05]  /*60f0*/  BSYNC B0 ;  /* 0x0000000000007941 */ /* 0x000fea0003800000 */
.L_x_473:
[----:B------:R-:W-:-:S04]  /*6100*/  LOP3.LUT R3, R5, 0x80000000, RZ, 0xc0, !PT ;  /* 0x8000000005037812 */ /* 0x000fc800078ec0ff */
[----:B------:R-:W-:-:S04]  /*6110*/  SHF.R.U32.HI R3, RZ, 0x18, R3 ;  /* 0x00000018ff037819 */ /* 0x000fc80000011603 */
[----:B------:R-:W-:-:S05]  /*6120*/  LOP3.LUT R3, R0, R3, RZ, 0xfc, !PT ;  /* 0x0000000300037212 */ /* 0x000fca00078efcff */
[----:B------:R0:W-:Y:S01]  /*6130*/  STG.E.U8 desc[UR36][R8.64], R3 ;  /* 0x0000000308007986 */ /* 0x0001e2000c101124 */
[----:B------:R-:W-:Y:S05]  /*6140*/  BRA `(.L_x_459) ;  /* 0x0000000400b07947 */ /* 0x000fea0003800000 */
.L_x_469:
[----:B----4-:R0:W-:Y:S01]  /*6150*/  STG.E.U16 desc[UR36][R8.64], R22 ;  /* 0x0000001608007986 */ /* 0x0101e2000c101524 */
[----:B------:R-:W-:Y:S05]  /*6160*/  BRA `(.L_x_459) ;  /* 0x0000000400a87947 */ /* 0x000fea0003800000 */
.L_x_466:
        /* <DEDUP_REMOVED lines=8> */
[----:B----4-:R-:W-:-:S06]  /*61f0*/  IMAD.U32 R3, R22, 0x10000, RZ ;  /* 0x0001000016037824 */ /* 0x010fcc00078e00ff */
[----:B------:R-:W0:Y:S02]  /*6200*/  F2I.FTZ.U32.TRUNC.NTZ R3, R3 ;  /* 0x0000000300037305 */ /* 0x000e24000021f000 */
[----:B0-----:R0:W-:Y:S01]  /*6210*/  STG.E.U16 desc[UR36][R8.64], R3 ;  /* 0x0000000308007986 */ /* 0x0011e2000c101524 */
[----:B------:R-:W-:Y:S05]  /*6220*/  BRA `(.L_x_459) ;  /* 0x0000000400787947 */ /* 0x000fea0003800000 */
.L_x_478:
[----:B----4-:R-:W-:Y:S01]  /*6230*/  IMAD.U32 R5, R22, 0x10000, RZ ;  /* 0x0001000016057824 */ /* 0x010fe200078e00ff */
        /* <DEDUP_REMOVED lines=16> */
.L_x_481:
[----:B------:R-:W-:-:S04]  /*6340*/  LOP3.LUT R3, R5, 0x80000000, RZ, 0xc0, !PT ;  /* 0x8000000005037812 */ /* 0x000fc800078ec0ff */
[----:B------:R-:W-:-:S04]  /*6350*/  SHF.R.U32.HI R3, RZ, 0x18, R3 ;  /* 0x00000018ff037819 */ /* 0x000fc80000011603 */
[----:B------:R-:W-:-:S04]  /*6360*/  LOP3.LUT R0, R0, R3, RZ, 0xfc, !PT ;  /* 0x0000000300007212 */ /* 0x000fc800078efcff */
[----:B------:R-:W-:-:S07]  /*6370*/  PRMT R4, R0, 0x7610, R4 ;  /* 0x0000761000047816 */ /* 0x000fce0000000004 */
.L_x_480:
[----:B------:R-:W-:Y:S05]  /*6380*/  BSYNC B0 ;  /* 0x0000000000007941 */ /* 0x000fea0003800000 */
.L_x_479:
[----:B------:R4:W-:Y:S01]  /*6390*/  STG.E.U8 desc[UR36][R8.64], R4 ;  /* 0x0000000408007986 */ /* 0x0009e2000c101124 */
[----:B------:R-:W-:Y:S05]  /*63a0*/  BRA `(.L_x_459) ;  /* 0x0000000400187947 */ /* 0x000fea0003800000 */
.L_x_477:
        /* <DEDUP_REMOVED lines=17> */
.L_x_484:
[----:B------:R-:W-:-:S04]  /*64c0*/  LOP3.LUT R3, R5, 0x80000000, RZ, 0xc0, !PT ;  /* 0x8000000005037812 */ /* 0x000fc800078ec0ff */
[----:B------:R-:W-:-:S04]  /*64d0*/  SHF.R.U32.HI R3, RZ, 0x18, R3 ;  /* 0x00000018ff037819 */ /* 0x000fc80000011603 */
[----:B------:R-:W-:-:S04]  /*64e0*/  LOP3.LUT R0, R0, R3, RZ, 0xfc, !PT ;  /* 0x0000000300007212 */ /* 0x000fc800078efcff */
[----:B------:R-:W-:-:S07]  /*64f0*/  PRMT R4, R0, 0x7610, R4 ;  /* 0x0000761000047816 */ /* 0x000fce0000000004 */
.L_x_483:
[----:B------:R-:W-:Y:S05]  /*6500*/  BSYNC B0 ;  /* 0x0000000000007941 */ /* 0x000fea0003800000 */
.L_x_482:
[----:B------:R0:W-:Y:S01]  /*6510*/  STG.E.U8 desc[UR36][R8.64], R4 ;  /* 0x0000000408007986 */ /* 0x0001e2000c101124 */
[----:B------:R-:W-:Y:S05]  /*6520*/  BRA `(.L_x_459) ;  /* 0x0000000000b87947 */ /* 0x000fea0003800000 */
.L_x_476:
[----:B------:R-:W-:-:S13]  /*6530*/  ISETP.NE.AND P0, PT, R0, 0x1c, PT ;  /* 0x0000001c0000780c */ /* 0x000fda0003f05270 */
[----:B------:R-:W-:Y:S05]  /*6540*/  @!P0 BRA `(.L_x_485) ;  /* 0x0000000000a48947 */ /* 0x000fea0003800000 */
[----:B------:R-:W-:-:S13]  /*6550*/  ISETP.NE.AND P0, PT, R0, 0x1d, PT ;  /* 0x0000001d0000780c */ /* 0x000fda0003f05270 */
[----:B------:R-:W-:Y:S05]  /*6560*/  @!P0 BRA `(.L_x_486) ;  /* 0x00000000008c8947 */ /* 0x000fea0003800000 */
[----:B------:R-:W-:-:S13]  /*6570*/  ISETP.NE.AND P0, PT, R0, 0x2c, PT ;  /* 0x0000002c0000780c */ /* 0x000fda0003f05270 */
[----:B------:R-:W-:Y:S05]  /*6580*/  @P0 BRA `(.L_x_458) ;  /* 0x0000000000400947 */ /* 0x000fea0003800000 */
[----:B----4-:R-:W-:-:S05]  /*6590*/  IMAD.U32 R22, R22, 0x10000, RZ ;  /* 0x0001000016167824 */ /* 0x010fca00078e00ff */
        /* <DEDUP_REMOVED lines=15> */
.L_x_458:
        /* <DEDUP_REMOVED lines=16> */
.L_x_487:
[----:B------:R-:W-:Y:S05]  /*6790*/  BRA `(.L_x_459) ;  /* 0x00000000001c7947 */ /* 0x000fea0003800000 */
.L_x_486:
[----:B----4-:R-:W-:-:S06]  /*67a0*/  IMAD.U32 R4, R22, 0x10000, RZ ;  /* 0x0001000016047824 */ /* 0x010fcc00078e00ff */
[----:B------:R-:W0:Y:S02]  /*67b0*/  F2I.U64.TRUNC R4, R4 ;  /* 0x0000000400047311 */ /* 0x000e24000020d800 */
[----:B0-----:R2:W-:Y:S01]  /*67c0*/  STG.E.64 desc[UR36][R8.64], R4 ;  /* 0x0000000408007986 */ /* 0x0015e2000c101b24 */
[----:B------:R-:W-:Y:S05]  /*67d0*/  BRA `(.L_x_459) ;  /* 0x00000000000c7947 */ /* 0x000fea0003800000 */
.L_x_485:
[----:B----4-:R-:W-:-:S04]  /*67e0*/  IMAD.U32 R22, R22, 0x10000, RZ ;  /* 0x0001000016167824 */ /* 0x010fc800078e00ff */
[----:B------:R-:W0:Y:S02]  /*67f0*/  F2I.FTZ.U32.TRUNC.NTZ R3, R22 ;  /* 0x0000001600037305 */ /* 0x000e24000021f000 */
[----:B0-----:R0:W-:Y:S02]  /*6800*/  STG.E desc[UR36][R8.64], R3 ;  /* 0x0000000308007986 */ /* 0x0011e4000c101924 */
.L_x_459:
[----:B------:R-:W-:-:S05]  /*6810*/  VIADD R25, R25, 0x80 ;  /* 0x0000008019197836 */ /* 0x000fca0000000000 */
[----:B------:R-:W-:-:S13]  /*6820*/  ISETP.GE.AND P0, PT, R25, R16, PT ;  /* 0x000000101900720c */ /* 0x000fda0003f06270 */
[----:B------:R-:W-:Y:S05]  /*6830*/  @P0 BRA `(.L_x_453) ;  /* 0x0000000c00f00947 */ /* 0x000fea0003800000 */
[----:B012-4-:R-:W0:Y:S01]  /*6840*/  LDC.64 R8, c[0x0][0x218] ;  /* 0x00008600ff087b82 */ /* 0x017e220000000a00 */
        /* <DEDUP_REMOVED lines=17> */
[----:B------:R-:W-:-:S06]  /*6960*/  IMAD.U32 R17, R17, 0x10000, RZ ;  /* 0x0001000011117824 */ /* 0x000fcc00078e00ff */
[----:B------:R-:W0:Y:S02]  /*6970*/  F2I.FTZ.TRUNC.NTZ R17, R17 ;  /* 0x0000001100117305 */ /* 0x000e24000021f100 */
[----:B0-----:R0:W-:Y:S01]  /*6980*/  STG.E.U8 desc[UR36][R8.64], R17 ;  /* 0x0000001108007986 */ /* 0x0011e2000c101124 */
[----:B------:R-:W-:Y:S05]  /*6990*/  BRA `(.L_x_493) ;  /* 0x0000000c00947947 */ /* 0x000fea0003800000 */
.L_x_491:
[----:B------:R-:W-:-:S06]  /*69a0*/  IMAD.U32 R5, R17, 0x10000, RZ ;  /* 0x0001000011057824 */ /* 0x000fcc00078e00ff */
[----:B------:R-:W0:Y:S02]  /*69b0*/  F2I.S64.TRUNC R4, R5 ;  /* 0x0000000500047311 */ /* 0x000e24000020d900 */
[----:B0-----:R4:W-:Y:S01]  /*69c0*/  STG.E.U8 desc[UR36][R8.64], R4 ;  /* 0x0000000408007986 */ /* 0x0019e2000c101124 */
[----:B------:R-:W-:Y:S05]  /*69d0*/  BRA `(.L_x_493) ;  /* 0x0000000c00847947 */ /* 0x000fea0003800000 */
.L_x_490:
[----:B------:R-:W-:-:S13]  /*69e0*/  ISETP.NE.AND P0, PT, R0, 0x2, PT ;  /* 0x000000020000780c */ /* 0x000fda0003f05270 */
[----:B------:R-:W-:Y:S05]  /*69f0*/  @!P0 BRA `(.L_x_494) ;  /* 0x0000000000308947 */ /* 0x000fea0003800000 */
[----:B------:R-:W-:-:S13]  /*6a00*/  ISETP.NE.AND P0, PT, R0, 0x3, PT ;  /* 0x000000030000780c */ /* 0x000fda0003f05270 */
[----:B------:R-:W-:Y:S05]  /*6a10*/  @!P0 BRA `(.L_x_495) ;  /* 0x0000000000188947 */ /* 0x000fea0003800000 */
[----:B------:R-:W-:-:S13]  /*6a20*/  ISETP.NE.AND P0, PT, R0, 0x4, PT ;  /* 0x000000040000780c */ /* 0x000fda0003f05270 */
[----:B------:R-:W-:Y:S05]  /*6a30*/  @P0 BRA `(.L_x_492) ;  /* 0x0000000c000c0947 */ /* 0x000fea0003800000 */
[----:B------:R-:W-:-:S06]  /*6a40*/  IMAD.U32 R4, R17, 0x10000, RZ ;  /* 0x0001000011047824 */ /* 0x000fcc00078e00ff */
[----:B------:R-:W0:Y:S02]  /*6a50*/  F2I.S64.TRUNC R4, R4 ;  /* 0x0000000400047311 */ /* 0x000e24000020d900 */
[----:B0-----:R1:W-:Y:S01]  /*6a60*/  STG.E.64 desc[UR36][R8.64], R4 ;  /* 0x0000000408007986 */ /* 0x0013e2000c101b24 */
[----:B------:R-:W-:Y:S05]  /*6a70*/  BRA `(.L_x_493) ;  /* 0x0000000c005c7947 */ /* 0x000fea0003800000 */
.L_x_495:
[----:B------:R-:W-:-:S06]  /*6a80*/  IMAD.U32 R17, R17, 0x10000, RZ ;  /* 0x0001000011117824 */ /* 0x000fcc00078e00ff */
[----:B------:R-:W0:Y:S02]  /*6a90*/  F2I.FTZ.TRUNC.NTZ R17, R17 ;  /* 0x0000001100117305 */ /* 0x000e24000021f100 */
[----:B0-----:R2:W-:Y:S01]  /*6aa0*/  STG.E desc[UR36][R8.64], R17 ;  /* 0x0000001108007986 */ /* 0x0015e2000c101924 */
[----:B------:R-:W-:Y:S05]  /*6ab0*/  BRA `(.L_x_493) ;  /* 0x0000000c004c7947 */ /* 0x000fea0003800000 */
.L_x_494:
[----:B------:R-:W-:-:S06]  /*6ac0*/  IMAD.U32 R17, R17, 0x10000, RZ ;  /* 0x0001000011117824 */ /* 0x000fcc00078e00ff */
[----:B------:R-:W0:Y:S02]  /*6ad0*/  F2I.FTZ.TRUNC.NTZ R17, R17 ;  /* 0x0000001100117305 */ /* 0x000e24000021f100 */
[----:B0-----:R0:W-:Y:S01]  /*6ae0*/  STG.E.U16 desc[UR36][R8.64], R17 ;  /* 0x0000001108007986 */ /* 0x0011e2000c101524 */
[----:B------:R-:W-:Y:S05]  /*6af0*/  BRA `(.L_x_493) ;  /* 0x0000000c003c7947 */ /* 0x000fea0003800000 */
.L_x_489:
[----:B------:R-:W-:-:S13]  /*6b00*/  ISETP.GT.AND P0, PT, R0, 0x6, PT ;  /* 0x000000060000780c */ /* 0x000fda0003f04270 */
[----:B------:R-:W-:Y:S05]  /*6b10*/  @P0 BRA `(.L_x_496) ;  /* 0x00000000002c0947 */ /* 0x000fea0003800000 */
[----:B------:R-:W-:-:S13]  /*6b20*/  ISETP.NE.AND P0, PT, R0, 0x5, PT ;  /* 0x000000050000780c */ /* 0x000fda0003f05270 */
[----:B------:R-:W-:Y:S05]  /*6b30*/  @!P0 BRA `(.L_x_497) ;  /* 0x0000000000148947 */ /* 0x000fea0003800000 */
[----:B------:R-:W-:-:S13]  /*6b40*/  ISETP.NE.AND P0, PT, R0, 0x6, PT ;  /* 0x000000060000780c */ /* 0x000fda0003f05270 */
[----:B------:R-:W-:Y:S05]  /*6b50*/  @P0 BRA `(.L_x_492) ;  /* 0x0000000800c40947 */ /* 0x000fea0003800000 */
[----:B------:R-:W-:-:S05]  /*6b60*/  IMAD.U32 R17, R17, 0x10000, RZ ;  /* 0x0001000011117824 */ /* 0x000fca00078e00ff */
[----:B------:R0:W-:Y:S01]  /*6b70*/  STG.E desc[UR36][R8.64], R17 ;  /* 0x0000001108007986 */ /* 0x0001e2000c101924 */
[----:B------:R-:W-:Y:S05]  /*6b80*/  BRA `(.L_x_493) ;  /* 0x0000000c00187947 */ /* 0x000fea0003800000 */
.L_x_497:
[----:B------:R-:W-:-:S05]  /*6b90*/  IMAD.U32 R0, R17, 0x10000, RZ ;  /* 0x0001000011007824 */ /* 0x000fca00078e00ff */
[----:B------:R-:W-:-:S05]  /*6ba0*/  F2FP.F16.F32.PACK_AB R0, RZ, R0 ;  /* 0x00000000ff00723e */ /* 0x000fca00000000ff */
[----:B------:R0:W-:Y:S01]  /*6bb0*/  STG.E.U16 desc[UR36][R8.64], R0 ;  /* 0x0000000008007986 */ /* 0x0001e2000c101524 */
[----:B------:R-:W-:Y:S05]  /*6bc0*/  BRA `(.L_x_493) ;  /* 0x0000000c00087947 */ /* 0x000fea0003800000 */
.L_x_496:
[----:B------:R-:W-:-:S13]  /*6bd0*/  ISETP.NE.AND P0, PT, R0, 0x7, PT ;  /* 0x000000070000780c */ /* 0x000fda0003f05270 */
[----:B------:R-:W-:Y:S05]  /*6be0*/  @!P0 BRA `(.L_x_498) ;  /* 0x0000000000348947 */ /* 0x000fea0003800000 */
[----:B------:R-:W-:-:S13]  /*6bf0*/  ISETP.NE.AND P0, PT, R0, 0x8, PT ;  /* 0x000000080000780c */ /* 0x000fda0003f05270 */
[----:B------:R-:W-:Y:S05]  /*6c00*/  @!P0 BRA `(.L_x_499) ;  /* 0x0000000000188947 */ /* 0x000fea0003800000 */
[----:B------:R-:W-:-:S13]  /*6c10*/  ISETP.NE.AND P0, PT, R0, 0x9, PT ;  /* 0x000000090000780c */ /* 0x000fda0003f05270 */
[----:B------:R-:W-:Y:S05]  /*6c20*/  @P0 BRA `(.L_x_492) ;  /* 0x0000000800900947 */ /* 0x000fea0003800000 */
[----:B------:R-:W-:Y:S02]  /*6c30*/  IMAD.U32 R4, R17, 0x10000, RZ ;  /* 0x0001000011047824 */ /* 0x000fe400078e00ff */
[----:B------:R-:W-:-:S05]  /*6c40*/  IMAD.MOV.U32 R5, RZ, RZ, RZ ;  /* 0x000000ffff057224 */ /* 0x000fca00078e00ff */
[----:B------:R0:W-:Y:S01]  /*6c50*/  STG.E.64 desc[UR36][R8.64], R4 ;  /* 0x0000000408007986 */ /* 0x0001e2000c101b24 */
[----:B------:R-:W-:Y:S05]  /*6c60*/  BRA `(.L_x_493) ;  /* 0x0000000800e07947 */ /* 0x000fea0003800000 */
.L_x_499:
[----:B------:R-:W-:-:S05]  /*6c70*/  IMAD.U32 R17, R17, 0x10000, RZ ;  /* 0x0001000011117824 */ /* 0x000fca00078e00ff */
[----:B------:R-:W-:-:S04]  /*6c80*/  F2FP.F16.F32.PACK_AB R3, RZ, R17 ;  /* 0x00000011ff03723e */ /* 0x000fc800000000ff */
[----:B------:R-:W-:-:S05]  /*6c90*/  PRMT R3, R3, 0x5410, RZ ;  /* 0x0000541003037816 */ /* 0x000fca00000000ff */
[----:B------:R0:W-:Y:S01]  /*6ca0*/  STG.E desc[UR36][R8.64], R3 ;  /* 0x0000000308007986 */ /* 0x0001e2000c101924 */
[----:B------:R-:W-:Y:S05]  /*6cb0*/  BRA `(.L_x_493) ;  /* 0x0000000800cc7947 */ /* 0x000fea0003800000 */
.L_x_498:
[----:B------:R-:W-:-:S04]  /*6cc0*/  IMAD.U32 R4, R17, 0x10000, RZ ;  /* 0x0001000011047824 */ /* 0x000fc800078e00ff */
[----:B------:R-:W-:-:S06]  /*6cd0*/  FMUL.FTZ R4, R4, 1 ;  /* 0x3f80000004047820 */ /* 0x000fcc0000410000 */
[----:B------:R-:W0:Y:S02]  /*6ce0*/  F2F.F64.F32 R4, R4 ;  /* 0x0000000400047310 */ /* 0x000e240000201800 */
[----:B0-----:R0:W-:Y:S01]  /*6cf0*/  STG.E.64 desc[UR36][R8.64], R4 ;  /* 0x0000000408007986 */ /* 0x0011e2000c101b24 */
[----:B------:R-:W-:Y:S05]  /*6d00*/  BRA `(.L_x_493) ;  /* 0x0000000800b87947 */ /* 0x000fea0003800000 */
.L_x_488:
        /* <DEDUP_REMOVED lines=8> */
[----:B------:R-:W-:-:S05]  /*6d90*/  IMAD.U32 R17, R17, 0x10000, RZ ;  /* 0x0001000011117824 */ /* 0x000fca00078e00ff */
[----:B------:R-:W-:-:S04]  /*6da0*/  FSETP.NEU.FTZ.AND P0, PT, R17, RZ, PT ;  /* 0x000000ff1100720b */ /* 0x000fc80003f1d000 */
[----:B------:R-:W-:-:S05]  /*6db0*/  SEL R3, RZ, 0x1, !P0 ;  /* 0x00000001ff037807 */ /* 0x000fca0004000000 */
[----:B------:R0:W-:Y:S01]  /*6dc0*/  STG.E.U8 desc[UR36][R8.64], R3 ;  /* 0x0000000308007986 */ /* 0x0001e2000c101124 */
[----:B------:R-:W-:Y:S05]  /*6dd0*/  BRA `(.L_x_493) ;  /* 0x0000000800847947 */ /* 0x000fea0003800000 */
.L_x_502:
[----:B------:R-:W-:Y:S01]  /*6de0*/  IMAD.U32 R17, R17, 0x10000, RZ ;  /* 0x0001000011117824 */ /* 0x000fe200078e00ff */
[----:B------:R-:W-:-:S03]  /*6df0*/  CS2R R6, SRZ ;  /* 0x0000000000067805 */ /* 0x000fc6000001ff00 */
[----:B------:R-:W-:-:S06]  /*6e00*/  FMUL.FTZ R4, R17, 1 ;  /* 0x3f80000011047820 */ /* 0x000fcc0000410000 */
[----:B------:R-:W0:Y:S02]  /*6e10*/  F2F.F64.F32 R4, R4 ;  /* 0x0000000400047310 */ /* 0x000e240000201800 */
[----:B0-----:R0:W-:Y:S01]  /*6e20*/  STG.E.128 desc[UR36][R8.64], R4 ;  /* 0x0000000408007986 */ /* 0x0011e2000c101d24 */
[----:B------:R-:W-:Y:S05]  /*6e30*/  BRA `(.L_x_493) ;  /* 0x00000008006c7947 */ /* 0x000fea0003800000 */
.L_x_501:
        /* <DEDUP_REMOVED lines=21> */
.L_x_506:
[----:B------:R-:W-:Y:S05]  /*6f90*/  BSYNC B0 ;  /* 0x0000000000007941 */ /* 0x000fea0003800000 */
.L_x_505:
[----:B------:R-:W-:-:S05]  /*6fa0*/  LOP3.LUT R5, R0, R5, RZ, 0xfc, !PT ;  /* 0x0000000500057212 */ /* 0x000fca00078efcff */
[----:B------:R0:W-:Y:S01]  /*6fb0*/  STG.E.U8 desc[UR36][R8.64], R5 ;  /* 0x0000000508007986 */ /* 0x0001e2000c101124 */
[----:B------:R-:W-:Y:S05]  /*6fc0*/  BRA `(.L_x_493) ;  /* 0x0000000800087947 */ /* 0x000fea0003800000 */
.L_x_504:
        /* <DEDUP_REMOVED lines=13> */
.L_x_508:
[----:B------:R-:W-:Y:S01]  /*70a0*/  IMAD.MOV.U32 R0, RZ, RZ, 0x7f ;  /* 0x0000007fff007424 */ /* 0x000fe200078e00ff */
[----:B------:R-:W-:-:S04]  /*70b0*/  ISETP.GT.U32.AND P0, PT, R3, 0x7f800000, PT ;  /* 0x7f8000000300780c */ /* 0x000fc80003f04070 */
[----:B------:R-:W-:-:S09]  /*70c0*/  SEL R0, R0, 0x7c, P0 ;  /* 0x0000007c00007807 */ /* 0x000fd20000000000 */
.L_x_509:
[----:B------:R-:W-:Y:S05]  /*70d0*/  BSYNC B0 ;  /* 0x0000000000007941 */ /* 0x000fea0003800000 */
.L_x_507:
[----:B------:R-:W-:-:S04]  /*70e0*/  LOP3.LUT R3, R17, 0x80000000, RZ, 0xc0, !PT ;  /* 0x8000000011037812 */ /* 0x000fc800078ec0ff */
[----:B------:R-:W-:-:S04]  /*70f0*/  SHF.R.U32.HI R3, RZ, 0x18, R3 ;  /* 0x00000018ff037819 */ /* 0x000fc80000011603 */
[----:B------:R-:W-:-:S05]  /*7100*/  LOP3.LUT R3, R0, R3, RZ, 0xfc, !PT ;  /* 0x0000000300037212 */ /* 0x000fca00078efcff */
[----:B------:R0:W-:Y:S01]  /*7110*/  STG.E.U8 desc[UR36][R8.64], R3 ;  /* 0x0000000308007986 */ /* 0x0001e2000c101124 */
[----:B------:R-:W-:Y:S05]  /*7120*/  BRA `(.L_x_493) ;  /* 0x0000000400b07947 */ /* 0x000fea0003800000 */
.L_x_503:
[----:B------:R0:W-:Y:S01]  /*7130*/  STG.E.U16 desc[UR36][R8.64], R17 ;  /* 0x0000001108007986 */ /* 0x0001e2000c101524 */
[----:B------:R-:W-:Y:S05]  /*7140*/  BRA `(.L_x_493) ;  /* 0x0000000400a87947 */ /* 0x000fea0003800000 */
.L_x_500:
        /* <DEDUP_REMOVED lines=8> */
[----:B------:R-:W-:-:S06]  /*71d0*/  IMAD.U32 R3, R17, 0x10000, RZ ;  /* 0x0001000011037824 */ /* 0x000fcc00078e00ff */
[----:B------:R-:W0:Y:S02]  /*71e0*/  F2I.FTZ.U32.TRUNC.NTZ R3, R3 ;  /* 0x0000000300037305 */ /* 0x000e24000021f000 */
[----:B0-----:R0:W-:Y:S01]  /*71f0*/  STG.E.U16 desc[UR36][R8.64], R3 ;  /* 0x0000000308007986 */ /* 0x0011e2000c101524 */
[----:B------:R-:W-:Y:S05]  /*7200*/  BRA `(.L_x_493) ;  /* 0x0000000400787947 */ /* 0x000fea0003800000 */
.L_x_512:
        /* <DEDUP_REMOVED lines=17> */
.L_x_515:
[----:B------:R-:W-:-:S04]  /*7320*/  LOP3.LUT R3, R17, 0x80000000, RZ, 0xc0, !PT ;  /* 0x8000000011037812 */ /* 0x000fc800078ec0ff */
[----:B------:R-:W-:-:S04]  /*7330*/  SHF.R.U32.HI R3, RZ, 0x18, R3 ;  /* 0x00000018ff037819 */ /* 0x000fc80000011603 */
[----:B------:R-:W-:-:S04]  /*7340*/  LOP3.LUT R0, R0, R3, RZ, 0xfc, !PT ;  /* 0x0000000300007212 */ /* 0x000fc800078efcff */
[----:B------:R-:W-:-:S07]  /*7350*/  PRMT R4, R0, 0x7610, R4 ;  /* 0x0000761000047816 */ /* 0x000fce0000000004 */
.L_x_514:
[----:B------:R-:W-:Y:S05]  /*7360*/  BSYNC B0 ;  /* 0x0000000000007941 */ /* 0x000fea0003800000 */
.L_x_513:
[----:B------:R0:W-:Y:S01]  /*7370*/  STG.E.U8 desc[UR36][R8.64], R4 ;  /* 0x0000000408007986 */ /* 0x0001e2000c101124 */
[----:B------:R-:W-:Y:S05]  /*7380*/  BRA `(.L_x_493) ;  /* 0x0000000400187947 */ /* 0x000fea0003800000 */
.L_x_511:
        /* <DEDUP_REMOVED lines=17> */
.L_x_518:
[----:B------:R-:W-:-:S04]  /*74a0*/  LOP3.LUT R3, R17, 0x80000000, RZ, 0xc0, !PT ;  /* 0x8000000011037812 */ /* 0x000fc800078ec0ff */
[----:B------:R-:W-:-:S04]  /*74b0*/  SHF.R.U32.HI R3, RZ, 0x18, R3 ;  /* 0x00000018ff037819 */ /* 0x000fc80000011603 */
[----:B------:R-:W-:-:S04]  /*74c0*/  LOP3.LUT R0, R0, R3, RZ, 0xfc, !PT ;  /* 0x0000000300007212 */ /* 0x000fc800078efcff */
[----:B------:R-:W-:-:S07]  /*74d0*/  PRMT R4, R0, 0x7610, R4 ;  /* 0x0000761000047816 */ /* 0x000fce0000000004 */
.L_x_517:
[----:B------:R-:W-:Y:S05]  /*74e0*/  BSYNC B0 ;  /* 0x0000000000007941 */ /* 0x000fea0003800000 */
.L_x_516:
[----:B------:R0:W-:Y:S01]  /*74f0*/  STG.E.U8 desc[UR36][R8.64], R4 ;  /* 0x0000000408007986 */ /* 0x0001e2000c101124 */
[----:B------:R-:W-:Y:S05]  /*7500*/  BRA `(.L_x_493) ;  /* 0x0000000000b87947 */ /* 0x000fea0003800000 */
.L_x_510:
[----:B------:R-:W-:-:S13]  /*7510*/  ISETP.NE.AND P0, PT, R0, 0x1c, PT ;  /* 0x0000001c0000780c */ /* 0x000fda0003f05270 */
[----:B------:R-:W-:Y:S05]  /*7520*/  @!P0 BRA `(.L_x_519) ;  /* 0x0000000000a48947 */ /* 0x000fea0003800000 */
[----:B------:R-:W-:-:S13]  /*7530*/  ISETP.NE.AND P0, PT, R0, 0x1d, PT ;  /* 0x0000001d0000780c */ /* 0x000fda0003f05270 */
[----:B------:R-:W-:Y:S05]  /*7540*/  @!P0 BRA `(.L_x_520) ;  /* 0x00000000008c8947 */ /* 0x000fea0003800000 */
[----:B------:R-:W-:-:S13]  /*7550*/  ISETP.NE.AND P0, PT, R0, 0x2c, PT ;  /* 0x0000002c0000780c */ /* 0x000fda0003f05270 */
[----:B------:R-:W-:Y:S05]  /*7560*/  @P0 BRA `(.L_x_492) ;  /* 0x0000000000400947 */ /* 0x000fea0003800000 */
[----:B------:R-:W-:-:S05]  /*7570*/  IMAD.U32 R4, R17, 0x10000, RZ ;  /* 0x0001000011047824 */ /* 0x000fca00078e00ff */
        /* <DEDUP_REMOVED lines=15> */
.L_x_492:
        /* <DEDUP_REMOVED lines=15> */
[----:B0--3--:R-:W-:Y:S05]  /*7760*/  CALL.ABS.NOINC R14 ;  /* 0x000000000e007343 */ /* 0x009fea0003c00000 */
.L_x_521:
[----:B------:R-:W-:Y:S05]  /*7770*/  BRA `(.L_x_493) ;  /* 0x00000000001c7947 */ /* 0x000fea0003800000 */
.L_x_520:
[----:B------:R-:W-:-:S06]  /*7780*/  IMAD.U32 R4, R17, 0x10000, RZ ;  /* 0x0001000011047824 */ /* 0x000fcc00078e00ff */
[----:B------:R-:W0:Y:S02]  /*7790*/  F2I.U64.TRUNC R4, R4 ;  /* 0x0000000400047311 */ /* 0x000e24000020d800 */
[----:B0-----:R0:W-:Y:S01]  /*77a0*/  STG.E.64 desc[UR36][R8.64], R4 ;  /* 0x0000000408007986 */ /* 0x0011e2000c101b24 */
[----:B------:R-:W-:Y:S05]  /*77b0*/  BRA `(.L_x_493) ;  /* 0x00000000000c7947 */ /* 0x000fea0003800000 */
.L_x_519:
[----:B------:R-:W-:-:S06]  /*77c0*/  IMAD.U32 R17, R17, 0x10000, RZ ;  /* 0x0001000011117824 */ /* 0x000fcc00078e00ff */
[----:B------:R-:W0:Y:S02]  /*77d0*/  F2I.FTZ.U32.TRUNC.NTZ R17, R17 ;  /* 0x0000001100117305 */ /* 0x000e24000021f000 */
[----:B0-----:R0:W-:Y:S02]  /*77e0*/  STG.E desc[UR36][R8.64], R17 ;  /* 0x0000001108007986 */ /* 0x0011e4000c101924 */
.L_x_493:
[----:B------:R-:W-:-:S07]  /*77f0*/  VIADD R25, R25, 0x80 ;  /* 0x0000008019197836 */ /* 0x000fce0000000000 */
.L_x_453:
[----:B------:R-:W-:Y:S05]  /*7800*/  BSYNC B6 ;  /* 0x0000000000067941 */ /* 0x000fea0003800000 */
.L_x_452:
[----:B------:R-:W-:-:S13]  /*7810*/  ISETP.GE.AND P0, PT, R25, R16, PT ;  /* 0x000000101900720c */ /* 0x000fda0003f06270 */
[----:B------:R-:W-:Y:S05]  /*7820*/  @P0 EXIT ;  /* 0x000000000000094d */ /* 0x000fea0003800000 */
[----:B012-4-:R-:W0:Y:S01]  /*7830*/  LDC.64 R4, c[0x0][0x218] ;  /* 0x00008600ff047b82 */ /* 0x017e220000000a00 */
        /* <DEDUP_REMOVED lines=16> */
[----:B---3--:R-:W-:-:S06]  /*7940*/  IMAD.U32 R19, R19, 0x10000, RZ ;  /* 0x0001000013137824 */ /* 0x008fcc00078e00ff */
[----:B------:R-:W0:Y:S02]  /*7950*/  F2I.FTZ.TRUNC.NTZ R19, R19 ;  /* 0x0000001300137305 */ /* 0x000e24000021f100 */
[----:B0-----:R-:W-:Y:S01]  /*7960*/  STG.E.U8 desc[UR36][R2.64], R19 ;  /* 0x0000001302007986 */ /* 0x001fe2000c101124 */
[----:B------:R-:W-:Y:S05]  /*7970*/  EXIT ;  /* 0x000000000000794d */ /* 0x000fea0003800000 */
.L_x_525:
[----:B---3--:R-:W-:-:S06]  /*7980*/  IMAD.U32 R5, R19, 0x10000, RZ ;  /* 0x0001000013057824 */ /* 0x008fcc00078e00ff */
[----:B------:R-:W0:Y:S02]  /*7990*/  F2I.S64.TRUNC R4, R5 ;  /* 0x0000000500047311 */ /* 0x000e24000020d900 */
[----:B0-----:R-:W-:Y:S01]  /*79a0*/  STG.E.U8 desc[UR36][R2.64], R4 ;  /* 0x0000000402007986 */ /* 0x001fe2000c101124 */
[----:B------:R-:W-:Y:S05]  /*79b0*/  EXIT ;  /* 0x000000000000794d */ /* 0x000fea0003800000 */
.L_x_524:
[----:B------:R-:W-:-:S13]  /*79c0*/  ISETP.NE.AND P0, PT, R0, 0x2, PT ;  /* 0x000000020000780c */ /* 0x000fda0003f05270 */
[----:B------:R-:W-:Y:S05]  /*79d0*/  @!P0 BRA `(.L_x_527) ;  /* 0x0000000000308947 */ /* 0x000fea0003800000 */
[----:B------:R-:W-:-:S13]  /*79e0*/  ISETP.NE.AND P0, PT, R0, 0x3, PT ;  /* 0x000000030000780c */ /* 0x000fda0003f05270 */
[----:B------:R-:W-:Y:S05]  /*79f0*/  @!P0 BRA `(.L_x_528) ;  /* 0x0000000000188947 */ /* 0x000fea0003800000 */
[----:B------:R-:W-:-:S13]  /*7a00*/  ISETP.NE.AND P0, PT, R0, 0x4, PT ;  /* 0x000000040000780c */ /* 0x000fda0003f05270 */
[----:B------:R-:W-:Y:S05]  /*7a10*/  @P0 BRA `(.L_x_526) ;  /* 0x0000000c000c0947 */ /* 0x000fea0003800000 */
[----:B---3--:R-:W-:-:S06]  /*7a20*/  IMAD.U32 R4, R19, 0x10000, RZ ;  /* 0x0001000013047824 */ /* 0x008fcc00078e00ff */
[----:B------:R-:W0:Y:S02]  /*7a30*/  F2I.S64.TRUNC R4, R4 ;  /* 0x0000000400047311 */ /* 0x000e24000020d900 */
[----:B0-----:R-:W-:Y:S01]  /*7a40*/  STG.E.64 desc[UR36][R2.64], R4 ;  /* 0x0000000402007986 */ /* 0x001fe2000c101b24 */
[----:B------:R-:W-:Y:S05]  /*7a50*/  EXIT ;  /* 0x000000000000794d */ /* 0x000fea0003800000 */
.L_x_528:
[----:B---3--:R-:W-:-:S06]  /*7a60*/  IMAD.U32 R19, R19, 0x10000, RZ ;  /* 0x0001000013137824 */ /* 0x008fcc00078e00ff */
[----:B------:R-:W0:Y:S02]  /*7a70*/  F2I.FTZ.TRUNC.NTZ R19, R19 ;  /* 0x0000001300137305 */ /* 0x000e24000021f100 */
[----:B0-----:R-:W-:Y:S01]  /*7a80*/  STG.E desc[UR36][R2.64], R19 ;  /* 0x0000001302007986 */ /* 0x001fe2000c101924 */
[----:B------:R-:W-:Y:S05]  /*7a90*/  EXIT ;  /* 0x000000000000794d */ /* 0x000fea0003800000 */
.L_x_527:
[----:B---3--:R-:W-:-:S06]  /*7aa0*/  IMAD.U32 R19, R19, 0x10000, RZ ;  /* 0x0001000013137824 */ /* 0x008fcc00078e00ff */
[----:B------:R-:W0:Y:S02]  /*7ab0*/  F2I.FTZ.TRUNC.NTZ R19, R19 ;  /* 0x0000001300137305 */ /* 0x000e24000021f100 */
[----:B0-----:R-:W-:Y:S01]  /*7ac0*/  STG.E.U16 desc[UR36][R2.64], R19 ;  /* 0x0000001302007986 */ /* 0x001fe2000c101524 */
[----:B------:R-:W-:Y:S05]  /*7ad0*/  EXIT ;  /* 0x000000000000794d */ /* 0x000fea0003800000 */
.L_x_523:
[----:B------:R-:W-:-:S13]  /*7ae0*/  ISETP.GT.AND P0, PT, R0, 0x6, PT ;  /* 0x000000060000780c */ /* 0x000fda0003f04270 */
[----:B------:R-:W-:Y:S05]  /*7af0*/  @P0 BRA `(.L_x_529) ;  /* 0x00000000002c0947 */ /* 0x000fea0003800000 */
[----:B------:R-:W-:-:S13]  /*7b00*/  ISETP.NE.AND P0, PT, R0, 0x5, PT ;  /* 0x000000050000780c */ /* 0x000fda0003f05270 */
[----:B------:R-:W-:Y:S05]  /*7b10*/  @!P0 BRA `(.L_x_530) ;  /* 0x0000000000148947 */ /* 0x000fea0003800000 */
[----:B------:R-:W-:-:S13]  /*7b20*/  ISETP.NE.AND P0, PT, R0, 0x6, PT ;  /* 0x000000060000780c */ /* 0x000fda0003f05270 */
[----:B------:R-:W-:Y:S05]  /*7b30*/  @P0 BRA `(.L_x_526) ;  /* 0x0000000800c40947 */ /* 0x000fea0003800000 */
[----:B---3--:R-:W-:-:S05]  /*7b40*/  IMAD.U32 R19, R19, 0x10000, RZ ;  /* 0x0001000013137824 */ /* 0x008fca00078e00ff */
[----:B------:R-:W-:Y:S01]  /*7b50*/  STG.E desc[UR36][R2.64], R19 ;  /* 0x0000001302007986 */ /* 0x000fe2000c101924 */
[----:B------:R-:W-:Y:S05]  /*7b60*/  EXIT ;  /* 0x000000000000794d */ /* 0x000fea0003800000 */
.L_x_530:
[----:B---3--:R-:W-:-:S05]  /*7b70*/  IMAD.U32 R0, R19, 0x10000, RZ ;  /* 0x0001000013007824 */ /* 0x008fca00078e00ff */
[----:B------:R-:W-:-:S05]  /*7b80*/  F2FP.F16.F32.PACK_AB R0, RZ, R0 ;  /* 0x00000000ff00723e */ /* 0x000fca00000000ff */
[----:B------:R-:W-:Y:S01]  /*7b90*/  STG.E.U16 desc[UR36][R2.64], R0 ;  /* 0x0000000002007986 */ /* 0x000fe2000c101524 */
[----:B------:R-:W-:Y:S05]  /*7ba0*/  EXIT ;  /* 0x000000000000794d */ /* 0x000fea0003800000 */
.L_x_529:
[----:B------:R-:W-:-:S13]  /*7bb0*/  ISETP.NE.AND P0, PT, R0, 0x7, PT ;  /* 0x000000070000780c */ /* 0x000fda0003f05270 */
[----:B------:R-:W-:Y:S05]  /*7bc0*/  @!P0 BRA `(.L_x_531) ;  /* 0x0000000000348947 */ /* 0x000fea0003800000 */
[----:B------:R-:W-:-:S13]  /*7bd0*/  ISETP.NE.AND P0, PT, R0, 0x8, PT ;  /* 0x000000080000780c */ /* 0x000fda0003f05270 */
[----:B------:R-:W-:Y:S05]  /*7be0*/  @!P0 BRA `(.L_x_532) ;  /* 0x0000000000188947 */ /* 0x000fea0003800000 */
[----:B------:R-:W-:-:S13]  /*7bf0*/  ISETP.NE.AND P0, PT, R0, 0x9, PT ;  /* 0x000000090000780c */ /* 0x000fda0003f05270 */
[----:B------:R-:W-:Y:S05]  /*7c00*/  @P0 BRA `(.L_x_526) ;  /* 0x0000000800900947 */ /* 0x000fea0003800000 */
[----:B---3--:R-:W-:Y:S02]  /*7c10*/  IMAD.U32 R4, R19, 0x10000, RZ ;  /* 0x0001000013047824 */ /* 0x008fe400078e00ff */
[----:B------:R-:W-:-:S05]  /*7c20*/  IMAD.MOV.U32 R5, RZ, RZ, RZ ;  /* 0x000000ffff057224 */ /* 0x000fca00078e00ff */
[----:B------:R-:W-:Y:S01]  /*7c30*/  STG.E.64 desc[UR36][R2.64], R4 ;  /* 0x0000000402007986 */ /* 0x000fe2000c101b24 */
[----:B------:R-:W-:Y:S05]  /*7c40*/  EXIT ;  /* 0x000000000000794d */ /* 0x000fea0003800000 */
.L_x_532:
[----:B---3--:R-:W-:-:S05]  /*7c50*/  IMAD.U32 R19, R19, 0x10000, RZ ;  /* 0x0001000013137824 */ /* 0x008fca00078e00ff */
[----:B------:R-:W-:-:S04]  /*7c60*/  F2FP.F16.F32.PACK_AB R5, RZ, R19 ;  /* 0x00000013ff05723e */ /* 0x000fc800000000ff */
[----:B------:R-:W-:-:S05]  /*7c70*/  PRMT R5, R5, 0x5410, RZ ;  /* 0x0000541005057816 */ /* 0x000fca00000000ff */
[----:B------:R-:W-:Y:S01]  /*7c80*/  STG.E desc[UR36][R2.64], R5 ;  /* 0x0000000502007986 */ /* 0x000fe2000c101924 */
[----:B------:R-:W-:Y:S05]  /*7c90*/  EXIT ;  /* 0x000000000000794d */ /* 0x000fea0003800000 */
.L_x_531:
[----:B---3--:R-:W-:-:S04]  /*7ca0*/  IMAD.U32 R4, R19, 0x10000, RZ ;  /* 0x0001000013047824 */ /* 0x008fc800078e00ff */
[----:B------:R-:W-:-:S06]  /*7cb0*/  FMUL.FTZ R4, R4, 1 ;  /* 0x3f80000004047820 */ /* 0x000fcc0000410000 */
[----:B------:R-:W0:Y:S02]  /*7cc0*/  F2F.F64.F32 R4, R4 ;  /* 0x0000000400047310 */ /* 0x000e240000201800 */
[----:B0-----:R-:W-:Y:S01]  /*7cd0*/  STG.E.64 desc[UR36][R2.64], R4 ;  /* 0x0000000402007986 */ /* 0x001fe2000c101b24 */
[----:B------:R-:W-:Y:S05]  /*7ce0*/  EXIT ;  /* 0x000000000000794d */ /* 0x000fea0003800000 */
.L_x_522:
        /* <DEDUP_REMOVED lines=8> */
[----:B---3--:R-:W-:-:S05]  /*7d70*/  IMAD.U32 R19, R19, 0x10000, RZ ;  /* 0x0001000013137824 */ /* 0x008fca00078e00ff */
[----:B------:R-:W-:-:S04]  /*7d80*/  FSETP.NEU.FTZ.AND P0, PT, R19, RZ, PT ;  /* 0x000000ff1300720b */ /* 0x000fc80003f1d000 */
[----:B------:R-:W-:-:S05]  /*7d90*/  SEL R5, RZ, 0x1, !P0 ;  /* 0x00000001ff057807 */ /* 0x000fca0004000000 */
[----:B------:R-:W-:Y:S01]  /*7da0*/  STG.E.U8 desc[UR36][R2.64], R5 ;  /* 0x0000000502007986 */ /* 0x000fe2000c101124 */
[----:B------:R-:W-:Y:S05]  /*7db0*/  EXIT ;  /* 0x000000000000794d */ /* 0x000fea0003800000 */
.L_x_535:
[----:B---3--:R-:W-:Y:S01]  /*7dc0*/  IMAD.U32 R19, R19, 0x10000, RZ ;  /* 0x0001000013137824 */ /* 0x008fe200078e00ff */
[----:B------:R-:W-:-:S03]  /*7dd0*/  CS2R R6, SRZ ;  /* 0x0000000000067805 */ /* 0x000fc6000001ff00 */
[----:B------:R-:W-:-:S06]  /*7de0*/  FMUL.FTZ R4, R19, 1 ;  /* 0x3f80000013047820 */ /* 0x000fcc0000410000 */
[----:B------:R-:W0:Y:S02]  /*7df0*/  F2F.F64.F32 R4, R4 ;  /* 0x0000000400047310 */ /* 0x000e240000201800 */
[----:B0-----:R-:W-:Y:S01]  /*7e00*/  STG.E.128 desc[UR36][R2.64], R4 ;  /* 0x0000000402007986 */ /* 0x001fe2000c101d24 */
[----:B------:R-:W-:Y:S05]  /*7e10*/  EXIT ;  /* 0x000000000000794d */ /* 0x000fea0003800000 */
.L_x_534:
[----:B------:R-:W-:-:S13]  /*7e20*/  ISETP.NE.AND P0, PT, R0, 0xf, PT ;  /* 0x0000000f0000780c */ /* 0x000fda0003f05270 */
[----:B------:R-:W-:Y:S05]  /*7e30*/  @!P0 BRA `(.L_x_536) ;  /* 0x0000000000b48947 */ /* 0x000fea0003800000 */
[----:B------:R-:W-:-:S13]  /*7e40*/  ISETP.NE.AND P0, PT, R0, 0x17, PT ;  /* 0x000000170000780c */ /* 0x000fda0003f05270 */
[----:B------:R-:W-:Y:S05]  /*7e50*/  @!P0 BRA `(.L_x_537) ;  /* 0x0000000000548947 */ /* 0x000fea0003800000 */
[----:B------:R-:W-:-:S13]  /*7e60*/  ISETP.NE.AND P0, PT, R0, 0x18, PT ;  /* 0x000000180000780c */ /* 0x000fda0003f05270 */
[----:B------:R-:W-:Y:S05]  /*7e70*/  @P0 BRA `(.L_x_526) ;  /* 0x0000000400f40947 */ /* 0x000fea0003800000 */
[----:B---3--:R-:W-:Y:S01]  /*7e80*/  IMAD.U32 R19, R19, 0x10000, RZ ;  /* 0x0001000013137824 */ /* 0x008fe200078e00ff */
        /* <DEDUP_REMOVED lines=14> */
.L_x_539:
[----:B------:R-:W-:Y:S05]  /*7f70*/  BSYNC B0 ;  /* 0x0000000000007941 */ /* 0x000fea0003800000 */
.L_x_538:
[----:B------:R-:W-:-:S05]  /*7f80*/  LOP3.LUT R5, R0, R5, RZ, 0xfc, !PT ;  /* 0x0000000500057212 */ /* 0x000fca00078efcff */
[----:B------:R-:W-:Y:S01]  /*7f90*/  STG.E.U8 desc[UR36][R2.64], R5 ;  /* 0x0000000502007986 */ /* 0x000fe2000c101124 */
[----:B------:R-:W-:Y:S05]  /*7fa0*/  EXIT ;  /* 0x000000000000794d */ /* 0x000fea0003800000 */
.L_x_537:
[----:B---3--:R-:W-:Y:S01]  /*7fb0*/  IMAD.U32 R19, R19, 0x10000, RZ ;  /* 0x0001000013137824 */ /* 0x008fe200078e00ff */
        /* <DEDUP_REMOVED lines=12> */
.L_x_541:
[----:B------:R-:W-:Y:S01]  /*8080*/  IMAD.MOV.U32 R0, RZ, RZ, 0x7f ;  /* 0x0000007fff007424 */ /* 0x000fe200078e00ff */
[----:B------:R-:W-:-:S04]  /*8090*/  ISETP.GT.U32.AND P0, PT, R4, 0x7f800000, PT ;  /* 0x7f8000000400780c */ /* 0x000fc80003f04070 */
[----:B------:R-:W-:-:S09]  /*80a0*/  SEL R0, R0, 0x7c, P0 ;  /* 0x0000007c00007807 */ /* 0x000fd20000000000 */
.L_x_542:
[----:B------:R-:W-:Y:S05]  /*80b0*/  BSYNC B0 ;  /* 0x0000000000007941 */ /* 0x000fea0003800000 */
.L_x_540:
[----:B------:R-:W-:-:S04]  /*80c0*/  LOP3.LUT R4, R19, 0x80000000, RZ, 0xc0, !PT ;  /* 0x8000000013047812 */ /* 0x000fc800078ec0ff */
[----:B------:R-:W-:-:S04]  /*80d0*/  SHF.R.U32.HI R5, RZ, 0x18, R4 ;  /* 0x00000018ff057819 */ /* 0x000fc80000011604 */
[----:B------:R-:W-:-:S05]  /*80e0*/  LOP3.LUT R5, R0, R5, RZ, 0xfc, !PT ;  /* 0x0000000500057212 */ /* 0x000fca00078efcff */
[----:B------:R-:W-:Y:S01]  /*80f0*/  STG.E.U8 desc[UR36][R2.64], R5 ;  /* 0x0000000502007986 */ /* 0x000fe2000c101124 */
[----:B------:R-:W-:Y:S05]  /*8100*/  EXIT ;  /* 0x000000000000794d */ /* 0x000fea0003800000 */
.L_x_536:
[----:B---3--:R-:W-:Y:S01]  /*8110*/  STG.E.U16 desc[UR36][R2.64], R19 ;  /* 0x0000001302007986 */ /* 0x008fe2000c101524 */
[----:B------:R-:W-:Y:S05]  /*8120*/  EXIT ;  /* 0x000000000000794d */ /* 0x000fea0003800000 */
.L_x_533:
        /* <DEDUP_REMOVED lines=8> */
[----:B---3--:R-:W-:-:S06]  /*81b0*/  IMAD.U32 R5, R19, 0x10000, RZ ;  /* 0x0001000013057824 */ /* 0x008fcc00078e00ff */
[----:B------:R-:W0:Y:S02]  /*81c0*/  F2I.FTZ.U32.TRUNC.NTZ R5, R5 ;  /* 0x0000000500057305 */ /* 0x000e24000021f000 */
[----:B0-----:R-:W-:Y:S01]  /*81d0*/  STG.E.U16 desc[UR36][R2.64], R5 ;  /* 0x0000000502007986 */ /* 0x001fe2000c101524 */
[----:B------:R-:W-:Y:S05]  /*81e0*/  EXIT ;  /* 0x000000000000794d */ /* 0x000fea0003800000 */
.L_x_545:
[----:B---3--:R-:W-:Y:S01]  /*81f0*/  IMAD.U32 R19, R19, 0x10000, RZ ;  /* 0x0001000013137824 */ /* 0x008fe200078e00ff */
        /* <DEDUP_REMOVED lines=12> */
[----:B------:R-:W-:-:S05]  /*82c0*/  FADD.FTZ R0, R5, 8192 ;  /* 0x4600000005007421 */ /* 0x000fca0000010000 */
[----:B------:R-:W-:Y:S02]  /*82d0*/  LOP3.LUT P0, R4, R0, 0xff, RZ, 0xc0, !PT ;  /* 0x000000ff00047812 */ /* 0x000fe4000780c0ff */
[----:B------:R-:W-:-:S11]  /*82e0*/  PRMT R0, RZ, 0x7610, R0 ;  /* 0x00007610ff007816 */ /* 0x000fd60000000000 */
[----:B------:R-:W-:Y:S05]  /*82f0*/  @!P0 BRA `(.L_x_547) ;  /* 0x0000000000108947 */ /* 0x000fea0003800000 */
.L_x_548:
[----:B------:R-:W-:-:S04]  /*8300*/  LOP3.LUT R0, R19, 0x80000000, RZ, 0xc0, !PT ;  /* 0x8000000013007812 */ /* 0x000fc800078ec0ff */
[----:B------:R-:W-:-:S04]  /*8310*/  SHF.R.U32.HI R5, RZ, 0x18, R0 ;  /* 0x00000018ff057819 */ /* 0x000fc80000011600 */
[----:B------:R-:W-:-:S04]  /*8320*/  LOP3.LUT R4, R4, R5, RZ, 0xfc, !PT ;  /* 0x0000000504047212 */ /* 0x000fc800078efcff */
[----:B------:R-:W-:-:S07]  /*8330*/  PRMT R0, R4, 0x7610, R0 ;  /* 0x0000761004007816 */ /* 0x000fce0000000000 */
.L_x_547:
[----:B------:R-:W-:Y:S05]  /*8340*/  BSYNC B0 ;  /* 0x0000000000007941 */ /* 0x000fea0003800000 */
.L_x_546:
[----:B------:R-:W-:Y:S01]  /*8350*/  STG.E.U8 desc[UR36][R2.64], R0 ;  /* 0x0000000002007986 */ /* 0x000fe2000c101124 */
[----:B------:R-:W-:Y:S05]  /*8360*/  EXIT ;  /* 0x000000000000794d */ /* 0x000fea0003800000 */
.L_x_544:
        /* <DEDUP_REMOVED lines=17> */
.L_x_551:
[----:B------:R-:W-:-:S04]  /*8480*/  LOP3.LUT R0, R19, 0x80000000, RZ, 0xc0, !PT ;  /* 0x8000000013007812 */ /* 0x000fc800078ec0ff */
[----:B------:R-:W-:-:S04]  /*8490*/  SHF.R.U32.HI R5, RZ, 0x18, R0 ;  /* 0x00000018ff057819 */ /* 0x000fc80000011600 */
[----:B------:R-:W-:-:S04]  /*84a0*/  LOP3.LUT R4, R4, R5, RZ, 0xfc, !PT ;  /* 0x0000000504047212 */ /* 0x000fc800078efcff */
[----:B------:R-:W-:-:S07]  /*84b0*/  PRMT R0, R4, 0x7610, R0 ;  /* 0x0000761004007816 */ /* 0x000fce0000000000 */
.L_x_550:
[----:B------:R-:W-:Y:S05]  /*84c0*/  BSYNC B0 ;  /* 0x0000000000007941 */ /* 0x000fea0003800000 */
.L_x_549:
[----:B------:R-:W-:Y:S01]  /*84d0*/  STG.E.U8 desc[UR36][R2.64], R0 ;  /* 0x0000000002007986 */ /* 0x000fe2000c101124 */
[----:B------:R-:W-:Y:S05]  /*84e0*/  EXIT ;  /* 0x000000000000794d */ /* 0x000fea0003800000 */
.L_x_543:
[----:B------:R-:W-:-:S13]  /*84f0*/  ISETP.NE.AND P0, PT, R0, 0x1c, PT ;  /* 0x0000001c0000780c */ /* 0x000fda0003f05270 */
[----:B------:R-:W-:Y:S05]  /*8500*/  @!P0 BRA `(.L_x_552) ;  /* 0x0000000000a48947 */ /* 0x000fea0003800000 */
[----:B------:R-:W-:-:S13]  /*8510*/  ISETP.NE.AND P0, PT, R0, 0x1d, PT ;  /* 0x0000001d0000780c */ /* 0x000fda0003f05270 */
[----:B------:R-:W-:Y:S05]  /*8520*/  @!P0 BRA `(.L_x_553) ;  /* 0x00000000008c8947 */ /* 0x000fea0003800000 */
[----:B------:R-:W-:-:S13]  /*8530*/  ISETP.NE.AND P0, PT, R0, 0x2c, PT ;  /* 0x0000002c0000780c */ /* 0x000fda0003f05270 */
[----:B------:R-:W-:Y:S05]  /*8540*/  @P0 BRA `(.L_x_526) ;  /* 0x0000000000400947 */ /* 0x000fea0003800000 */
[----:B---3--:R-:W-:Y:S02]  /*8550*/  IMAD.U32 R19, R19, 0x10000, RZ ;  /* 0x0001000013137824 */ /* 0x008fe400078e00ff */
[----:B------:R-:W-:-:S03]  /*8560*/  IMAD.MOV.U32 R5, RZ, RZ, 0xff ;  /* 0x000000ffff057424 */ /* 0x000fc600078e00ff */
[----:B------:R-:W-:-:S04]  /*8570*/  SHF.R.U32.HI R6, RZ, 0x17, R19 ;  /* 0x00000017ff067819 */ /* 0x000fc80000011613 */
[----:B------:R-:W-:-:S04]  /*8580*/  LOP3.LUT R4, R6, 0xff, RZ, 0xc0, !PT ;  /* 0x000000ff06047812 */ /* 0x000fc800078ec0ff */
[----:B------:R-:W-:-:S13]  /*8590*/  ISETP.NE.AND P2, PT, R4, 0xff, PT ;  /* 0x000000ff0400780c */ /* 0x000fda0003f45270 */
[--C-:B------:R-:W-:Y:S02]  /*85a0*/  @P2 SHF.R.U32.HI R0, RZ, 0x16, R19.reuse ;  /* 0x00000016ff002819 */ /* 0x100fe40000011613 */
[----:B------:R-:W-:Y:S02]  /*85b0*/  @P2 LOP3.LUT P0, RZ, R4, 0x3fffff, R19, 0xf8, !PT ;  /* 0x003fffff04ff2812 */ /* 0x000fe4000780f813 */
        /* <DEDUP_REMOVED lines=9> */
.L_x_526:
        /* <DEDUP_REMOVED lines=15> */
[----:B-1-3--:R-:W-:Y:S05]  /*8740*/  CALL.ABS.NOINC R2 ;  /* 0x0000000002007343 */ /* 0x00afea0003c00000 */
.L_x_554:
[----:B------:R-:W-:Y:S05]  /*8750*/  EXIT ;  /* 0x000000000000794d */ /* 0x000fea0003800000 */
.L_x_553:
[----:B---3--:R-:W-:-:S06]  /*8760*/  IMAD.U32 R4, R19, 0x10000, RZ ;  /* 0x0001000013047824 */ /* 0x008fcc00078e00ff */
[----:B------:R-:W0:Y:S02]  /*8770*/  F2I.U64.TRUNC R4, R4 ;  /* 0x0000000400047311 */ /* 0x000e24000020d800 */
[----:B0-----:R-:W-:Y:S01]  /*8780*/  STG.E.64 desc[UR36][R2.64], R4 ;  /* 0x0000000402007986 */ /* 0x001fe2000c101b24 */
[----:B------:R-:W-:Y:S05]  /*8790*/  EXIT ;  /* 0x000000000000794d */ /* 0x000fea0003800000 */
.L_x_552:
[----:B---3--:R-:W-:-:S06]  /*87a0*/  IMAD.U32 R19, R19, 0x10000, RZ ;  /* 0x0001000013137824 */ /* 0x008fcc00078e00ff */
[----:B------:R-:W0:Y:S02]  /*87b0*/  F2I.FTZ.U32.TRUNC.NTZ R19, R19 ;  /* 0x0000001300137305 */ /* 0x000e24000021f000 */
[----:B0-----:R-:W-:Y:S01]  /*87c0*/  STG.E desc[UR36][R2.64], R19 ;  /* 0x0000001302007986 */ /* 0x001fe2000c101924 */
[----:B------:R-:W-:Y:S05]  /*87d0*/  EXIT ;  /* 0x000000000000794d */ /* 0x000fea0003800000 */
.L_x_555:
        /* <DEDUP_REMOVED lines=10> */
.L_x_2617:


//--------------------- .text._ZN2at6native18elementwise_kernelILi128ELi4EZNS0_22gpu_kernel_impl_nocastIZZZNS0_15cos_kernel_cudaERNS_18TensorIteratorBaseEENKUlvE0_clEvENKUlvE2_clEvEUlN3c108BFloat16EE_EEvS4_RKT_EUliE_EEviT1_ --------------------------
	.section	.text._ZN2at6native18elementwise_kernelILi128ELi4EZNS0_22gpu_kernel_impl_nocastIZZZNS0_15cos_kernel_cudaERNS_18TensorIteratorBaseEENKUlvE0_clEvENKUlvE2_clEvEUlN3c108BFloat16EE_EEvS4_RKT_EUliE_EEviT1_,"ax",@progbits
	.align	128
        .global         _ZN2at6native18elementwise_kernelILi128ELi4EZNS0_22gpu_kernel_impl_nocastIZZZNS0_15cos_kernel_cudaERNS_18TensorIteratorBaseEENKUlvE0_clEvENKUlvE2_clEvEUlN3c108BFloat16EE_EEvS4_RKT_EUliE_EEviT1_
        .type           _ZN2at6native18elementwise_kernelILi128ELi4EZNS0_22gpu_kernel_impl_nocastIZZZNS0_15cos_kernel_cudaERNS_18TensorIteratorBaseEENKUlvE0_clEvENKUlvE2_clEvEUlN3c108BFloat16EE_EEvS4_RKT_EUliE_EEviT1_,@function
        .size           _ZN2at6native18elementwise_kernelILi128ELi4EZNS0_22gpu_kernel_impl_nocastIZZZNS0_15cos_kernel_cudaERNS_18TensorIteratorBaseEENKUlvE0_clEvENKUlvE2_clEvEUlN3c108BFloat16EE_EEvS4_RKT_EUliE_EEviT1_,(.L_x_2618 - _ZN2at6native18elementwise_kernelILi128ELi4EZNS0_22gpu_kernel_impl_nocastIZZZNS0_15cos_kernel_cudaERNS_18TensorIteratorBaseEENKUlvE0_clEvENKUlvE2_clEvEUlN3c108BFloat16EE_EEvS4_RKT_EUliE_EEviT1_)
        .other          _ZN2at6native18elementwise_kernelILi128ELi4EZNS0_22gpu_kernel_impl_nocastIZZZNS0_15cos_kernel_cudaERNS_18TensorIteratorBaseEENKUlvE0_clEvENKUlvE2_clEvEUlN3c108BFloat16EE_EEvS4_RKT_EUliE_EEviT1_,@"STO_CUDA_ENTRY STV_DEFAULT"
_ZN2at6native18elementwise_kernelILi128ELi4EZNS0_22gpu_kernel_impl_nocastIZZZNS0_15cos_kernel_cudaERNS_18TensorIteratorBaseEENKUlvE0_clEvENKUlvE2_clEvEUlN3c108BFloat16EE_EEvS4_RKT_EUliE_EEviT1_:
.text._ZN2at6native18elementwise_kernelILi128ELi4EZNS0_22gpu_kernel_impl_nocastIZZZNS0_15cos_kernel_cudaERNS_18TensorIteratorBaseEENKUlvE0_clEvENKUlvE2_clEvEUlN3c108BFloat16EE_EEvS4_RKT_EUliE_EEviT1_:
[----:B------:R-:W-:Y:S01]  /*0000*/  LDC R1, c[0x0][0x28] ;  /* 0x00000a00ff017b82 */ /* 0x000fe20000000800 */
[----:B------:R-:W0:Y:S01]  /*0010*/  S2R R0, SR_CTAID.X ;  /* 0x0000000000007919 */ /* 0x000e220000002500 */
[----:B------:R-:W-:Y:S01]  /*0020*/  ULDC UR6, c[0x0][0x210] ;  /* 0x0000840000067ab9 */ /* 0x000fe20000000800 */
[----:B------:R-:W-:Y:S01]  /*0030*/  ULDC.64 UR4, c[0x0][0x208] ;  /* 0x0000820000047ab9 */ /* 0x000fe20000000a00 */
[----:B------:R-:W-:Y:S01]  /*0040*/  BSSY B0, `(.L_x_556) ;  /* 0x0000140000007945 */ /* 0x000fe20003800000 */
[----:B------:R-:W0:Y:S02]  /*0050*/  S2R R3, SR_TID.X ;  /* 0x0000000000037919 */ /* 0x000e240000002100 */
[----:B0-----:R-:W-:-:S04]  /*0060*/  LEA R0, R0, R3, 0x9 ;  /* 0x0000000300007211 */ /* 0x001fc800078e48ff */
[----:B------:R-:W-:-:S13]  /*0070*/  ISETP.GE.AND P0, PT, R0, UR6, PT ;  /* 0x0000000600007c0c */ /* 0x000fda000bf06270 */
[----:B------:R-:W-:Y:S05]  /*0080*/  @P0 BRA `(.L_x_557) ;  /* 0x0000001000ec0947 */ /* 0x000fea0003800000 */
[----:B------:R-:W0:Y:S01]  /*0090*/  LDC R8, c[0x0][0x218] ;  /* 0x00008600ff087b82 */ /* 0x000e220000000800 */
[----:B------:R-:W-:Y:S02]  /*00a0*/  CS2R R2, SRZ ;  /* 0x0000000000027805 */ /* 0x000fe4000001ff00 */
[----:B0-----:R-:W-:-:S13]  /*00b0*/  ISETP.NE.AND P0, PT, R8, RZ, PT ;  /* 0x000000ff0800720c */ /* 0x001fda0003f05270 */
[----:B------:R-:W-:Y:S05]  /*00c0*/  @!P0 BRA `(.L_x_558) ;  /* 0x0000001000a88947 */ /* 0x000fea0003800000 */
[----:B------:R-:W-:Y:S01]  /*00d0*/  HFMA2.MMA R2, -RZ, RZ, 0, 0 ;  /* 0x00000000ff027435 */ /* 0x000fe200000001ff */
[----:B------:R-:W-:Y:S01]  /*00e0*/  MOV R3, R0 ;  /* 0x0000000000037202 */ /* 0x000fe20000000f00 */
[----:B------:R-:W-:Y:S01]  /*00f0*/  ULDC.64 UR8, c[0x0][0x220] ;  /* 0x0000880000087ab9 */ /* 0x000fe20000000a00 */
[----:B------:R-:W-:Y:S01]  /*0100*/  ISETP.NE.AND P0, PT, R8, 0x1, PT ;  /* 0x000000010800780c */ /* 0x000fe20003f05270 */
[----:B------:R-:W-:-:S06]  /*0110*/  ULDC UR7, c[0x0][0x21c] ;  /* 0x0000870000077ab9 */ /* 0x000fcc0000000800 */
[----:B------:R-:W-:-:S05]  /*0120*/  IMAD.HI.U32 R4, R0, UR8, R2 ;  /* 0x0000000800047c27 */ /* 0x000fca000f8e0002 */
[----:B------:R-:W-:Y:S01]  /*0130*/  SHF.R.U32.HI R5, RZ, UR9, R4 ;  /* 0x00000009ff057c19 */ /* 0x000fe20008011604 */
[----:B------:R-:W-:-:S03]  /*0140*/  ULDC.64 UR8, c[0x0][0x348] ;  /* 0x0000d20000087ab9 */ /* 0x000fc60000000a00 */
[----:B------:R-:W-:-:S05]  /*0150*/  IADD3 R3, -R5, RZ, RZ ;  /* 0x000000ff05037210 */ /* 0x000fca0007ffe1ff */
[----:B------:R-:W-:-:S04]  /*0160*/  IMAD R2, R3, UR7, R0 ;  /* 0x0000000703027c24 */ /* 0x000fc8000f8e0200 */
[C---:B------:R-:W-:Y:S02]  /*0170*/  IMAD R3, R2.reuse, UR8, RZ ;  /* 0x0000000802037c24 */ /* 0x040fe4000f8e02ff */
[----:B------:R-:W-:Y:S01]  /*0180*/  IMAD R2, R2, UR9, RZ ;  /* 0x0000000902027c24 */ /* 0x000fe2000f8e02ff */
[----:B------:R-:W-:Y:S06]  /*0190*/  @!P0 BRA `(.L_x_558) ;  /* 0x0000001000748947 */ /* 0x000fec0003800000 */
[----:B------:R-:W-:Y:S01]  /*01a0*/  MOV R4, RZ ;  /* 0x000000ff00047202 */ /* 0x000fe20000000f00 */
[----:B------:R-:W-:Y:S01]  /*01b0*/  ULDC.64 UR8, c[0x0][0x228] ;  /* 0x00008a0000087ab9 */ /* 0x000fe20000000a00 */
[----:B------:R-:W-:Y:S01]  /*01c0*/  ULDC UR7, c[0x0][0x230] ;  /* 0x00008c0000077ab9 */ /* 0x000fe20000000800 */
[----:B------:R-:W-:Y:S02]  /*01d0*/  ISETP.NE.AND P0, PT, R8, 0x2, PT ;  /* 0x000000020800780c */ /* 0x000fe40003f05270 */
[----:B------:R-:W-:-:S05]  /*01e0*/  IMAD.HI.U32 R6, R5, UR9, R4 ;  /* 0x0000000905067c27 */ /* 0x000fca000f8e0004 */
[----:B------:R-:W-:-:S04]  /*01f0*/  SHF.R.U32.HI R7, RZ, UR7, R6 ;  /* 0x00000007ff077c19 */ /* 0x000fc80008011606 */
[----:B------:R-:W-:-:S05]  /*0200*/  IADD3 R4, -R7, RZ, RZ ;  /* 0x000000ff07047210 */ /* 0x000fca0007ffe1ff */
[----:B------:R-:W-:Y:S01]  /*0210*/  IMAD R4, R4, UR8, R5 ;  /* 0x0000000804047c24 */ /* 0x000fe2000f8e0205 */
[----:B------:R-:W-:-:S03]  /*0220*/  ULDC.64 UR8, c[0x0][0x350] ;  /* 0x0000d40000087ab9 */ /* 0x000fc60000000a00 */
[C---:B------:R-:W-:Y:S02]  /*0230*/  IMAD R3, R4.reuse, UR8, R3 ;  /* 0x0000000804037c24 */ /* 0x040fe4000f8e0203 */
[----:B------:R-:W-:Y:S01]  /*0240*/  IMAD R2, R4, UR9, R2 ;  /* 0x0000000904027c24 */ /* 0x000fe2000f8e0202 */
[----:B------:R-:W-:Y:S06]  /*0250*/  @!P0 BRA `(.L_x_558) ;  /* 0x0000001000448947 */ /* 0x000fec0003800000 */
[----:B------:R-:W-:Y:S01]  /*0260*/  HFMA2.MMA R6, -RZ, RZ, 0, 0 ;  /* 0x00000000ff067435 */ /* 0x000fe200000001ff */
[----:B------:R-:W-:Y:S01]  /*0270*/  ULDC.64 UR8, c[0x0][0x238] ;  /* 0x00008e0000087ab9 */ /* 0x000fe20000000a00 */
[----:B------:R-:W-:Y:S01]  /*0280*/  ISETP.NE.AND P0, PT, R8, 0x3, PT ;  /* 0x000000030800780c */ /* 0x000fe20003f05270 */
[----:B------:R-:W-:-:S07]  /*0290*/  ULDC UR7, c[0x0][0x234] ;  /* 0x00008d0000077ab9 */ /* 0x000fce0000000800 */
[----:B------:R-:W-:-:S05]  /*02a0*/  IMAD.HI.U32 R4, R7, UR8, R6 ;  /* 0x0000000807047c27 */ /* 0x000fca000f8e0006 */
[----:B------:R-:W-:Y:S01]  /*02b0*/  SHF.R.U32.HI R5, RZ, UR9, R4 ;  /* 0x00000009ff057c19 */ /* 0x000fe20008011604 */
[----:B------:R-:W-:-:S03]  /*02c0*/  ULDC.64 UR8, c[0x0][0x358] ;  /* 0x0000d60000087ab9 */ /* 0x000fc60000000a00 */
[----:B------:R-:W-:-:S05]  /*02d0*/  IADD3 R6, -R5, RZ, RZ ;  /* 0x000000ff05067210 */ /* 0x000fca0007ffe1ff */
[----:B------:R-:W-:-:S04]  /*02e0*/  IMAD R6, R6, UR7, R7 ;  /* 0x0000000706067c24 */ /* 0x000fc8000f8e0207 */
[C---:B------:R-:W-:Y:S02]  /*02f0*/  IMAD R3, R6.reuse, UR8, R3 ;  /* 0x0000000806037c24 */ /* 0x040fe4000f8e0203 */
[----:B------:R-:W-:Y:S01]  /*0300*/  IMAD R2, R6, UR9, R2 ;  /* 0x0000000906027c24 */ /* 0x000fe2000f8e0202 */
        /* <DEDUP_REMOVED lines=13> */
[----:B------:R-:W-:Y:S01]  /*03e0*/  MOV R6, RZ ;  /* 0x000000ff00067202 */ /* 0x000fe20000000f00 */
[----:B------:R-:W-:Y:S01]  /*03f0*/  ULDC.64 UR8, c[0x0][0x250] ;  /* 0x0000940000087ab9 */ /* 0x000fe20000000a00 */
[----:B------:R-:W-:Y:S01]  /*0400*/  ISETP.NE.AND P0, PT, R8, 0x5, PT ;  /* 0x000000050800780c */ /* 0x000fe20003f05270 */
[----:B------:R-:W-:Y:S02]  /*0410*/  ULDC UR7, c[0x0][0x24c] ;  /* 0x0000930000077ab9 */ /* 0x000fe40000000800 */
        /* <DEDUP_REMOVED lines=8> */
[----:B------:R-:W-:Y:S01]  /*04a0*/  HFMA2.MMA R4, -RZ, RZ, 0, 0 ;  /* 0x00000000ff047435 */ /* 0x000fe200000001ff */
[----:B------:R-:W-:Y:S01]  /*04b0*/  ULDC.64 UR8, c[0x0][0x258] ;  /* 0x0000960000087ab9 */ /* 0x000fe20000000a00 */
[----:B------:R-:W-:Y:S01]  /*04c0*/  ULDC UR7, c[0x0][0x260] ;  /* 0x0000980000077ab9 */ /* 0x000fe20000000800 */
[----:B------:R-:W-:-:S07]  /*04d0*/  ISETP.NE.AND P0, PT, R8, 0x6, PT ;  /* 0x000000060800780c */ /* 0x000fce0003f05270 */
        /* <DEDUP_REMOVED lines=56> */
[----:B------:R-:W-:Y:S01]  /*0860*/  IMAD.MOV.U32 R6, RZ, RZ, RZ ;  /* 0x000000ffff067224 */ /* 0x000fe200078e00ff */
[----:B------:R-:W-:Y:S01]  /*0870*/  ULDC.64 UR8, c[0x0][0x298] ;  /* 0x0000a60000087ab9 */ /* 0x000fe20000000a00 */
[----:B------:R-:W-:Y:S01]  /*0880*/  ISETP.NE.AND P0, PT, R8, 0xb, PT ;  /* 0x0000000b0800780c */ /* 0x000fe20003f05270 */
[----:B------:R-:W-:Y:S01]  /*0890*/  ULDC UR7, c[0x0][0x294] ;  /* 0x0000a50000077ab9 */ /* 0x000fe20000000800 */
        /* <DEDUP_REMOVED lines=61> */
[----:B------:R-:W-:-:S05]  /*0c70*/  SHF.R.U32.HI R7, RZ, UR7, R6 ;  /* 0x00000007ff077c19 */ /* 0x000fca0008011606 */
[----:B------:R-:W-:-:S04]  /*0c80*/  IMAD.MOV R4, RZ, RZ, -R7 ;  /* 0x000000ffff047224 */ /* 0x000fc800078e0a07 */
        /* <DEDUP_REMOVED lines=89> */
[----:B------:R-:W-:Y:S01]  /*1220*/  ISETP.NE.AND P0, PT, R8, 0x18, PT ;  /* 0x000000180800780c */ /* 0x000fe20003f05270 */
[----:B------:R-:W-:Y:S01]  /*1230*/  ULDC.64 UR8, c[0x0][0x330] ;  /* 0x0000cc0000087ab9 */ /* 0x000fe20000000a00 */
[----:B------:R-:W-:Y:S01]  /*1240*/  MOV R4, RZ ;  /* 0x000000ff00047202 */ /* 0x000fe20000000f00 */
[----:B------:R-:W-:-:S04]  /*1250*/  ULDC UR7, c[0x0][0x338] ;  /* 0x0000ce0000077ab9 */ /* 0x000fc80000000800 */
[----:B------:R-:W-:-:S05]  /*1260*/  IMAD.HI.U32 R8, R5, UR9, R4 ;  /* 0x0000000905087c27 */ /* 0x000fca000f8e0004 */
[----:B------:R-:W-:Y:S01]  /*1270*/  SHF.R.U32.HI R9, RZ, UR7, R8 ;  /* 0x00000007ff097c19 */ /* 0x000fe20008011608 */
[----:B------:R-:W0:Y:S01]  /*1280*/  @P0 LDC.64 R12, c[0x0][0x340] ;  /* 0x0000d000ff0c0b82 */ /* 0x000e220000000a00 */
[----:B------:R-:W-:Y:S02]  /*1290*/  @P0 MOV R8, RZ ;  /* 0x000000ff00080202 */ /* 0x000fe40000000f00 */
[----:B------:R-:W-:-:S05]  /*12a0*/  IADD3 R11, -R9, RZ, RZ ;  /* 0x000000ff090b7210 */ /* 0x000fca0007ffe1ff */
[----:B------:R-:W1:Y:S08]  /*12b0*/  @P0 LDC R15, c[0x0][0x33c] ;  /* 0x0000cf00ff0f0b82 */ /* 0x000e700000000800 */
[----:B------:R-:W2:Y:S01]  /*12c0*/  @P0 LDC.64 R6, c[0x0][0x408] ;  /* 0x00010200ff060b82 */ /* 0x000ea20000000a00 */
[----:B0-----:R-:W-:-:S05]  /*12d0*/  @P0 IMAD.HI.U32 R4, R9, R12, R8 ;  /* 0x0000000c09040227 */ /* 0x001fca00078e0008 */
[----:B------:R-:W-:Y:S01]  /*12e0*/  @P0 SHF.R.U32.HI R8, RZ, R13, R4 ;  /* 0x0000000dff080219 */ /* 0x000fe20000011604 */
[----:B------:R-:W-:Y:S01]  /*12f0*/  IMAD R4, R11, UR8, R5 ;  /* 0x000000080b047c24 */ /* 0x000fe2000f8e0205 */
[----:B------:R-:W-:Y:S02]  /*1300*/  ULDC.64 UR8, c[0x0][0x400] ;  /* 0x0001000000087ab9 */ /* 0x000fe40000000a00 */
[----:B------:R-:W-:Y:S01]  /*1310*/  @P0 IADD3 R8, -R8, RZ, RZ ;  /* 0x000000ff08080210 */ /* 0x000fe20007ffe1ff */
[C---:B------:R-:W-:Y:S02]  /*1320*/  IMAD R3, R4.reuse, UR8, R3 ;  /* 0x0000000804037c24 */ /* 0x040fe4000f8e0203 */
[----:B------:R-:W-:Y:S02]  /*1330*/  IMAD R2, R4, UR9, R2 ;  /* 0x0000000904027c24 */ /* 0x000fe4000f8e0202 */
[----:B-1----:R-:W-:-:S04]  /*1340*/  @P0 IMAD R8, R8, R15, R9 ;  /* 0x0000000f08080224 */ /* 0x002fc800078e0209 */
[C---:B--2---:R-:W-:Y:S02]  /*1350*/  @P0 IMAD R3, R8.reuse, R6, R3 ;  /* 0x0000000608030224 */ /* 0x044fe400078e0203 */
[----:B------:R-:W-:-:S07]  /*1360*/  @P0 IMAD R2, R8, R7, R2 ;  /* 0x0000000708020224 */ /* 0x000fce00078e0202 */
.L_x_558:
[----:B------:R-:W-:Y:S02]  /*1370*/  ULDC.64 UR8, c[0x0][0x418] ;  /* 0x0001060000087ab9 */ /* 0x000fe40000000a00 */
[----:B------:R-:W-:-:S04]  /*1380*/  IADD3 R4, P0, R2, UR8, RZ ;  /* 0x0000000802047c10 */ /* 0x000fc8000ff1e0ff */
[----:B------:R-:W-:Y:S01]  /*1390*/  IADD3.X R5, RZ, UR9, RZ, P0, !PT ;  /* 0x00000009ff057c10 */ /* 0x000fe200087fe4ff */
[----:B------:R-:W-:-:S04]  /*13a0*/  ULDC.64 UR8, c[0x0][0x410] ;  /* 0x0001040000087ab9 */ /* 0x000fc80000000a00 */
[----:B------:R-:W2:Y:S01]  /*13b0*/  LDG.E.U16 R4, desc[UR4][R4.64] ;  /* 0x0000000404047981 */ /* 0x000ea2000c1e1500 */
[----:B------:R-:W-:Y:S01]  /*13c0*/  VIADD R0, R0, 0x80 ;  /* 0x0000008000007836 */ /* 0x000fe20000000000 */
[----:B--2---:R-:W-:-:S05]  /*13d0*/  SHF.L.U32 R2, R4, 0x10, RZ ;  /* 0x0000001004027819 */ /* 0x004fca00000006ff */
[----:B------:R-:W-:Y:S01]  /*13e0*/  FMUL.RZ R7, R2, 0.15915493667125701904 ;  /* 0x3e22f98302077820 */ /* 0x000fe2000040c000 */
[----:B------:R-:W-:-:S03]  /*13f0*/  IADD3 R2, P0, R3, UR8, RZ ;  /* 0x0000000803027c10 */ /* 0x000fc6000ff1e0ff */
[----:B------:R-:W0:Y:S01]  /*1400*/  MUFU.COS R6, R7 ;  /* 0x0000000700067308 */ /* 0x000e220000000000 */
[----:B------:R-:W-:Y:S02]  /*1410*/  IADD3.X R3, RZ, UR9, RZ, P0, !PT ;  /* 0x00000009ff037c10 */ /* 0x000fe400087fe4ff */
[----:B0-----:R-:W-:-:S05]  /*1420*/  F2FP.BF16.F32.PACK_AB R6, RZ, R6 ;  /* 0x00000006ff06723e */ /* 0x001fca00000010ff */
[----:B------:R0:W-:Y:S02]  /*1430*/  STG.E.U16 desc[UR4][R2.64], R6 ;  /* 0x0000000602007986 */ /* 0x0001e4000c101504 */
.L_x_557:
[----:B------:R-:W-:Y:S05]  /*1440*/  BSYNC B0 ;  /* 0x0000000000007941 */ /* 0x000fea0003800000 */
.L_x_556:
[----:B------:R-:W-:Y:S01]  /*1450*/  ISETP.GE.AND P0, PT, R0, UR6, PT ;  /* 0x0000000600007c0c */ /* 0x000fe2000bf06270 */
[----:B------:R-:W-:-:S12]  /*1460*/  BSSY B0, `(.L_x_559) ;  /* 0x000027a000007945 */ /* 0x000fd80003800000 */
[----:B------:R-:W-:Y:S05]  /*1470*/  @P0 BRA `(.L_x_560) ;  /* 0x0000002400e00947 */ /* 0x000fea0003800000 */
[----:B------:R-:W1:Y:S01]  /*1480*/  LDC R8, c[0x0][0x218] ;  /* 0x00008600ff087b82 */ /* 0x000e620000000800 */
[----:B0-----:R-:W-:Y:S02]  /*1490*/  CS2R R2, SRZ ;  /* 0x0000000000027805 */ /* 0x001fe4000001ff00 */
[----:B-1----:R-:W-:-:S13]  /*14a0*/  ISETP.NE.AND P0, PT, R8, RZ, PT ;  /* 0x000000ff0800720c */ /* 0x002fda0003f05270 */
[----:B------:R-:W-:Y:S05]  /*14b0*/  @!P0 BRA `(.L_x_561) ;  /* 0x0000001000a88947 */ /* 0x000fea0003800000 */
[----:B------:R-:W-:Y:S01]  /*14c0*/  MOV R2, RZ ;  /* 0x000000ff00027202 */ /* 0x000fe20000000f00 */
[----:B------:R-:W-:Y:S01]  /*14d0*/  ULDC.64 UR8, c[0x0][0x220] ;  /* 0x0000880000087ab9 */ /* 0x000fe20000000a00 */
[----:B------:R-:W-:Y:S01]  /*14e0*/  MOV R3, R0 ;  /* 0x0000000000037202 */ /* 0x000fe20000000f00 */
[----:B------:R-:W-:Y:S01]  /*14f0*/  ULDC UR7, c[0x0][0x21c] ;  /* 0x0000870000077ab9 */ /* 0x000fe20000000800 */
[----:B------:R-:W-:Y:S01]  /*1500*/  ISETP.NE.AND P0, PT, R8, 0x1, PT ;  /* 0x000000010800780c */ /* 0x000fe20003f05270 */
        /* <DEDUP_REMOVED lines=273> */
[----:B------:R-:W-:Y:S01]  /*2620*/  HFMA2.MMA R4, -RZ, RZ, 0, 0 ;  /* 0x00000000ff047435 */ /* 0x000fe200000001ff */
[----:B------:R-:W-:Y:S01]  /*2630*/  ULDC.64 UR8, c[0x0][0x330] ;  /* 0x0000cc0000087ab9 */ /* 0x000fe20000000a00 */
[----:B------:R-:W-:-:S08]  /*2640*/  ULDC UR7, c[0x0][0x338] ;  /* 0x0000ce0000077ab9 */ /* 0x000fd00000000800 */
[----:B------:R-:W-:Y:S02]  /*2650*/  IMAD.HI.U32 R8, R5, UR9, R4 ;  /* 0x0000000905087c27 */ /* 0x000fe4000f8e0004 */
[----:B------:R-:W0:Y:S03]  /*2660*/  @P0 LDC.64 R12, c[0x0][0x340] ;  /* 0x0000d000ff0c0b82 */ /* 0x000e260000000a00 */
[----:B------:R-:W-:Y:S02]  /*2670*/  SHF.R.U32.HI R9, RZ, UR7, R8 ;  /* 0x00000007ff097c19 */ /* 0x000fe40008011608 */
[----:B------:R-:W-:Y:S02]  /*2680*/  @P0 MOV R8, RZ ;  /* 0x000000ff00080202 */ /* 0x000fe40000000f00 */
[C---:B------:R-:W-:Y:S01]  /*2690*/  IADD3 R11, -R9.reuse, RZ, RZ ;  /* 0x000000ff090b7210 */ /* 0x040fe20007ffe1ff */
        /* <DEDUP_REMOVED lines=12> */
.L_x_561:
[----:B------:R-:W-:Y:S02]  /*2760*/  ULDC.64 UR8, c[0x0][0x418] ;  /* 0x0001060000087ab9 */ /* 0x000fe40000000a00 */
[----:B------:R-:W-:-:S04]  /*2770*/  IADD3 R4, P0, R2, UR8, RZ ;  /* 0x0000000802047c10 */ /* 0x000fc8000ff1e0ff */
[----:B------:R-:W-:Y:S01]  /*2780*/  IADD3.X R5, RZ, UR9, RZ, P0, !PT ;  /* 0x00000009ff057c10 */ /* 0x000fe200087fe4ff */
[----:B------:R-:W-:-:S04]  /*2790*/  ULDC.64 UR8, c[0x0][0x410] ;  /* 0x0001040000087ab9 */ /* 0x000fc80000000a00 */
[----:B------:R-:W2:Y:S01]  /*27a0*/  LDG.E.U16 R4, desc[UR4][R4.64] ;  /* 0x0000000404047981 */ /* 0x000ea2000c1e1500 */
[----:B------:R-:W-:Y:S02]  /*27b0*/  IADD3 R0, R0, 0x80, RZ ;  /* 0x0000008000007810 */ /* 0x000fe40007ffe0ff */
[----:B--2---:R-:W-:-:S05]  /*27c0*/  SHF.L.U32 R2, R4, 0x10, RZ ;  /* 0x0000001004027819 */ /* 0x004fca00000006ff */
[----:B------:R-:W-:Y:S01]  /*27d0*/  FMUL.RZ R7, R2, 0.15915493667125701904 ;  /* 0x3e22f98302077820 */ /* 0x000fe2000040c000 */
[----:B------:R-:W-:-:S03]  /*27e0*/  IADD3 R2, P0, R3, UR8, RZ ;  /* 0x0000000803027c10 */ /* 0x000fc6000ff1e0ff */
[----:B------:R-:W0:Y:S01]  /*27f0*/  MUFU.COS R6, R7 ;  /* 0x0000000700067308 */ /* 0x000e220000000000 */
[----:B------:R-:W-:Y:S02]  /*2800*/  IADD3.X R3, RZ, UR9, RZ, P0, !PT ;  /* 0x00000009ff037c10 */ /* 0x000fe400087fe4ff */
[----:B------:R-:W-:Y:S02]  /*2810*/  ISETP.GE.AND P0, PT, R0, UR6, PT ;  /* 0x0000000600007c0c */ /* 0x000fe4000bf06270 */
[----:B0-----:R-:W-:-:S05]  /*2820*/  F2FP.BF16.F32.PACK_AB R6, RZ, R6 ;  /* 0x00000006ff06723e */ /* 0x001fca00000010ff */
[----:B------:R1:W-:Y:S06]  /*2830*/  STG.E.U16 desc[UR4][R2.64], R6 ;  /* 0x0000000602007986 */ /* 0x0003ec000c101504 */
[----:B------:R-:W-:Y:S05]  /*2840*/  @P0 BRA `(.L_x_560) ;  /* 0x0000001000ec0947 */ /* 0x000fea0003800000 */
[----:B------:R-:W0:Y:S01]  /*2850*/  LDC R8, c[0x0][0x218] ;  /* 0x00008600ff087b82 */ /* 0x000e220000000800 */
[----:B-1----:R-:W-:Y:S02]  /*2860*/  CS2R R2, SRZ ;  /* 0x0000000000027805 */ /* 0x002fe4000001ff00 */
[----:B0-----:R-:W-:-:S13]  /*2870*/  ISETP.NE.AND P0, PT, R8, RZ, PT ;  /* 0x000000ff0800720c */ /* 0x001fda0003f05270 */
[----:B------:R-:W-:Y:S05]  /*2880*/  @!P0 BRA `(.L_x_562) ;  /* 0x0000001000a88947 */ /* 0x000fea0003800000 */
[----:B------:R-:W-:Y:S01]  /*2890*/  HFMA2.MMA R2, -RZ, RZ, 0, 0 ;  /* 0x00000000ff027435 */ /* 0x000fe200000001ff */
[----:B------:R-:W-:Y:S01]  /*28a0*/  IMAD.MOV.U32 R3, RZ, RZ, R0 ;  /* 0x000000ffff037224 */ /* 0x000fe200078e0000 */
        /* <DEDUP_REMOVED lines=282> */
[----:B------:R-:W-:-:S03]  /*3a50*/  @P0 MOV R8, RZ ;  /* 0x000000ff00080202 */ /* 0x000fc60000000f00 */
[----:B------:R-:W1:Y:S01]  /*3a60*/  @P0 LDC R15, c[0x0][0x33c] ;  /* 0x0000cf00ff0f0b82 */ /* 0x000e620000000800 */
[----:B------:R-:W-:-:S07]  /*3a70*/  IMAD.MOV R11, RZ, RZ, -R9 ;  /* 0x000000ffff0b7224 */ /* 0x000fce00078e0a09 */
        /* <DEDUP_REMOVED lines=11> */
.L_x_562:
        /* <DEDUP_REMOVED lines=11> */
[----:B0-----:R-:W-:-:S05]  /*3be0*/  F2FP.BF16.F32.PACK_AB R6, RZ, R6 ;  /* 0x00000006ff06723e */ /* 0x001fca00000010ff */
[----:B------:R2:W-:Y:S02]  /*3bf0*/  STG.E.U16 desc[UR4][R2.64], R6 ;  /* 0x0000000602007986 */ /* 0x0005e4000c101504 */
.L_x_560:
[----:B------:R-:W-:Y:S05]  /*3c00*/  BSYNC B0 ;  /* 0x0000000000007941 */ /* 0x000fea0003800000 */
.L_x_559:
[----:B------:R-:W-:-:S13]  /*3c10*/  ISETP.GE.AND P0, PT, R0, UR6, PT ;  /* 0x0000000600007c0c */ /* 0x000fda000bf06270 */
[----:B------:R-:W-:Y:S05]  /*3c20*/  @P0 EXIT ;  /* 0x000000000000094d */ /* 0x000fea0003800000 */
[----:B------:R-:W3:Y:S01]  /*3c30*/  LDC R8, c[0x0][0x218] ;  /* 0x00008600ff087b82 */ /* 0x000ee20000000800 */
[----:B012---:R-:W-:Y:S02]  /*3c40*/  CS2R R2, SRZ ;  /* 0x0000000000027805 */ /* 0x007fe4000001ff00 */
[----:B---3--:R-:W-:-:S13]  /*3c50*/  ISETP.NE.AND P0, PT, R8, RZ, PT ;  /* 0x000000ff0800720c */ /* 0x008fda0003f05270 */
[----:B------:R-:W-:Y:S05]  /*3c60*/  @!P0 BRA `(.L_x_563) ;  /* 0x0000001000a88947 */ /* 0x000fea0003800000 */
[----:B------:R-:W-:Y:S01]  /*3c70*/  HFMA2.MMA R2, -RZ, RZ, 0, 0 ;  /* 0x00000000ff027435 */ /* 0x000fe200000001ff */
[----:B------:R-:W-:Y:S01]  /*3c80*/  MOV R3, R0 ;  /* 0x0000000000037202 */ /* 0x000fe20000000f00 */
[----:B------:R-:W-:Y:S01]  /*3c90*/  ULDC.64 UR6, c[0x0][0x220] ;  /* 0x0000880000067ab9 */ /* 0x000fe20000000a00 */
[----:B------:R-:W-:-:S07]  /*3ca0*/  ISETP.NE.AND P0, PT, R8, 0x1, PT ;  /* 0x000000010800780c */ /* 0x000fce0003f05270 */
[----:B------:R-:W-:Y:S01]  /*3cb0*/  IMAD.HI.U32 R4, R0, UR6, R2 ;  /* 0x0000000600047c27 */ /* 0x000fe2000f8e0002 */
[----:B------:R-:W-:-:S04]  /*3cc0*/  ULDC UR6, c[0x0][0x21c] ;  /* 0x0000870000067ab9 */ /* 0x000fc80000000800 */
[----:B------:R-:W-:-:S04]  /*3cd0*/  SHF.R.U32.HI R5, RZ, UR7, R4 ;  /* 0x00000007ff057c19 */ /* 0x000fc80008011604 */
[----:B------:R-:W-:-:S05]  /*3ce0*/  IADD3 R3, -R5, RZ, RZ ;  /* 0x000000ff05037210 */ /* 0x000fca0007ffe1ff */
[----:B------:R-:W-:Y:S01]  /*3cf0*/  IMAD R0, R3, UR6, R0 ;  /* 0x0000000603007c24 */ /* 0x000fe2000f8e0200 */
[----:B------:R-:W-:-:S03]  /*3d00*/  ULDC.64 UR6, c[0x0][0x348] ;  /* 0x0000d20000067ab9 */ /* 0x000fc60000000a00 */
        /* <DEDUP_REMOVED lines=17> */
[----:B------:R-:W-:-:S08]  /*3e20*/  ISETP.NE.AND P0, PT, R8, 0x3, PT ;  /* 0x000000030800780c */ /* 0x000fd00003f05270 */
        /* <DEDUP_REMOVED lines=23> */
[----:B------:R-:W-:-:S03]  /*3fa0*/  ISETP.NE.AND P0, PT, R8, 0x5, PT ;  /* 0x000000050800780c */ /* 0x000fc60003f05270 */
[----:B------:R-:W-:Y:S01]  /*3fb0*/  IMAD.HI.U32 R4, R7, UR6, R6 ;  /* 0x0000000607047c27 */ /* 0x000fe2000f8e0006 */
[----:B------:R-:W-:-:S04]  /*3fc0*/  ULDC UR6, c[0x0][0x24c] ;  /* 0x0000930000067ab9 */ /* 0x000fc80000000800 */
        /* <DEDUP_REMOVED lines=229> */
[----:B------:R-:W-:Y:S01]  /*4e20*/  SHF.R.U32.HI R7, RZ, UR6, R6 ;  /* 0x00000006ff077c19 */ /* 0x000fe20008011606 */
[----:B------:R-:W-:Y:S01]  /*4e30*/  ULDC.64 UR6, c[0x0][0x400] ;  /* 0x0001000000067ab9 */ /* 0x000fe20000000a00 */
[----:B------:R-:W-:Y:S02]  /*4e40*/  @P0 MOV R6, RZ ;  /* 0x000000ff00060202 */ /* 0x000fe40000000f00 */
[----:B------:R-:W-:Y:S01]  /*4e50*/  IADD3 R4, -R7, RZ, RZ ;  /* 0x000000ff07047210 */ /* 0x000fe20007ffe1ff */
[----:B------:R-:W1:Y:S04]  /*4e60*/  @P0 LDC R11, c[0x0][0x33c] ;  /* 0x0000cf00ff0b0b82 */ /* 0x000e680000000800 */
[----:B------:R-:W-:-:S04]  /*4e70*/  IMAD R4, R4, UR8, R5 ;  /* 0x0000000804047c24 */ /* 0x000fc8000f8e0205 */
[----:B------:R-:W2:Y:S01]  /*4e80*/  @P0 LDC.64 R12, c[0x0][0x408] ;  /* 0x00010200ff0c0b82 */ /* 0x000ea20000000a00 */
[C---:B------:R-:W-:Y:S02]  /*4e90*/  IMAD R3, R4.reuse, UR6, R3 ;  /* 0x0000000604037c24 */ /* 0x040fe4000f8e0203 */
[----:B------:R-:W-:Y:S02]  /*4ea0*/  IMAD R2, R4, UR7, R2 ;  /* 0x0000000704027c24 */ /* 0x000fe4000f8e0202 */
[----:B0-----:R-:W-:-:S05]  /*4eb0*/  @P0 IMAD.HI.U32 R0, R7, R8, R6 ;  /* 0x0000000807000227 */ /* 0x001fca00078e0006 */
[----:B------:R-:W-:-:S04]  /*4ec0*/  @P0 SHF.R.U32.HI R0, RZ, R9, R0 ;  /* 0x00000009ff000219 */ /* 0x000fc80000011600 */
[----:B------:R-:W-:-:S05]  /*4ed0*/  @P0 IADD3 R6, -R0, RZ, RZ ;  /* 0x000000ff00060210 */ /* 0x000fca0007ffe1ff */
[----:B-1----:R-:W-:-:S04]  /*4ee0*/  @P0 IMAD R6, R11, R6, R7 ;  /* 0x000000060b060224 */ /* 0x002fc800078e0207 */
[C---:B--2---:R-:W-:Y:S02]  /*4ef0*/  @P0 IMAD R3, R6.reuse, R12, R3 ;  /* 0x0000000c06030224 */ /* 0x044fe400078e0203 */
[----:B------:R-:W-:-:S07]  /*4f00*/  @P0 IMAD R2, R6, R13, R2 ;  /* 0x0000000d06020224 */ /* 0x000fce00078e0202 */
.L_x_563:
[----:B------:R-:W-:Y:S02]  /*4f10*/  ULDC.64 UR6, c[0x0][0x418] ;  /* 0x0001060000067ab9 */ /* 0x000fe40000000a00 */
[----:B------:R-:W-:-:S04]  /*4f20*/  IADD3 R4, P0, R2, UR6, RZ ;  /* 0x0000000602047c10 */ /* 0x000fc8000ff1e0ff */
[----:B------:R-:W-:Y:S01]  /*4f30*/  IADD3.X R5, RZ, UR7, RZ, P0, !PT ;  /* 0x00000007ff057c10 */ /* 0x000fe200087fe4ff */
[----:B------:R-:W-:-:S04]  /*4f40*/  ULDC.64 UR6, c[0x0][0x410] ;  /* 0x0001040000067ab9 */ /* 0x000fc80000000a00 */
[----:B------:R-:W2:Y:S01]  /*4f50*/  LDG.E.U16 R4, desc[UR4][R4.64] ;  /* 0x0000000404047981 */ /* 0x000ea2000c1e1500 */
[----:B------:R-:W-:-:S04]  /*4f60*/  IADD3 R2, P0, R3, UR6, RZ ;  /* 0x0000000603027c10 */ /* 0x000fc8000ff1e0ff */
[----:B------:R-:W-:Y:S02]  /*4f70*/  IADD3.X R3, RZ, UR7, RZ, P0, !PT ;  /* 0x00000007ff037c10 */ /* 0x000fe400087fe4ff */
[----:B--2---:R-:W-:-:S05]  /*4f80*/  SHF.L.U32 R0, R4, 0x10, RZ ;  /* 0x0000001004007819 */ /* 0x004fca00000006ff */
[----:B------:R-:W-:-:S04]  /*4f90*/  FMUL.RZ R6, R0, 0.15915493667125701904 ;  /* 0x3e22f98300067820 */ /* 0x000fc8000040c000 */
[----:B------:R-:W0:Y:S02]  /*4fa0*/  MUFU.COS R0, R6 ;  /* 0x0000000600007308 */ /* 0x000e240000000000 */
[----:B0-----:R-:W-:-:S05]  /*4fb0*/  F2FP.BF16.F32.PACK_AB R0, RZ, R0 ;  /* 0x00000000ff00723e */ /* 0x001fca00000010ff */
[----:B------:R-:W-:Y:S01]  /*4fc0*/  STG.E.U16 desc[UR4][R2.64], R0 ;  /* 0x0000000002007986 */ /* 0x000fe2000c101504 */
[----:B------:R-:W-:Y:S05]  /*4fd0*/  EXIT ;  /* 0x000000000000794d */ /* 0x000fea0003800000 */
.L_x_564:
        /* <DEDUP_REMOVED lines=10> */
.L_x_2618:


//--------------------- .text._ZN2at6native27unrolled_elementwise_kernelIZZZNS0_15cos_kernel_cudaERNS_18TensorIteratorBaseEENKUlvE0_clEvENKUlvE2_clEvEUlN3c108BFloat16EE_St5arrayIPcLm2EELi4E23TrivialOffsetCalculatorILi1EjESD_NS0_6memory15LoadWithoutCastENSE_16StoreWithoutCastEEEviT_T0_T2_T3_T4_T5_ --------------------------
	.section	.text._ZN2at6native27unrolled_elementwise_kernelIZZZNS0_15cos_kernel_cudaERNS_18TensorIteratorBaseEENKUlvE0_clEvENKUlvE2_clEvEUlN3c108BFloat16EE_St5arrayIPcLm2EELi4E23TrivialOffsetCalculatorILi1EjESD_NS0_6memory15LoadWithoutCastENSE_16StoreWithoutCastEEEviT_T0_T2_T3_T4_T5_,"ax",@progbits
	.align	128
        .global         _ZN2at6native27unrolled_elementwise_kernelIZZZNS0_15cos_kernel_cudaERNS_18TensorIteratorBaseEENKUlvE0_clEvENKUlvE2_clEvEUlN3c108BFloat16EE_St5arrayIPcLm2EELi4E23TrivialOffsetCalculatorILi1EjESD_NS0_6memory15LoadWithoutCastENSE_16StoreWithoutCastEEEviT_T0_T2_T3_T4_T5_
        .type           _ZN2at6native27unrolled_elementwise_kernelIZZZNS0_15cos_kernel_cudaERNS_18TensorIteratorBaseEENKUlvE0_clEvENKUlvE2_clEvEUlN3c108BFloat16EE_St5arrayIPcLm2EELi4E23TrivialOffsetCalculatorILi1EjESD_NS0_6memory15LoadWithoutCastENSE_16StoreWithoutCastEEEviT_T0_T2_T3_T4_T5_,@function
        .size           _ZN2at6native27unrolled_elementwise_kernelIZZZNS0_15cos_kernel_cudaERNS_18TensorIteratorBaseEENKUlvE0_clEvENKUlvE2_clEvEUlN3c108BFloat16EE_St5arrayIPcLm2EELi4E23TrivialOffsetCalculatorILi1EjESD_NS0_6memory15LoadWithoutCastENSE_16StoreWithoutCastEEEviT_T0_T2_T3_T4_T5_,(.L_x_2619 - _ZN2at6native27unrolled_elementwise_kernelIZZZNS0_15cos_kernel_cudaERNS_18TensorIteratorBaseEENKUlvE0_clEvENKUlvE2_clEvEUlN3c108BFloat16EE_St5arrayIPcLm2EELi4E23TrivialOffsetCalculatorILi1EjESD_NS0_6memory15LoadWithoutCastENSE_16StoreWithoutCastEEEviT_T0_T2_T3_T4_T5_)
        .other          _ZN2at6native27unrolled_elementwise_kernelIZZZNS0_15cos_kernel_cudaERNS_18TensorIteratorBaseEENKUlvE0_clEvENKUlvE2_clEvEUlN3c108BFloat16EE_St5arrayIPcLm2EELi4E23TrivialOffsetCalculatorILi1EjESD_NS0_6memory15LoadWithoutCastENSE_16StoreWithoutCastEEEviT_T0_T2_T3_T4_T5_,@"STO_CUDA_ENTRY STV_DEFAULT"
_ZN2at6native27unrolled_elementwise_kernelIZZZNS0_15cos_kernel_cudaERNS_18TensorIteratorBaseEENKUlvE0_clEvENKUlvE2_clEvEUlN3c108BFloat16EE_St5arrayIPcLm2EELi4E23TrivialOffsetCalculatorILi1EjESD_NS0_6memory15LoadWithoutCastENSE_16StoreWithoutCastEEEviT_T0_T2_T3_T4_T5_:
.text._ZN2at6native27unrolled_elementwise_kernelIZZZNS0_15cos_kernel_cudaERNS_18TensorIteratorBaseEENKUlvE0_clEvENKUlvE2_clEvEUlN3c108BFloat16EE_St5arrayIPcLm2EELi4E23TrivialOffsetCalculatorILi1EjESD_NS0_6memory15LoadWithoutCastENSE_16StoreWithoutCastEEEviT_T0_T2_T3_T4_T5_:
[----:B------:R-:W-:Y:S01]  /*0000*/  LDC R1, c[0x0][0x28] ;  /* 0x00000a00ff017b82 */ /* 0x000fe20000000800 */
[----:B------:R-:W0:Y:S07]  /*0010*/  S2R R0, SR_CTAID.X ;  /* 0x0000000000007919 */ /* 0x000e2e0000002500 */
[----:B------:R-:W0:Y:S01]  /*0020*/  LDC R7, c[0x0][0x210] ;  /* 0x00008400ff077b82 */ /* 0x000e220000000800 */
[----:B------:R-:W-:Y:S01]  /*0030*/  PRMT R10, RZ, 0x7610, R10 ;  /* 0x00007610ff0a7816 */ /* 0x000fe2000000000a */
[----:B------:R-:W-:Y:S01]  /*0040*/  ULDC.64 UR4, c[0x0][0x208] ;  /* 0x0000820000047ab9 */ /* 0x000fe20000000a00 */
[----:B------:R-:W1:Y:S01]  /*0050*/  S2R R9, SR_TID.X ;  /* 0x0000000000097919 */ /* 0x000e620000002100 */
[----:B0-----:R-:W-:-:S02]  /*0060*/  IMAD R2, R0, -0x200, R7 ;  /* 0xfffffe0000027824 */ /* 0x001fc400078e0207 */
[----:B-1----:R-:W-:-:S03]  /*0070*/  IMAD.MOV.U32 R19, RZ, RZ, R9 ;  /* 0x000000ffff137224 */ /* 0x002fc600078e0009 */
[----:B------:R-:W-:-:S13]  /*0080*/  ISETP.GE.AND P0, PT, R9, R2, PT ;  /* 0x000000020900720c */ /* 0x000fda0003f06270 */
[----:B------:R-:W-:Y:S01]  /*0090*/  @!P0 VIADD R19, R9, 0x80 ;  /* 0x0000008009138836 */ /* 0x000fe20000000000 */
[----:B------:R-:W0:Y:S01]  /*00a0*/  @!P0 LDC.64 R12, c[0x0][0x220] ;  /* 0x00008800ff0c8b82 */ /* 0x000e220000000a00 */
[----:B------:R-:W-:-:S03]  /*00b0*/  @!P0 IMAD R11, R0, 0x200, R9 ;  /* 0x00000200000b8824 */ /* 0x000fc600078e0209 */
[----:B------:R-:W-:-:S13]  /*00c0*/  ISETP.GE.AND P1, PT, R19, R2, PT ;  /* 0x000000021300720c */ /* 0x000fda0003f26270 */
[----:B------:R-:W-:Y:S01]  /*00d0*/  @!P1 LEA R17, R0, R19, 0x9 ;  /* 0x0000001300119211 */ /* 0x000fe200078e48ff */
[----:B------:R-:W-:Y:S01]  /*00e0*/  @!P1 VIADD R19, R19, 0x80 ;  /* 0x0000008013139836 */ /* 0x000fe20000000000 */
[----:B------:R-:W1:Y:S04]  /*00f0*/  @!P1 LDC.64 R14, c[0x0][0x220] ;  /* 0x00008800ff0e9b82 */ /* 0x000e680000000a00 */
[----:B------:R-:W-:Y:S01]  /*0100*/  ISETP.GE.AND P3, PT, R19, R2, PT ;  /* 0x000000021300720c */ /* 0x000fe20003f66270 */
[----:B0-----:R-:W-:-:S05]  /*0110*/  @!P0 IMAD.WIDE.U32 R12, R11, 0x2, R12 ;  /* 0x000000020b0c8825 */ /* 0x001fca00078e000c */
[----:B------:R-:W2:Y:S07]  /*0120*/  @!P0 LDG.E.U16 R10, desc[UR4][R12.64] ;  /* 0x000000040c0a8981 */ /* 0x000eae000c1e1500 */
[----:B------:R-:W0:Y:S01]  /*0130*/  @!P3 LDC.64 R6, c[0x0][0x220] ;  /* 0x00008800ff06bb82 */ /* 0x000e220000000a00 */
[----:B------:R-:W-:Y:S01]  /*0140*/  PRMT R11, RZ, 0x7610, R11 ;  /* 0x00007610ff0b7816 */ /* 0x000fe2000000000b */
[----:B-1----:R-:W-:Y:S01]  /*0150*/  @!P1 IMAD.WIDE.U32 R14, R17, 0x2, R14 ;  /* 0x00000002110e9825 */ /* 0x002fe200078e000e */
[----:B------:R-:W-:-:S02]  /*0160*/  @!P3 LEA R17, R0, R19, 0x9 ;  /* 0x000000130011b211 */ /* 0x000fc400078e48ff */
[----:B------:R-:W-:Y:S02]  /*0170*/  PRMT R18, RZ, 0x7610, R18 ;  /* 0x00007610ff127816 */ /* 0x000fe40000000012 */
[----:B------:R-:W3:Y:S01]  /*0180*/  @!P1 LDG.E.U16 R11, desc[UR4][R14.64] ;  /* 0x000000040e0b9981 */ /* 0x000ee2000c1e1500 */
[----:B0-----:R-:W-:-:S05]  /*0190*/  @!P3 IMAD.WIDE.U32 R6, R17, 0x2, R6 ;  /* 0x000000021106b825 */ /* 0x001fca00078e0006 */
[----:B------:R0:W4:Y:S01]  /*01a0*/  @!P3 LDG.E.U16 R18, desc[UR4][R6.64] ;  /* 0x000000040612b981 */ /* 0x000122000c1e1500 */
[----:B------:R-:W-:-:S05]  /*01b0*/  @!P3 VIADD R19, R19, 0x80 ;  /* 0x000000801313b836 */ /* 0x000fca0000000000 */
[----:B------:R-:W-:Y:S02]  /*01c0*/  ISETP.GE.AND P2, PT, R19, R2, PT ;  /* 0x000000021300720c */ /* 0x000fe40003f46270 */
[----:B------:R-:W-:Y:S01]  /*01d0*/  PRMT R8, RZ, 0x7610, R8 ;  /* 0x00007610ff087816 */ /* 0x000fe20000000008 */
[----:B0-----:R-:W0:Y:S10]  /*01e0*/  @!P0 LDC.64 R6, c[0x0][0x218] ;  /* 0x00008600ff068b82 */ /* 0x001e340000000a00 */
[----:B------:R-:W1:Y:S01]  /*01f0*/  @!P2 LDC.64 R16, c[0x0][0x220] ;  /* 0x00008800ff10ab82 */ /* 0x000e620000000a00 */
[----:B------:R-:W-:-:S02]  /*0200*/  @!P2 IMAD R13, R0, 0x200, R19 ;  /* 0x00000200000da824 */ /* 0x000fc400078e0213 */
[----:B------:R-:W-:-:S05]  /*0210*/  VIADD R15, R9, 0x100 ;  /* 0x00000100090f7836 */ /* 0x000fca0000000000 */
[----:B------:R-:W-:Y:S01]  /*0220*/  ISETP.GE.AND P3, PT, R15, R2, PT ;  /* 0x000000020f00720c */ /* 0x000fe20003f66270 */
[----:B-1----:R-:W-:Y:S01]  /*0230*/  @!P2 IMAD.WIDE.U32 R12, R13, 0x2, R16 ;  /* 0x000000020d0ca825 */ /* 0x002fe200078e0010 */
[----:B------:R-:W-:-:S04]  /*0240*/  IADD3 R17, R9, 0x80, RZ ;  /* 0x0000008009117810 */ /* 0x000fc80007ffe0ff */
[----:B------:R1:W5:Y:S01]  /*0250*/  @!P2 LDG.E.U16 R8, desc[UR4][R12.64] ;  /* 0x000000040c08a981 */ /* 0x000362000c1e1500 */
[----:B------:R-:W-:Y:S01]  /*0260*/  ISETP.GE.AND P2, PT, R17, R2, PT ;  /* 0x000000021100720c */ /* 0x000fe20003f46270 */
[----:B------:R-:W-:-:S04]  /*0270*/  @!P0 IMAD R15, R0, 0x200, R9 ;  /* 0x00000200000f8824 */ /* 0x000fc800078e0209 */
[----:B0-----:R-:W-:Y:S01]  /*0280*/  @!P0 IMAD.WIDE.U32 R6, R15, 0x2, R6 ;  /* 0x000000020f068825 */ /* 0x001fe200078e0006 */
[----:B-1----:R-:W-:Y:S02]  /*0290*/  IADD3 R13, R9, 0x180, RZ ;  /* 0x00000180090d7810 */ /* 0x002fe40007ffe0ff */
[----:B------:R-:W-:-:S04]  /*02a0*/  @!P0 MOV R9, R17 ;  /* 0x0000001100098202 */ /* 0x000fc80000000f00 */
[-C--:B------:R-:W-:Y:S01]  /*02b0*/  ISETP.GE.AND P4, PT, R9, R2.reuse, PT ;  /* 0x000000020900720c */ /* 0x080fe20003f86270 */
[----:B------:R-:W-:Y:S01]  /*02c0*/  BSSY B0, `(.L_x_565) ;  /* 0x000001b000007945 */ /* 0x000fe20003800000 */
[----:B------:R-:W-:Y:S01]  /*02d0*/  ISETP.GE.AND P1, PT, R13, R2, PT ;  /* 0x000000020d00720c */ /* 0x000fe20003f26270 */
[----:B--2---:R-:W-:-:S04]  /*02e0*/  @!P0 IMAD.U32 R10, R10, 0x10000, RZ ;  /* 0x000100000a0a8824 */ /* 0x004fc800078e00ff */
[----:B------:R-:W-:-:S06]  /*02f0*/  @!P0 FMUL.RZ R10, R10, 0.15915493667125701904 ;  /* 0x3e22f9830a0a8820 */ /* 0x000fcc000040c000 */
[----:B------:R-:W0:Y:S01]  /*0300*/  @!P0 MUFU.COS R10, R10 ;  /* 0x0000000a000a8308 */ /* 0x000e220000000000 */
[----:B---3--:R-:W-:-:S05]  /*0310*/  @!P2 SHF.L.U32 R11, R11, 0x10, RZ ;  /* 0x000000100b0ba819 */ /* 0x008fca00000006ff */
[----:B------:R-:W-:Y:S01]  /*0320*/  @!P2 FMUL.RZ R11, R11, 0.15915493667125701904 ;  /* 0x3e22f9830b0ba820 */ /* 0x000fe2000040c000 */
[----:B0-----:R-:W-:Y:S01]  /*0330*/  @!P0 F2FP.BF16.F32.PACK_AB R5, RZ, R10 ;  /* 0x0000000aff05823e */ /* 0x001fe200000010ff */
[----:B----4-:R-:W-:-:S04]  /*0340*/  @!P3 IMAD.U32 R18, R18, 0x10000, RZ ;  /* 0x000100001212b824 */ /* 0x010fc800078e00ff */
[----:B------:R0:W-:Y:S01]  /*0350*/  @!P0 STG.E.U16 desc[UR4][R6.64], R5 ;  /* 0x0000000506008986 */ /* 0x0001e2000c101504 */
[----:B------:R-:W-:Y:S01]  /*0360*/  @!P3 FMUL.RZ R12, R18, 0.15915493667125701904 ;  /* 0x3e22f983120cb820 */ /* 0x000fe2000040c000 */
[----:B------:R-:W1:Y:S08]  /*0370*/  @!P2 MUFU.COS R11, R11 ;  /* 0x0000000b000ba308 */ /* 0x000e700000000000 */
[----:B------:R-:W2:Y:S01]  /*0380*/  @!P3 MUFU.COS R12, R12 ;  /* 0x0000000c000cb308 */ /* 0x000ea20000000000 */
[----:B-1----:R-:W-:-:S02]  /*0390*/  @!P2 F2FP.BF16.F32.PACK_AB R4, RZ, R11 ;  /* 0x0000000bff04a23e */ /* 0x002fc400000010ff */
[----:B--2---:R-:W-:Y:S01]  /*03a0*/  @!P3 F2FP.BF16.F32.PACK_AB R3, RZ, R12 ;  /* 0x0000000cff03b23e */ /* 0x004fe200000010ff */
[----:B0-----:R-:W-:Y:S06]  /*03b0*/  @P4 BRA `(.L_x_566) ;  /* 0x00000000002c4947 */ /* 0x001fec0003800000 */
[----:B------:R-:W0:Y:S01]  /*03c0*/  LDC.64 R6, c[0x0][0x218] ;  /* 0x00008600ff067b82 */ /* 0x000e220000000a00 */
[----:B------:R-:W-:Y:S01]  /*03d0*/  IMAD R5, R0, 0x200, R9 ;  /* 0x0000020000057824 */ /* 0x000fe200078e0209 */
[----:B------:R-:W-:Y:S02]  /*03e0*/  IADD3 R9, R9, 0x80, RZ ;  /* 0x0000008009097810 */ /* 0x000fe40007ffe0ff */
[----:B------:R-:W-:Y:S02]  /*03f0*/  PRMT R10, R4, 0x7610, R10 ;  /* 0x00007610040a7816 */ /* 0x000fe4000000000a */
[----:B------:R-:W-:-:S13]  /*0400*/  ISETP.GE.AND P0, PT, R9, R2, PT ;  /* 0x000000020900720c */ /* 0x000fda0003f06270 */
[----:B------:R-:W-:Y:S01]  /*0410*/  @!P0 IMAD R11, R0, 0x200, R9 ;  /* 0x00000200000b8824 */ /* 0x000fe200078e0209 */
[----:B------:R-:W-:Y:S01]  /*0420*/  @!P0 IADD3 R9, R9, 0x80, RZ ;  /* 0x0000008009098810 */ /* 0x000fe20007ffe0ff */
[----:B0-----:R-:W-:-:S04]  /*0430*/  IMAD.WIDE.U32 R4, R5, 0x2, R6 ;  /* 0x0000000205047825 */ /* 0x001fc800078e0006 */
[----:B------:R-:W-:Y:S01]  /*0440*/  @!P0 IMAD.WIDE.U32 R6, R11, 0x2, R6 ;  /* 0x000000020b068825 */ /* 0x000fe200078e0006 */
[----:B------:R0:W-:Y:S04]  /*0450*/  STG.E.U16 desc[UR4][R4.64], R10 ;  /* 0x0000000a04007986 */ /* 0x0001e8000c101504 */
[----:B------:R0:W-:Y:S02]  /*0460*/  @!P0 STG.E.U16 desc[UR4][R6.64], R3 ;  /* 0x0000000306008986 */ /* 0x0001e4000c101504 */
.L_x_566:
[----:B------:R-:W-:Y:S05]  /*0470*/  BSYNC B0 ;  /* 0x0000000000007941 */ /* 0x000fea0003800000 */
.L_x_565:
[----:B------:R-:W-:Y:S01]  /*0480*/  ISETP.GE.AND P0, PT, R9, R2, PT ;  /* 0x000000020900720c */ /* 0x000fe20003f06270 */
[----:B-----5:R-:W-:-:S04]  /*0490*/  @!P1 IMAD.U32 R8, R8, 0x10000, RZ ;  /* 0x0001000008089824 */ /* 0x020fc800078e00ff */
[----:B0-----:R-:W-:-:S08]  /*04a0*/  @!P1 FMUL.RZ R4, R8, 0.15915493667125701904 ;  /* 0x3e22f98308049820 */ /* 0x001fd0000040c000 */
[----:B------:R-:W-:Y:S05]  /*04b0*/  @P0 EXIT ;  /* 0x000000000000094d */ /* 0x000fea0003800000 */
[----:B------:R-:W0:Y:S01]  /*04c0*/  LDC.64 R2, c[0x0][0x218] ;  /* 0x00008600ff027b82 */ /* 0x000e220000000a00 */
[----:B------:R-:W1:Y:S01]  /*04d0*/  @!P1 MUFU.COS R4, R4 ;  /* 0x0000000400049308 */ /* 0x000e620000000000 */
[----:B------:R-:W-:Y:S02]  /*04e0*/  LEA R9, R0, R9, 0x9 ;  /* 0x0000000900097211 */ /* 0x000fe400078e48ff */
[----:B-1----:R-:W-:-:S03]  /*04f0*/  @!P1 F2FP.BF16.F32.PACK_AB R5, RZ, R4 ;  /* 0x00000004ff05923e */ /* 0x002fc600000010ff */
[----:B0-----:R-:W-:-:S05]  /*0500*/  IMAD.WIDE.U32 R2, R9, 0x2, R2 ;  /* 0x0000000209027825 */ /* 0x001fca00078e0002 */
[----:B------:R-:W-:Y:S01]  /*0510*/  STG.E.U16 desc[UR4][R2.64], R5 ;  /* 0x0000000502007986 */ /* 0x000fe2000c101504 */
[----:B------:R-:W-:Y:S05]  /*0520*/  EXIT ;  /* 0x000000000000794d */ /* 0x000fea0003800000 */
.L_x_567:
        /* <DEDUP_REMOVED lines=13> */
.L_x_2619:


//--------------------- .text._ZN2at6native29vectorized_elementwise_kernelILi2EZZZNS0_15cos_kernel_cudaERNS_18TensorIteratorBaseEENKUlvE0_clEvENKUlvE2_clEvEUlN3c108BFloat16EE_St5arrayIPcLm2EEEEviT0_T1_ --------------------------
	.section	.text._ZN2at6native29vectorized_elementwise_kernelILi2EZZZNS0_15cos_kernel_cudaERNS_18TensorIteratorBaseEENKUlvE0_clEvENKUlvE2_clEvEUlN3c108BFloat16EE_St5arrayIPcLm2EEEEviT0_T1_,"ax",@progbits
	.align	128
        .global         _ZN2at6native29vectorized_elementwise_kernelILi2EZZZNS0_15cos_kernel_cudaERNS_18TensorIteratorBaseEENKUlvE0_clEvENKUlvE2_clEvEUlN3c108BFloat16EE_St5arrayIPcLm2EEEEviT0_T1_
        .type           _ZN2at6native29vectorized_elementwise_kernelILi2EZZZNS0_15cos_kernel_cudaERNS_18TensorIteratorBaseEENKUlvE0_clEvENKUlvE2_clEvEUlN3c108BFloat16EE_St5arrayIPcLm2EEEEviT0_T1_,@function
        .size           _ZN2at6native29vectorized_elementwise_kernelILi2EZZZNS0_15cos_kernel_cudaERNS_18TensorIteratorBaseEENKUlvE0_clEvENKUlvE2_clEvEUlN3c108BFloat16EE_St5arrayIPcLm2EEEEviT0_T1_,(.L_x_2620 - _ZN2at6native29vectorized_elementwise_kernelILi2EZZZNS0_15cos_kernel_cudaERNS_18TensorIteratorBaseEENKUlvE0_clEvENKUlvE2_clEvEUlN3c108BFloat16EE_St5arrayIPcLm2EEEEviT0_T1_)
        .other          _ZN2at6native29vectorized_elementwise_kernelILi2EZZZNS0_15cos_kernel_cudaERNS_18TensorIteratorBaseEENKUlvE0_clEvENKUlvE2_clEvEUlN3c108BFloat16EE_St5arrayIPcLm2EEEEviT0_T1_,@"STO_CUDA_ENTRY STV_DEFAULT"
_ZN2at6native29vectorized_elementwise_kernelILi2EZZZNS0_15cos_kernel_cudaERNS_18TensorIteratorBaseEENKUlvE0_clEvENKUlvE2_clEvEUlN3c108BFloat16EE_St5arrayIPcLm2EEEEviT0_T1_:
.text._ZN2at6native29vectorized_elementwise_kernelILi2EZZZNS0_15cos_kernel_cudaERNS_18TensorIteratorBaseEENKUlvE0_clEvENKUlvE2_clEvEUlN3c108BFloat16EE_St5arrayIPcLm2EEEEviT0_T1_:
[----:B------:R-:W-:Y:S01]  /*0000*/  LDC R1, c[0x0][0x28] ;  /* 0x00000a00ff017b82 */ /* 0x000fe20000000800 */
[----:B------:R-:W0:Y:S01]  /*0010*/  S2R R3, SR_CTAID.X ;  /* 0x0000000000037919 */ /* 0x000e220000002500 */
[----:B------:R-:W-:Y:S01]  /*0020*/  ULDC UR4, c[0x0][0x210] ;  /* 0x0000840000047ab9 */ /* 0x000fe20000000800 */
[----:B0-----:R-:W-:-:S05]  /*0030*/  IMAD.SHL.U32 R3, R3, 0x400, RZ ;  /* 0x0000040003037824 */ /* 0x001fca00078e00ff */
[----:B------:R-:W-:Y:S01]  /*0040*/  IADD3 R5, -R3, UR4, RZ ;  /* 0x0000000403057c10 */ /* 0x000fe2000fffe1ff */
[----:B------:R-:W-:-:S03]  /*0050*/  ULDC.64 UR4, c[0x0][0x208] ;  /* 0x0000820000047ab9 */ /* 0x000fc60000000a00 */
[----:B------:R-:W-:-:S13]  /*0060*/  ISETP.GE.U32.AND P0, PT, R5, 0x400, PT ;  /* 0x000004000500780c */ /* 0x000fda0003f06070 */
[----:B------:R-:W-:Y:S05]  /*0070*/  @!P0 BRA `(.L_x_568) ;  /* 0x0000000000c08947 */ /* 0x000fea0003800000 */
[----:B------:R-:W0:Y:S01]  /*0080*/  S2R R0, SR_TID.X ;  /* 0x0000000000007919 */ /* 0x000e220000002100 */
[----:B------:R-:W1:Y:S02]  /*0090*/  LDC.64 R4, c[0x0][0x220] ;  /* 0x00008800ff047b82 */ /* 0x000e640000000a00 */
[----:B-1----:R-:W-:-:S04]  /*00a0*/  IMAD.WIDE R4, R3, 0x2, R4 ;  /* 0x0000000203047825 */ /* 0x002fc800078e0204 */
[----:B0-----:R-:W-:-:S05]  /*00b0*/  IMAD.WIDE.U32 R4, R0, 0x4, R4 ;  /* 0x0000000400047825 */ /* 0x001fca00078e0004 */
[----:B------:R-:W2:Y:S04]  /*00c0*/  LDG.E R9, desc[UR4][R4.64] ;  /* 0x0000000404097981 */ /* 0x000ea8000c1e1900 */
[----:B------:R-:W3:Y:S04]  /*00d0*/  LDG.E R10, desc[UR4][R4.64+0x200] ;  /* 0x00020004040a7981 */ /* 0x000ee8000c1e1900 */
[----:B------:R-:W4:Y:S04]  /*00e0*/  LDG.E R13, desc[UR4][R4.64+0x400] ;  /* 0x00040004040d7981 */ /* 0x000f28000c1e1900 */
[----:B------:R2:W5:Y:S02]  /*00f0*/  LDG.E R14, desc[UR4][R4.64+0x600] ;  /* 0x00060004040e7981 */ /* 0x000564000c1e1900 */
[C---:B--2---:R-:W-:Y:S01]  /*0100*/  PRMT R4, R9.reuse, 0x7632, R4 ;  /* 0x0000763209047816 */ /* 0x044fe20000000004 */
[----:B------:R-:W-:-:S03]  /*0110*/  IMAD.U32 R2, R9, 0x10000, RZ ;  /* 0x0001000009027824 */ /* 0x000fc600078e00ff */
[----:B------:R-:W-:Y:S01]  /*0120*/  SHF.L.U32 R5, R4, 0x10, RZ ;  /* 0x0000001004057819 */ /* 0x000fe200000006ff */
[----:B------:R-:W-:Y:S01]  /*0130*/  FMUL.RZ R2, R2, 0.15915493667125701904 ;  /* 0x3e22f98302027820 */ /* 0x000fe2000040c000 */
[C---:B---3--:R-:W-:Y:S02]  /*0140*/  PRMT R4, R10.reuse, 0x7632, R4 ;  /* 0x000076320a047816 */ /* 0x048fe40000000004 */
[----:B----4-:R-:W-:Y:S01]  /*0150*/  PRMT R9, R13, 0x7632, R9 ;  /* 0x000076320d097816 */ /* 0x010fe20000000009 */
[----:B------:R-:W-:Y:S01]  /*0160*/  FMUL.RZ R11, R5, 0.15915493667125701904 ;  /* 0x3e22f983050b7820 */ /* 0x000fe2000040c000 */
[----:B------:R-:W-:Y:S01]  /*0170*/  SHF.L.U32 R6, R10, 0x10, RZ ;  /* 0x000000100a067819 */ /* 0x000fe200000006ff */
[----:B------:R-:W-:Y:S01]  /*0180*/  IMAD.U32 R12, R4, 0x10000, RZ ;  /* 0x00010000040c7824 */ /* 0x000fe200078e00ff */
[C---:B-----5:R-:W-:Y:S01]  /*0190*/  PRMT R10, R14.reuse, 0x7632, R10 ;  /* 0x000076320e0a7816 */ /* 0x060fe2000000000a */
[----:B------:R-:W0:Y:S01]  /*01a0*/  LDC.64 R4, c[0x0][0x218] ;  /* 0x00008600ff047b82 */ /* 0x000e220000000a00 */
[----:B------:R-:W-:-:S02]  /*01b0*/  IMAD.U32 R8, R14, 0x10000, RZ ;  /* 0x000100000e087824 */ /* 0x000fc400078e00ff */
[----:B------:R-:W-:Y:S01]  /*01c0*/  FMUL.RZ R14, R12, 0.15915493667125701904 ;  /* 0x3e22f9830c0e7820 */ /* 0x000fe2000040c000 */
[----:B------:R-:W-:Y:S01]  /*01d0*/  IMAD.U32 R7, R13, 0x10000, RZ ;  /* 0x000100000d077824 */ /* 0x000fe200078e00ff */
[----:B------:R-:W-:Y:S01]  /*01e0*/  SHF.L.U32 R13, R10, 0x10, RZ ;  /* 0x000000100a0d7819 */ /* 0x000fe200000006ff */
[----:B------:R-:W-:Y:S02]  /*01f0*/  IMAD.U32 R12, R9, 0x10000, RZ ;  /* 0x00010000090c7824 */ /* 0x000fe400078e00ff */
[----:B------:R-:W-:Y:S01]  /*0200*/  FMUL.RZ R6, R6, 0.15915493667125701904 ;  /* 0x3e22f98306067820 */ /* 0x000fe2000040c000 */
[----:B------:R-:W-:Y:S01]  /*0210*/  FMUL.RZ R7, R7, 0.15915493667125701904 ;  /* 0x3e22f98307077820 */ /* 0x000fe2000040c000 */
[----:B------:R-:W-:Y:S01]  /*0220*/  FMUL.RZ R8, R8, 0.15915493667125701904 ;  /* 0x3e22f98308087820 */ /* 0x000fe2000040c000 */
[----:B------:R-:W-:Y:S01]  /*0230*/  FMUL.RZ R10, R12, 0.15915493667125701904 ;  /* 0x3e22f9830c0a7820 */ /* 0x000fe2000040c000 */
[----:B------:R-:W-:Y:S01]  /*0240*/  FMUL.RZ R12, R13, 0.15915493667125701904 ;  /* 0x3e22f9830d0c7820 */ /* 0x000fe2000040c000 */
[----:B------:R-:W-:Y:S08]  /*0250*/  MUFU.COS R2, R2 ;  /* 0x0000000200027308 */ /* 0x000ff00000000000 */
[----:B------:R-:W-:Y:S01]  /*0260*/  MUFU.COS R6, R6 ;  /* 0x0000000600067308 */ /* 0x000fe20000000000 */
[----:B0-----:R-:W-:-:S07]  /*0270*/  IMAD.WIDE.U32 R4, R3, 0x2, R4 ;  /* 0x0000000203047825 */ /* 0x001fce00078e0004 */
[----:B------:R-:W-:Y:S01]  /*0280*/  MUFU.COS R7, R7 ;  /* 0x0000000700077308 */ /* 0x000fe20000000000 */
[----:B------:R-:W-:-:S07]  /*0290*/  IMAD.WIDE R4, R0, 0x4, R4 ;  /* 0x0000000400047825 */ /* 0x000fce00078e0204 */
[----:B------:R-:W-:Y:S08]  /*02a0*/  MUFU.COS R8, R8 ;  /* 0x0000000800087308 */ /* 0x000ff00000000000 */
[----:B------:R-:W0:Y:S08]  /*02b0*/  MUFU.COS R11, R11 ;  /* 0x0000000b000b7308 */ /* 0x000e300000000000 */
[----:B------:R-:W1:Y:S08]  /*02c0*/  MUFU.COS R9, R14 ;  /* 0x0000000e00097308 */ /* 0x000e700000000000 */
[----:B------:R-:W2:Y:S01]  /*02d0*/  MUFU.COS R10, R10 ;  /* 0x0000000a000a7308 */ /* 0x000ea20000000000 */
[----:B0-----:R-:W-:-:S05]  /*02e0*/  F2FP.BF16.F32.PACK_AB R11, R11, R2 ;  /* 0x000000020b0b723e */ /* 0x001fca00000010ff */
[----:B------:R-:W-:Y:S02]  /*02f0*/  STG.E desc[UR4][R4.64], R11 ;  /* 0x0000000b04007986 */ /* 0x000fe4000c101904 */
[----:B------:R-:W0:Y:S01]  /*0300*/  MUFU.COS R13, R12 ;  /* 0x0000000c000d7308 */ /* 0x000e220000000000 */
[----:B-1----:R-:W-:-:S05]  /*0310*/  F2FP.BF16.F32.PACK_AB R9, R9, R6 ;  /* 0x000000060909723e */ /* 0x002fca00000010ff */
[----:B------:R-:W-:Y:S01]  /*0320*/  STG.E desc[UR4][R4.64+0x200], R9 ;  /* 0x0002000904007986 */ /* 0x000fe2000c101904 */
[----:B--2---:R-:W-:-:S05]  /*0330*/  F2FP.BF16.F32.PACK_AB R7, R10, R7 ;  /* 0x000000070a07723e */ /* 0x004fca00000010ff */
[----:B------:R-:W-:Y:S01]  /*0340*/  STG.E desc[UR4][R4.64+0x400], R7 ;  /* 0x0004000704007986 */ /* 0x000fe2000c101904 */
[----:B0-----:R-:W-:-:S05]  /*0350*/  F2FP.BF16.F32.PACK_AB R13, R13, R8 ;  /* 0x000000080d0d723e */ /* 0x001fca00000010ff */
[----:B------:R-:W-:Y:S01]  /*0360*/  STG.E desc[UR4][R4.64+0x600], R13 ;  /* 0x0006000d04007986 */ /* 0x000fe2000c101904 */
[----:B------:R-:W-:Y:S05]  /*0370*/  EXIT ;  /* 0x000000000000794d */ /* 0x000fea0003800000 */
.L_x_568:
[----:B------:R-:W0:Y:S01]  /*0380*/  S2R R22, SR_TID.X ;  /* 0x0000000000167919 */ /* 0x000e220000002100 */
[----:B------:R-:W-:Y:S02]  /*0390*/  PRMT R2, RZ, 0x7610, R2 ;  /* 0x00007610ff027816 */ /* 0x000fe40000000002 */
[----:B0-----:R-:W-:Y:S01]  /*03a0*/  ISETP.GE.AND P0, PT, R22, R5, PT ;  /* 0x000000051600720c */ /* 0x001fe20003f06270 */
[----:B------:R-:W-:-:S12]  /*03b0*/  IMAD.MOV.U32 R0, RZ, RZ, R22 ;  /* 0x000000ffff007224 */ /* 0x000fd800078e0016 */
[----:B------:R-:W-:Y:S01]  /*03c0*/  @!P0 VIADD R0, R22, 0x80 ;  /* 0x0000008016008836 */ /* 0x000fe20000000000 */
[----:B------:R-:W0:Y:S04]  /*03d0*/  @!P0 LDC.64 R18, c[0x0][0x220] ;  /* 0x00008800ff128b82 */ /* 0x000e280000000a00 */
[----:B------:R-:W-:-:S13]  /*03e0*/  ISETP.GE.AND P5, PT, R0, R5, PT ;  /* 0x000000050000720c */ /* 0x000fda0003fa6270 */
[----:B------:R-:W-:Y:S01]  /*03f0*/  @!P5 IADD3 R15, R3, R0, RZ ;  /* 0x00000000030fd210 */ /* 0x000fe20007ffe0ff */
[----:B------:R-:W-:Y:S01]  /*0400*/  @!P5 VIADD R0, R0, 0x80 ;  /* 0x000000800000d836 */ /* 0x000fe20000000000 */
[----:B------:R-:W1:Y:S04]  /*0410*/  @!P5 LDC.64 R12, c[0x0][0x220] ;  /* 0x00008800ff0cdb82 */ /* 0x000e680000000a00 */
[----:B------:R-:W-:-:S13]  /*0420*/  ISETP.GE.AND P6, PT, R0, R5, PT ;  /* 0x000000050000720c */ /* 0x000fda0003fc6270 */
[----:B------:R-:W-:Y:S01]  /*0430*/  @!P6 IMAD.IADD R29, R3, 0x1, R0 ;  /* 0x00000001031de824 */ /* 0x000fe200078e0200 */
[----:B------:R-:W-:Y:S01]  /*0440*/  @!P6 IADD3 R0, R0, 0x80, RZ ;  /* 0x000000800000e810 */ /* 0x000fe20007ffe0ff */
[----:B------:R-:W2:Y:S03]  /*0450*/  @!P6 LDC.64 R20, c[0x0][0x220] ;  /* 0x00008800ff14eb82 */ /* 0x000ea60000000a00 */
[----:B------:R-:W-:Y:S02]  /*0460*/  ISETP.GE.AND P1, PT, R0, R5, PT ;  /* 0x000000050000720c */ /* 0x000fe40003f26270 */
[----:B------:R-:W-:Y:S01]  /*0470*/  PRMT R26, RZ, 0x7610, R26 ;  /* 0x00007610ff1a7816 */ /* 0x000fe2000000001a */
[----:B-1----:R-:W-:-:S05]  /*0480*/  @!P5 IMAD.WIDE.U32 R12, R15, 0x2, R12 ;  /* 0x000000020f0cd825 */ /* 0x002fca00078e000c */
[----:B------:R1:W3:Y:S05]  /*0490*/  @!P5 LDG.E.U16 R26, desc[UR4][R12.64] ;  /* 0x000000040c1ad981 */ /* 0x0002ea000c1e1500 */
[----:B------:R-:W-:Y:S01]  /*04a0*/  @!P1 IMAD.IADD R25, R3, 0x1, R0 ;  /* 0x0000000103199824 */ /* 0x000fe200078e0200 */
[----:B------:R-:W4:Y:S01]  /*04b0*/  @!P1 LDC.64 R16, c[0x0][0x220] ;  /* 0x00008800ff109b82 */ /* 0x000f220000000a00 */
[----:B------:R-:W-:-:S05]  /*04c0*/  @!P1 VIADD R0, R0, 0x80 ;  /* 0x0000008000009836 */ /* 0x000fca0000000000 */
[----:B------:R-:W-:Y:S01]  /*04d0*/  ISETP.GE.AND P2, PT, R0, R5, PT ;  /* 0x000000050000720c */ /* 0x000fe20003f46270 */
[----:B--2---:R-:W-:-:S04]  /*04e0*/  @!P6 IMAD.WIDE.U32 R20, R29, 0x2, R20 ;  /* 0x000000021d14e825 */ /* 0x004fc800078e0014 */
[C---:B------:R-:W-:Y:S01]  /*04f0*/  @!P0 IMAD.IADD R29, R3.reuse, 0x1, R22 ;  /* 0x00000001031d8824 */ /* 0x040fe200078e0216 */
[----:B------:R2:W5:Y:S07]  /*0500*/  @!P6 LDG.E.U16 R2, desc[UR4][R20.64] ;  /* 0x000000041402e981 */ /* 0x00056e000c1e1500 */
[----:B------:R-:W-:Y:S01]  /*0510*/  @!P2 IADD3 R23, R3, R0, RZ ;  /* 0x000000000317a210 */ /* 0x000fe20007ffe0ff */
[----:B------:R-:W-:Y:S01]  /*0520*/  @!P2 VIADD R0, R0, 0x80 ;  /* 0x000000800000a836 */ /* 0x000fe20000000000 */
[----:B------:R-:W2:Y:S04]  /*0530*/  @!P2 LDC.64 R14, c[0x0][0x220] ;  /* 0x00008800ff0eab82 */ /* 0x000ea80000000a00 */
[----:B------:R-:W-:-:S13]  /*0540*/  ISETP.GE.AND P3, PT, R0, R5, PT ;  /* 0x000000050000720c */ /* 0x000fda0003f66270 */
[----:B------:R-:W-:Y:S01]  /*0550*/  @!P3 IMAD.IADD R27, R3, 0x1, R0 ;  /* 0x00000001031bb824 */ /* 0x000fe200078e0200 */
[----:B------:R-:W-:Y:S01]  /*0560*/  @!P3 IADD3 R0, R0, 0x80, RZ ;  /* 0x000000800000b810 */ /* 0x000fe20007ffe0ff */
[----:B0-----:R-:W-:Y:S01]  /*0570*/  @!P0 IMAD.WIDE.U32 R18, R29, 0x2, R18 ;  /* 0x000000021d128825 */ /* 0x001fe200078e0012 */
[----:B-1----:R-:W0:Y:S02]  /*0580*/  @!P3 LDC.64 R12, c[0x0][0x220] ;  /* 0x00008800ff0cbb82 */ /* 0x002e240000000a00 */
[----:B------:R-:W-:Y:S01]  /*0590*/  ISETP.GE.AND P4, PT, R0, R5, PT ;  /* 0x000000050000720c */ /* 0x000fe20003f86270 */
[----:B----4-:R-:W-:Y:S01]  /*05a0*/  @!P1 IMAD.WIDE.U32 R16, R25, 0x2, R16 ;  /* 0x0000000219109825 */ /* 0x010fe200078e0010 */
[----:B------:R-:W-:-:S06]  /*05b0*/  PRMT R25, RZ, 0x7610, R25 ;  /* 0x00007610ff197816 */ /* 0x000fcc0000000019 */
[----:B------:R1:W4:Y:S05]  /*05c0*/  @!P1 LDG.E.U16 R25, desc[UR4][R16.64] ;  /* 0x0000000410199981 */ /* 0x00032a000c1e1500 */
[----:B------:R-:W-:Y:S01]  /*05d0*/  @!P4 IMAD.IADD R29, R3, 0x1, R0 ;  /* 0x00000001031dc824 */ /* 0x000fe200078e0200 */
[----:B------:R-:W-:Y:S01]  /*05e0*/  @!P4 IADD3 R0, R0, 0x80, RZ ;  /* 0x000000800000c810 */ /* 0x000fe20007ffe0ff */
[----:B--2---:R-:W2:Y:S03]  /*05f0*/  @!P4 LDC.64 R20, c[0x0][0x220] ;  /* 0x00008800ff14cb82 */ /* 0x004ea60000000a00 */
[----:B------:R-:W-:-:S02]  /*0600*/  ISETP.GE.AND P5, PT, R0, R5, PT ;  /* 0x000000050000720c */ /* 0x000fc40003fa6270 */
[----:B------:R-:W-:-:S06]  /*0610*/  PRMT R28, RZ, 0x7610, R28 ;  /* 0x00007610ff1c7816 */ /* 0x000fcc000000001c */
[----:B------:R0:W4:Y:S05]  /*0620*/  @!P0 LDG.E.U16 R28, desc[UR4][R18.64] ;  /* 0x00000004121c8981 */ /* 0x00012a000c1e1500 */
[----:B-1----:R-:W1:Y:S01]  /*0630*/  @!P5 LDC.64 R16, c[0x0][0x220] ;  /* 0x00008800ff10db82 */ /* 0x002e620000000a00 */
[----:B0-----:R-:W-:-:S04]  /*0640*/  @!P3 IMAD.WIDE.U32 R12, R27, 0x2, R12 ;  /* 0x000000021b0cb825 */ /* 0x001fc800078e000c */
[----:B------:R-:W-:Y:S01]  /*0650*/  @!P5 IMAD.IADD R27, R3, 0x1, R0 ;  /* 0x00000001031bd824 */ /* 0x000fe200078e0200 */
[----:B------:R-:W-:Y:S01]  /*0660*/  PRMT R18, RZ, 0x7610, R18 ;  /* 0x00007610ff127816 */ /* 0x000fe20000000012 */
[----:B------:R-:W-:Y:S01]  /*0670*/  @!P2 IMAD.WIDE.U32 R14, R23, 0x2, R14 ;  /* 0x00000002170ea825 */ /* 0x000fe200078e000e */
[----:B------:R-:W-:Y:S02]  /*0680*/  PRMT R19, RZ, 0x7610, R19 ;  /* 0x00007610ff137816 */ /* 0x000fe40000000013 */
[----:B------:R-:W-:Y:S01]  /*0690*/  PRMT R23, RZ, 0x7610, R23 ;  /* 0x00007610ff177816 */ /* 0x000fe20000000017 */
[----:B--2---:R-:W-:Y:S01]  /*06a0*/  @!P4 IMAD.WIDE.U32 R20, R29, 0x2, R20 ;  /* 0x000000021d14c825 */ /* 0x004fe200078e0014 */
[----:B------:R-:W2:Y:S04]  /*06b0*/  @!P3 LDG.E.U16 R18, desc[UR4][R12.64] ;  /* 0x000000040c12b981 */ /* 0x000ea8000c1e1500 */
[----:B------:R-:W2:Y:S04]  /*06c0*/  @!P4 LDG.E.U16 R19, desc[UR4][R20.64] ;  /* 0x000000041413c981 */ /* 0x000ea8000c1e1500 */
[----:B------:R0:W2:Y:S01]  /*06d0*/  @!P2 LDG.E.U16 R23, desc[UR4][R14.64] ;  /* 0x000000040e17a981 */ /* 0x0000a2000c1e1500 */
[----:B-1----:R-:W-:Y:S01]  /*06e0*/  @!P5 IMAD.WIDE.U32 R16, R27, 0x2, R16 ;  /* 0x000000021b10d825 */ /* 0x002fe200078e0010 */
[----:B------:R-:W-:-:S06]  /*06f0*/  PRMT R27, RZ, 0x7610, R27 ;  /* 0x00007610ff1b7816 */ /* 0x000fcc000000001b */
[----:B------:R1:W2:Y:S01]  /*0700*/  @!P5 LDG.E.U16 R27, desc[UR4][R16.64] ;  /* 0x00000004101bd981 */ /* 0x0002a2000c1e1500 */
[----:B------:R-:W-:-:S05]  /*0710*/  VIADD R0, R22, 0x100 ;  /* 0x0000010016007836 */ /* 0x000fca0000000000 */
[-C--:B------:R-:W-:Y:S02]  /*0720*/  ISETP.GE.AND P5, PT, R0, R5.reuse, PT ;  /* 0x000000050000720c */ /* 0x080fe40003fa6270 */
[C---:B0-----:R-:W-:Y:S02]  /*0730*/  IADD3 R14, R22.reuse, 0x200, RZ ;  /* 0x00000200160e7810 */ /* 0x041fe40007ffe0ff */
[----:B-1----:R-:W-:Y:S02]  /*0740*/  IADD3 R16, R22, 0x300, RZ ;  /* 0x0000030016107810 */ /* 0x002fe40007ffe0ff */
[-C--:B------:R-:W-:Y:S02]  /*0750*/  ISETP.GE.AND P3, PT, R14, R5.reuse, PT ;  /* 0x000000050e00720c */ /* 0x080fe40003f66270 */
[----:B------:R-:W-:Y:S02]  /*0760*/  ISETP.GE.AND P6, PT, R16, R5, PT ;  /* 0x000000051000720c */ /* 0x000fe40003fc6270 */
[----:B------:R-:W-:-:S02]  /*0770*/  IADD3 R14, R22, 0x280, RZ ;  /* 0x00000280160e7810 */ /* 0x000fc40007ffe0ff */
[C---:B------:R-:W-:Y:S02]  /*0780*/  IADD3 R16, R22.reuse, 0x380, RZ ;  /* 0x0000038016107810 */ /* 0x040fe40007ffe0ff */
[----:B------:R-:W-:Y:S02]  /*0790*/  IADD3 R0, R22, 0x80, RZ ;  /* 0x0000008016007810 */ /* 0x000fe40007ffe0ff */
[-C--:B------:R-:W-:Y:S02]  /*07a0*/  ISETP.GE.AND P4, PT, R14, R5.reuse, PT ;  /* 0x000000050e00720c */ /* 0x080fe40003f86270 */
[----:B------:R-:W-:Y:S01]  /*07b0*/  ISETP.GE.AND P1, PT, R0, R5, PT ;  /* 0x000000050000720c */ /* 0x000fe20003f26270 */
[----:B------:R-:W-:Y:S01]  /*07c0*/  @!P0 IMAD.IADD R21, R3, 0x1, R22 ;  /* 0x0000000103158824 */ /* 0x000fe200078e0216 */
[----:B------:R-:W-:Y:S04]  /*07d0*/  BSSY B0, `(.L_x_569) ;  /* 0x0000054000007945 */ /* 0x000fe80003800000 */
[----:B------:R-:W-:Y:S01]  /*07e0*/  BSSY B1, `(.L_x_570) ;  /* 0x000004c000017945 */ /* 0x000fe20003800000 */
[----:B-----5:R-:W-:-:S04]  /*07f0*/  @!P5 IMAD.U32 R2, R2, 0x10000, RZ ;  /* 0x000100000202d824 */ /* 0x020fc800078e00ff */
[----:B------:R-:W-:-:S06]  /*0800*/  @!P5 FMUL.RZ R12, R2, 0.15915493667125701904 ;  /* 0x3e22f983020cd820 */ /* 0x000fcc000040c000 */
[----:B------:R-:W0:Y:S01]  /*0810*/  @!P5 MUFU.COS R12, R12 ;  /* 0x0000000c000cd308 */ /* 0x000e220000000000 */
[----:B------:R-:W-:-:S04]  /*0820*/  IADD3 R2, R22, 0x180, RZ ;  /* 0x0000018016027810 */ /* 0x000fc80007ffe0ff */
[-C--:B------:R-:W-:Y:S02]  /*0830*/  ISETP.GE.AND P2, PT, R2, R5.reuse, PT ;  /* 0x000000050200720c */ /* 0x080fe40003f46270 */
[----:B0-----:R-:W-:Y:S02]  /*0840*/  @!P5 F2FP.BF16.F32.PACK_AB R4, RZ, R12 ;  /* 0x0000000cff04d23e */ /* 0x001fe400000010ff */
[----:B------:R-:W0:Y:S01]  /*0850*/  @!P0 LDC.64 R12, c[0x0][0x218] ;  /* 0x00008600ff0c8b82 */ /* 0x000e220000000a00 */
[----:B------:R-:W-:Y:S01]  /*0860*/  ISETP.GE.AND P5, PT, R16, R5, PT ;  /* 0x000000051000720c */ /* 0x000fe20003fa6270 */
[----:B---3--:R-:W-:Y:S02]  /*0870*/  @!P1 IMAD.U32 R26, R26, 0x10000, RZ ;  /* 0x000100001a1a9824 */ /* 0x008fe400078e00ff */
[----:B----4-:R-:W-:-:S04]  /*0880*/  @!P0 IMAD.U32 R28, R28, 0x10000, RZ ;  /* 0x000100001c1c8824 */ /* 0x010fc800078e00ff */
[----:B------:R-:W-:-:S06]  /*0890*/  @!P0 FMUL.RZ R2, R28, 0.15915493667125701904 ;  /* 0x3e22f9831c028820 */ /* 0x000fcc000040c000 */
[----:B------:R-:W1:Y:S01]  /*08a0*/  @!P0 MUFU.COS R2, R2 ;  /* 0x0000000200028308 */ /* 0x000e620000000000 */
[----:B------:R-:W-:Y:S02]  /*08b0*/  @!P2 IMAD.U32 R25, R25, 0x10000, RZ ;  /* 0x000100001919a824 */ /* 0x000fe400078e00ff */
[----:B--2---:R-:W-:Y:S02]  /*08c0*/  @!P4 IMAD.U32 R18, R18, 0x10000, RZ ;  /* 0x000100001212c824 */ /* 0x004fe400078e00ff */
[----:B------:R-:W-:Y:S01]  /*08d0*/  @!P2 FMUL.RZ R15, R25, 0.15915493667125701904 ;  /* 0x3e22f983190fa820 */ /* 0x000fe2000040c000 */
[----:B------:R-:W-:Y:S01]  /*08e0*/  @!P6 SHF.L.U32 R19, R19, 0x10, RZ ;  /* 0x000000101313e819 */ /* 0x000fe200000006ff */
[----:B------:R-:W-:Y:S01]  /*08f0*/  @!P4 FMUL.RZ R17, R18, 0.15915493667125701904 ;  /* 0x3e22f9831211c820 */ /* 0x000fe2000040c000 */
[----:B------:R-:W-:Y:S02]  /*0900*/  @!P3 IMAD.U32 R23, R23, 0x10000, RZ ;  /* 0x000100001717b824 */ /* 0x000fe400078e00ff */
[----:B------:R-:W-:Y:S01]  /*0910*/  @!P1 FMUL.RZ R26, R26, 0.15915493667125701904 ;  /* 0x3e22f9831a1a9820 */ /* 0x000fe2000040c000 */
[----:B------:R-:W-:Y:S01]  /*0920*/  @!P6 FMUL.RZ R19, R19, 0.15915493667125701904 ;  /* 0x3e22f9831313e820 */ /* 0x000fe2000040c000 */
[----:B-1----:R-:W-:Y:S01]  /*0930*/  @!P0 F2FP.BF16.F32.PACK_AB R24, RZ, R2 ;  /* 0x00000002ff18823e */ /* 0x002fe200000010ff */
[----:B------:R-:W-:Y:S01]  /*0940*/  @!P3 FMUL.RZ R23, R23, 0.15915493667125701904 ;  /* 0x3e22f9831717b820 */ /* 0x000fe2000040c000 */
[----:B------:R-:W-:Y:S01]  /*0950*/  @!P5 SHF.L.U32 R27, R27, 0x10, RZ ;  /* 0x000000101b1bd819 */ /* 0x000fe200000006ff */
[----:B0-----:R-:W-:-:S04]  /*0960*/  @!P0 IMAD.WIDE.U32 R12, R21, 0x2, R12 ;  /* 0x00000002150c8825 */ /* 0x001fc800078e000c */
[----:B------:R-:W-:Y:S01]  /*0970*/  @!P5 FMUL.RZ R18, R27, 0.15915493667125701904 ;  /* 0x3e22f9831b12d820 */ /* 0x000fe2000040c000 */
[----:B------:R-:W-:Y:S01]  /*0980*/  @!P0 IMAD.MOV.U32 R22, RZ, RZ, R0 ;  /* 0x000000ffff168224 */ /* 0x000fe200078e0000 */
[----:B------:R-:W0:Y:S01]  /*0990*/  @!P1 MUFU.COS R14, R26 ;  /* 0x0000001a000e9308 */ /* 0x000e220000000000 */
[----:B------:R1:W-:Y:S03]  /*09a0*/  @!P0 STG.E.U16 desc[UR4][R12.64], R24 ;  /* 0x000000180c008986 */ /* 0x0003e6000c101504 */
[----:B------:R-:W-:-:S04]  /*09b0*/  ISETP.GE.AND P0, PT, R22, R5, PT ;  /* 0x000000051600720c */ /* 0x000fc80003f06270 */
[----:B------:R-:W2:Y:S08]  /*09c0*/  @!P2 MUFU.COS R15, R15 ;  /* 0x0000000f000fa308 */ /* 0x000eb00000000000 */
[----:B------:R-:W3:Y:S08]  /*09d0*/  @!P3 MUFU.COS R16, R23 ;  /* 0x000000170010b308 */ /* 0x000ef00000000000 */
[----:B------:R-:W4:Y:S08]  /*09e0*/  @!P4 MUFU.COS R17, R17 ;  /* 0x000000110011c308 */ /* 0x000f300000000000 */
[----:B------:R-:W5:Y:S08]  /*09f0*/  @!P6 MUFU.COS R2, R19 ;  /* 0x000000130002e308 */ /* 0x000f700000000000 */
[----:B------:R-:W1:Y:S01]  /*0a00*/  @!P5 MUFU.COS R18, R18 ;  /* 0x000000120012d308 */ /* 0x000e620000000000 */
[----:B0-----:R-:W-:-:S02]  /*0a10*/  @!P1 F2FP.BF16.F32.PACK_AB R6, RZ, R14 ;  /* 0x0000000eff06923e */ /* 0x001fc400000010ff */
[----:B--2---:R-:W-:Y:S02]  /*0a20*/  @!P2 F2FP.BF16.F32.PACK_AB R7, RZ, R15 ;  /* 0x0000000fff07a23e */ /* 0x004fe400000010ff */
[----:B---3--:R-:W-:Y:S02]  /*0a30*/  @!P3 F2FP.BF16.F32.PACK_AB R8, RZ, R16 ;  /* 0x00000010ff08b23e */ /* 0x008fe400000010ff */
[----:B----4-:R-:W-:Y:S02]  /*0a40*/  @!P4 F2FP.BF16.F32.PACK_AB R9, RZ, R17 ;  /* 0x00000011ff09c23e */ /* 0x010fe400000010ff */
[----:B-----5:R-:W-:Y:S02]  /*0a50*/  @!P6 F2FP.BF16.F32.PACK_AB R10, RZ, R2 ;  /* 0x00000002ff0ae23e */ /* 0x020fe400000010ff */
[----:B-1----:R-:W-:Y:S01]  /*0a60*/  @!P5 F2FP.BF16.F32.PACK_AB R11, RZ, R18 ;  /* 0x00000012ff0bd23e */ /* 0x002fe200000010ff */
[----:B------:R-:W-:Y:S06]  /*0a70*/  @P0 BRA `(.L_x_571) ;  /* 0x0000000000300947 */ /* 0x000fec0003800000 */
[----:B------:R-:W0:Y:S01]  /*0a80*/  LDC.64 R12, c[0x0][0x218] ;  /* 0x00008600ff0c7b82 */ /* 0x000e220000000a00 */
[----:B------:R-:W-:Y:S01]  /*0a90*/  IADD3 R15, R3, R22, RZ ;  /* 0x00000016030f7210 */ /* 0x000fe20007ffe0ff */
[----:B------:R-:W-:-:S05]  /*0aa0*/  VIADD R22, R22, 0x80 ;  /* 0x0000008016167836 */ /* 0x000fca0000000000 */
[----:B------:R-:W-:Y:S01]  /*0ab0*/  ISETP.GE.AND P0, PT, R22, R5, PT ;  /* 0x000000051600720c */ /* 0x000fe20003f06270 */
[----:B0-----:R-:W-:-:S05]  /*0ac0*/  IMAD.WIDE.U32 R12, R15, 0x2, R12 ;  /* 0x000000020f0c7825 */ /* 0x001fca00078e000c */
[----:B------:R0:W-:Y:S07]  /*0ad0*/  STG.E.U16 desc[UR4][R12.64], R6 ;  /* 0x000000060c007986 */ /* 0x0001ee000c101504 */
[----:B------:R-:W-:Y:S05]  /*0ae0*/  @P0 BRA `(.L_x_572) ;  /* 0x0000000000300947 */ /* 0x000fea0003800000 */
[----:B0-----:R-:W0:Y:S01]  /*0af0*/  LDC.64 R12, c[0x0][0x218] ;  /* 0x00008600ff0c7b82 */ /* 0x001e220000000a00 */
[----:B------:R-:W-:Y:S01]  /*0b00*/  IADD3 R15, R3, R22, RZ ;  /* 0x00000016030f7210 */ /* 0x000fe20007ffe0ff */
[----:B------:R-:W-:-:S04]  /*0b10*/  VIADD R22, R22, 0x80 ;  /* 0x0000008016167836 */ /* 0x000fc80000000000 */
[----:B0-----:R-:W-:-:S05]  /*0b20*/  IMAD.WIDE.U32 R12, R15, 0x2, R12 ;  /* 0x000000020f0c7825 */ /* 0x001fca00078e000c */
[----:B------:R0:W-:Y:S02]  /*0b30*/  STG.E.U16 desc[UR4][R12.64], R4 ;  /* 0x000000040c007986 */ /* 0x0001e4000c101504 */
.L_x_571:
[----:B------:R-:W-:-:S13]  /*0b40*/  ISETP.GE.AND P0, PT, R22, R5, PT ;  /* 0x000000051600720c */ /* 0x000fda0003f06270 */
[----:B------:R-:W-:Y:S05]  /*0b50*/  @P0 BRA `(.L_x_573) ;  /* 0x0000000000300947 */ /* 0x000fea0003800000 */
[----:B0-----:R-:W0:Y:S01]  /*0b60*/  LDC.64 R12, c[0x0][0x218] ;  /* 0x00008600ff0c7b82 */ /* 0x001e220000000a00 */
[----:B------:R-:W-:Y:S01]  /*0b70*/  IADD3 R15, R3, R22, RZ ;  /* 0x00000016030f7210 */ /* 0x000fe20007ffe0ff */
[----:B------:R-:W-:-:S04]  /*0b80*/  VIADD R22, R22, 0x80 ;  /* 0x0000008016167836 */ /* 0x000fc80000000000 */
[----:B0-----:R-:W-:-:S05]  /*0b90*/  IMAD.WIDE.U32 R12, R15, 0x2, R12 ;  /* 0x000000020f0c7825 */ /* 0x001fca00078e000c */
[----:B------:R1:W-:Y:S02]  /*0ba0*/  STG.E.U16 desc[UR4][R12.64], R7 ;  /* 0x000000070c007986 */ /* 0x0003e4000c101504 */
.L_x_572:
[----:B------:R-:W-:-:S13]  /*0bb0*/  ISETP.GE.AND P0, PT, R22, R5, PT ;  /* 0x000000051600720c */ /* 0x000fda0003f06270 */
[----:B------:R-:W-:Y:S05]  /*0bc0*/  @P0 BRA `(.L_x_574) ;  /* 0x0000000000340947 */ /* 0x000fea0003800000 */
[----:B01----:R-:W0:Y:S01]  /*0bd0*/  LDC.64 R6, c[0x0][0x218] ;  /* 0x00008600ff067b82 */ /* 0x003e220000000a00 */
[----:B------:R-:W-:Y:S01]  /*0be0*/  IADD3 R13, R3, R22, RZ ;  /* 0x00000016030d7210 */ /* 0x000fe20007ffe0ff */
[----:B------:R-:W-:-:S04]  /*0bf0*/  VIADD R22, R22, 0x80 ;  /* 0x0000008016167836 */ /* 0x000fc80000000000 */
[----:B0-----:R-:W-:-:S05]  /*0c00*/  IMAD.WIDE.U32 R6, R13, 0x2, R6 ;  /* 0x000000020d067825 */ /* 0x001fca00078e0006 */
[----:B------:R1:W-:Y:S02]  /*0c10*/  STG.E.U16 desc[UR4][R6.64], R8 ;  /* 0x0000000806007986 */ /* 0x0003e4000c101504 */
.L_x_573:
[----:B------:R-:W-:-:S13]  /*0c20*/  ISETP.GE.AND P0, PT, R22, R5, PT ;  /* 0x000000051600720c */ /* 0x000fda0003f06270 */
[----:B------:R-:W-:Y:S05]  /*0c30*/  @P0 BREAK B1 ;  /* 0x0000000000010942 */ /* 0x000fea0003800000 */
[----:B------:R-:W-:Y:S05]  /*0c40*/  @P0 BRA `(.L_x_575) ;  /* 0x0000000000300947 */ /* 0x000fea0003800000 */
[----:B-1----:R-:W1:Y:S01]  /*0c50*/  LDC.64 R6, c[0x0][0x218] ;  /* 0x00008600ff067b82 */ /* 0x002e620000000a00 */
[----:B0-----:R-:W-:Y:S01]  /*0c60*/  IADD3 R13, R3, R22, RZ ;  /* 0x00000016030d7210 */ /* 0x001fe20007ffe0ff */
[----:B------:R-:W-:-:S04]  /*0c70*/  VIADD R22, R22, 0x80 ;  /* 0x0000008016167836 */ /* 0x000fc80000000000 */
[----:B-1----:R-:W-:-:S05]  /*0c80*/  IMAD.WIDE.U32 R6, R13, 0x2, R6 ;  /* 0x000000020d067825 */ /* 0x002fca00078e0006 */
[----:B------:R2:W-:Y:S02]  /*0c90*/  STG.E.U16 desc[UR4][R6.64], R9 ;  /* 0x0000000906007986 */ /* 0x0005e4000c101504 */
.L_x_574:
[----:B------:R-:W-:Y:S05]  /*0ca0*/  BSYNC B1 ;  /* 0x0000000000017941 */ /* 0x000fea0003800000 */
.L_x_570:
[----:B------:R-:W-:-:S13]  /*0cb0*/  ISETP.GE.AND P0, PT, R22, R5, PT ;  /* 0x000000051600720c */ /* 0x000fda0003f06270 */
[----:B012---:R-:W0:Y:S01]  /*0cc0*/  @!P0 LDC.64 R6, c[0x0][0x218] ;  /* 0x00008600ff068b82 */ /* 0x007e220000000a00 */
[----:B------:R-:W-:Y:S01]  /*0cd0*/  @!P0 IADD3 R9, R3, R22, RZ ;  /* 0x0000001603098210 */ /* 0x000fe20007ffe0ff */
[----:B------:R-:W-:-:S04]  /*0ce0*/  @!P0 VIADD R22, R22, 0x80 ;  /* 0x0000008016168836 */ /* 0x000fc80000000000 */
[----:B0-----:R-:W-:-:S05]  /*0cf0*/  @!P0 IMAD.WIDE.U32 R6, R9, 0x2, R6 ;  /* 0x0000000209068825 */ /* 0x001fca00078e0006 */
[----:B------:R2:W-:Y:S02]  /*0d00*/  @!P0 STG.E.U16 desc[UR4][R6.64], R10 ;  /* 0x0000000a06008986 */ /* 0x0005e4000c101504 */
.L_x_575:
[----:B------:R-:W-:Y:S05]  /*0d10*/  BSYNC B0 ;  /* 0x0000000000007941 */ /* 0x000fea0003800000 */
.L_x_569:
[----:B------:R-:W-:Y:S05]  /*0d20*/  WARPSYNC.ALL ;  /* 0x0000000000007948 */ /* 0x000fea0003800000 */
[----:B------:R-:W-:-:S13]  /*0d30*/  ISETP.GE.AND P0, PT, R22, R5, PT ;  /* 0x000000051600720c */ /* 0x000fda0003f06270 */
[----:B------:R-:W-:Y:S05]  /*0d40*/  @P0 EXIT ;  /* 0x000000000000094d */ /* 0x000fea0003800000 */
[----:B0-----:R-:W0:Y:S01]  /*0d50*/  LDC.64 R4, c[0x0][0x218] ;  /* 0x00008600ff047b82 */ /* 0x001e220000000a00 */
[----:B------:R-:W-:-:S05]  /*0d60*/  IADD3 R3, R3, R22, RZ ;  /* 0x0000001603037210 */ /* 0x000fca0007ffe0ff */
[----:B0-----:R-:W-:-:S05]  /*0d70*/  IMAD.WIDE.U32 R2, R3, 0x2, R4 ;  /* 0x0000000203027825 */ /* 0x001fca00078e0004 */
[----:B------:R-:W-:Y:S01]  /*0d80*/  STG.E.U16 desc[UR4][R2.64], R11 ;  /* 0x0000000b02007986 */ /* 0x000fe2000c101504 */
[----:B------:R-:W-:Y:S05]  /*0d90*/  EXIT ;  /* 0x000000000000794d */ /* 0x000fea0003800000 */
.L_x_576:
        /* <DEDUP_REMOVED lines=14> */
.L_x_2620:


//--------------------- .text._ZN2at6native29vectorized_elementwise_kernelILi4EZZZNS0_15cos_kernel_cudaERNS_18TensorIteratorBaseEENKUlvE0_clEvENKUlvE2_clEvEUlN3c108BFloat16EE_St5arrayIPcLm2EEEEviT0_T1_ --------------------------
	.section	.text._ZN2at6native29vectorized_elementwise_kernelILi4EZZZNS0_15cos_kernel_cudaERNS_18TensorIteratorBaseEENKUlvE0_clEvENKUlvE2_clEvEUlN3c108BFloat16EE_St5arrayIPcLm2EEEEviT0_T1_,"ax",@progbits
	.align	128
        .global         _ZN2at6native29vectorized_elementwise_kernelILi4EZZZNS0_15cos_kernel_cudaERNS_18TensorIteratorBaseEENKUlvE0_clEvENKUlvE2_clEvEUlN3c108BFloat16EE_St5arrayIPcLm2EEEEviT0_T1_
        .type           _ZN2at6native29vectorized_elementwise_kernelILi4EZZZNS0_15cos_kernel_cudaERNS_18TensorIteratorBaseEENKUlvE0_clEvENKUlvE2_clEvEUlN3c108BFloat16EE_St5arrayIPcLm2EEEEviT0_T1_,@function
        .size           _ZN2at6native29vectorized_elementwise_kernelILi4EZZZNS0_15cos_kernel_cudaERNS_18TensorIteratorBaseEENKUlvE0_clEvENKUlvE2_clEvEUlN3c108BFloat16EE_St5arrayIPcLm2EEEEviT0_T1_,(.L_x_2621 - _ZN2at6native29vectorized_elementwise_kernelILi4EZZZNS0_15cos_kernel_cudaERNS_18TensorIteratorBaseEENKUlvE0_clEvENKUlvE2_clEvEUlN3c108BFloat16EE_St5arrayIPcLm2EEEEviT0_T1_)
        .other          _ZN2at6native29vectorized_elementwise_kernelILi4EZZZNS0_15cos_kernel_cudaERNS_18TensorIteratorBaseEENKUlvE0_clEvENKUlvE2_clEvEUlN3c108BFloat16EE_St5arrayIPcLm2EEEEviT0_T1_,@"STO_CUDA_ENTRY STV_DEFAULT"
_ZN2at6native29vectorized_elementwise_kernelILi4EZZZNS0_15cos_kernel_cudaERNS_18TensorIteratorBaseEENKUlvE0_clEvENKUlvE2_clEvEUlN3c108BFloat16EE_St5arrayIPcLm2EEEEviT0_T1_:
.text._ZN2at6native29vectorized_elementwise_kernelILi4EZZZNS0_15cos_kernel_cudaERNS_18TensorIteratorBaseEENKUlvE0_clEvENKUlvE2_clEvEUlN3c108BFloat16EE_St5arrayIPcLm2EEEEviT0_T1_:
        /* <DEDUP_REMOVED lines=12> */
[----:B------:R-:W2:Y:S04]  /*00c0*/  LDG.E.64 R6, desc[UR4][R10.64] ;  /* 0x000000040a067981 */ /* 0x000ea8000c1e1b00 */
[----:B------:R-:W3:Y:S01]  /*00d0*/  LDG.E.64 R4, desc[UR4][R10.64+0x400] ;  /* 0x000400040a047981 */ /* 0x000ee2000c1e1b00 */
[C---:B--2---:R-:W-:Y:S01]  /*00e0*/  IMAD.U32 R2, R6.reuse, 0x10000, RZ ;  /* 0x0001000006027824 */ /* 0x044fe200078e00ff */
[----:B------:R-:W-:Y:S02]  /*00f0*/  PRMT R6, R6, 0x7632, R6 ;  /* 0x0000763206067816 */ /* 0x000fe40000000006 */
[----:B------:R-:W-:Y:S01]  /*0100*/  SHF.L.U32 R8, R7, 0x10, RZ ;  /* 0x0000001007087819 */ /* 0x000fe200000006ff */
[----:B---3--:R-:W-:Y:S01]  /*0110*/  IMAD.U32 R12, R5, 0x10000, RZ ;  /* 0x00010000050c7824 */ /* 0x008fe200078e00ff */
[----:B------:R-:W-:Y:S01]  /*0120*/  SHF.L.U32 R6, R6, 0x10, RZ ;  /* 0x0000001006067819 */ /* 0x000fe200000006ff */
[----:B------:R-:W-:Y:S01]  /*0130*/  IMAD.U32 R9, R4, 0x10000, RZ ;  /* 0x0001000004097824 */ /* 0x000fe200078e00ff */
[----:B------:R-:W-:Y:S01]  /*0140*/  PRMT R7, R7, 0x7632, R7 ;  /* 0x0000763207077816 */ /* 0x000fe20000000007 */
[----:B------:R-:W-:Y:S01]  /*0150*/  FMUL.RZ R10, R12, 0.15915493667125701904 ;  /* 0x3e22f9830c0a7820 */ /* 0x000fe2000040c000 */
[----:B------:R-:W-:Y:S01]  /*0160*/  PRMT R4, R4, 0x7632, R4 ;  /* 0x0000763204047816 */ /* 0x000fe20000000004 */
[----:B------:R-:W-:Y:S01]  /*0170*/  FMUL.RZ R11, R6, 0.15915493667125701904 ;  /* 0x3e22f983060b7820 */ /* 0x000fe2000040c000 */
[----:B------:R-:W-:Y:S01]  /*0180*/  PRMT R5, R5, 0x7632, R5 ;  /* 0x0000763205057816 */ /* 0x000fe20000000005 */
[----:B------:R-:W-:-:S02]  /*0190*/  IMAD.U32 R12, R7, 0x10000, RZ ;  /* 0x00010000070c7824 */ /* 0x000fc400078e00ff */
[----:B------:R-:W-:Y:S01]  /*01a0*/  FMUL.RZ R2, R2, 0.15915493667125701904 ;  /* 0x3e22f98302027820 */ /* 0x000fe2000040c000 */
[----:B------:R-:W0:Y:S01]  /*01b0*/  LDC.64 R6, c[0x0][0x218] ;  /* 0x00008600ff067b82 */ /* 0x000e220000000a00 */
        /* <DEDUP_REMOVED lines=8> */
[----:B------:R-:W-:Y:S08]  /*0240*/  MUFU.COS R8, R8 ;  /* 0x0000000800087308 */ /* 0x000ff00000000000 */
[----:B------:R-:W-:Y:S01]  /*0250*/  MUFU.COS R9, R9 ;  /* 0x0000000900097308 */ /* 0x000fe20000000000 */
[----:B0-----:R-:W-:-:S04]  /*0260*/  IMAD.WIDE.U32 R6, R3, 0x2, R6 ;  /* 0x0000000203067825 */ /* 0x001fc800078e0006 */
[----:B------:R-:W-:-:S03]  /*0270*/  IMAD.WIDE R6, R0, 0x8, R6 ;  /* 0x0000000800067825 */ /* 0x000fc600078e0206 */
[----:B------:R-:W-:Y:S08]  /*0280*/  MUFU.COS R10, R10 ;  /* 0x0000000a000a7308 */ /* 0x000ff00000000000 */
[----:B------:R-:W0:Y:S08]  /*0290*/  MUFU.COS R11, R11 ;  /* 0x0000000b000b7308 */ /* 0x000e300000000000 */
[----:B------:R-:W1:Y:S08]  /*02a0*/  MUFU.COS R13, R12 ;  /* 0x0000000c000d7308 */ /* 0x000e700000000000 */
[----:B------:R-:W2:Y:S01]  /*02b0*/  MUFU.COS R4, R14 ;  /* 0x0000000e00047308 */ /* 0x000ea20000000000 */
[----:B0-----:R-:W-:-:S07]  /*02c0*/  F2FP.BF16.F32.PACK_AB R2, R11, R2 ;  /* 0x000000020b02723e */ /* 0x001fce00000010ff */
[----:B------:R-:W0:Y:S01]  /*02d0*/  MUFU.COS R5, R15 ;  /* 0x0000000f00057308 */ /* 0x000e220000000000 */
[----:B-1----:R-:W-:-:S05]  /*02e0*/  F2FP.BF16.F32.PACK_AB R3, R13, R8 ;  /* 0x000000080d03723e */ /* 0x002fca00000010ff */
[----:B------:R-:W-:Y:S01]  /*02f0*/  STG.E.64 desc[UR4][R6.64], R2 ;  /* 0x0000000206007986 */ /* 0x000fe2000c101b04 */
[----:B--2---:R-:W-:Y:S02]  /*0300*/  F2FP.BF16.F32.PACK_AB R4, R4, R9 ;  /* 0x000000090404723e */ /* 0x004fe400000010ff */
[----:B0-----:R-:W-:-:S05]  /*0310*/  F2FP.BF16.F32.PACK_AB R5, R5, R10 ;  /* 0x0000000a0505723e */ /* 0x001fca00000010ff */
[----:B------:R-:W-:Y:S01]  /*0320*/  STG.E.64 desc[UR4][R6.64+0x400], R4 ;  /* 0x0004000406007986 */ /* 0x000fe2000c101b04 */
[----:B------:R-:W-:Y:S05]  /*0330*/  EXIT ;  /* 0x000000000000794d */ /* 0x000fea0003800000 */
.L_x_577:
        /* <DEDUP_REMOVED lines=124> */
.L_x_580:
[----:B------:R-:W-:-:S13]  /*0b00*/  ISETP.GE.AND P0, PT, R22, R5, PT ;  /* 0x000000051600720c */ /* 0x000fda0003f06270 */
[----:B------:R-:W-:Y:S05]  /*0b10*/  @P0 BRA `(.L_x_582) ;  /* 0x0000000000300947 */ /* 0x000fea0003800000 */
[----:B0-----:R-:W0:Y:S01]  /*0b20*/  LDC.64 R12, c[0x0][0x218] ;  /* 0x00008600ff0c7b82 */ /* 0x001e220000000a00 */
[----:B------:R-:W-:Y:S01]  /*0b30*/  IADD3 R15, R3, R22, RZ ;  /* 0x00000016030f7210 */ /* 0x000fe20007ffe0ff */
[----:B------:R-:W-:-:S04]  /*0b40*/  VIADD R22, R22, 0x80 ;  /* 0x0000008016167836 */ /* 0x000fc80000000000 */
[----:B0-----:R-:W-:-:S05]  /*0b50*/  IMAD.WIDE.U32 R12, R15, 0x2, R12 ;  /* 0x000000020f0c7825 */ /* 0x001fca00078e000c */
[----:B------:R1:W-:Y:S02]  /*0b60*/  STG.E.U16 desc[UR4][R12.64], R7 ;  /* 0x000000070c007986 */ /* 0x0003e4000c101504 */
.L_x_581:
[----:B------:R-:W-:-:S13]  /*0b70*/  ISETP.GE.AND P0, PT, R22, R5, PT ;  /* 0x000000051600720c */ /* 0x000fda0003f06270 */
[----:B------:R-:W-:Y:S05]  /*0b80*/  @P0 BRA `(.L_x_583) ;  /* 0x0000000000340947 */ /* 0x000fea0003800000 */
[----:B01----:R-:W0:Y:S01]  /*0b90*/  LDC.64 R6, c[0x0][0x218] ;  /* 0x00008600ff067b82 */ /* 0x003e220000000a00 */
[----:B------:R-:W-:Y:S01]  /*0ba0*/  IADD3 R13, R3, R22, RZ ;  /* 0x00000016030d7210 */ /* 0x000fe20007ffe0ff */
[----:B------:R-:W-:-:S04]  /*0bb0*/  VIADD R22, R22, 0x80 ;  /* 0x0000008016167836 */ /* 0x000fc80000000000 */
[----:B0-----:R-:W-:-:S05]  /*0bc0*/  IMAD.WIDE.U32 R6, R13, 0x2, R6 ;  /* 0x000000020d067825 */ /* 0x001fca00078e0006 */
[----:B------:R1:W-:Y:S02]  /*0bd0*/  STG.E.U16 desc[UR4][R6.64], R8 ;  /* 0x0000000806007986 */ /* 0x0003e4000c101504 */
.L_x_582:
        /* <DEDUP_REMOVED lines=8> */
.L_x_583:
[----:B------:R-:W-:Y:S05]  /*0c60*/  BSYNC B1 ;  /* 0x0000000000017941 */ /* 0x000fea0003800000 */
.L_x_579:
[----:B------:R-:W-:-:S13]  /*0c70*/  ISETP.GE.AND P0, PT, R22, R5, PT ;  /* 0x000000051600720c */ /* 0x000fda0003f06270 */
[----:B012---:R-:W0:Y:S01]  /*0c80*/  @!P0 LDC.64 R6, c[0x0][0x218] ;  /* 0x00008600ff068b82 */ /* 0x007e220000000a00 */
[----:B------:R-:W-:Y:S01]  /*0c90*/  @!P0 IADD3 R9, R3, R22, RZ ;  /* 0x0000001603098210 */ /* 0x000fe20007ffe0ff */
[----:B------:R-:W-:-:S04]  /*0ca0*/  @!P0 VIADD R22, R22, 0x80 ;  /* 0x0000008016168836 */ /* 0x000fc80000000000 */
[----:B0-----:R-:W-:-:S05]  /*0cb0*/  @!P0 IMAD.WIDE.U32 R6, R9, 0x2, R6 ;  /* 0x0000000209068825 */ /* 0x001fca00078e0006 */
[----:B------:R2:W-:Y:S02]  /*0cc0*/  @!P0 STG.E.U16 desc[UR4][R6.64], R10 ;  /* 0x0000000a06008986 */ /* 0x0005e4000c101504 */
.L_x_584:
[----:B------:R-:W-:Y:S05]  /*0cd0*/  BSYNC B0 ;  /* 0x0000000000007941 */ /* 0x000fea0003800000 */
.L_x_578:
        /* <DEDUP_REMOVED lines=8> */
.L_x_585:
        /* <DEDUP_REMOVED lines=10> */
.L_x_2621:


//--------------------- .text._ZN2at6native29vectorized_elementwise_kernelILi8EZZZNS0_15cos_kernel_cudaERNS_18TensorIteratorBaseEENKUlvE0_clEvENKUlvE2_clEvEUlN3c108BFloat16EE_St5arrayIPcLm2EEEEviT0_T1_ --------------------------
	.section	.text._ZN2at6native29vectorized_elementwise_kernelILi8EZZZNS0_15cos_kernel_cudaERNS_18TensorIteratorBaseEENKUlvE0_clEvENKUlvE2_clEvEUlN3c108BFloat16EE_St5arrayIPcLm2EEEEviT0_T1_,"ax",@progbits
	.align	128
        .global         _ZN2at6native29vectorized_elementwise_kernelILi8EZZZNS0_15cos_kernel_cudaERNS_18TensorIteratorBaseEENKUlvE0_clEvENKUlvE2_clEvEUlN3c108BFloat16EE_St5arrayIPcLm2EEEEviT0_T1_
        .type           _ZN2at6native29vectorized_elementwise_kernelILi8EZZZNS0_15cos_kernel_cudaERNS_18TensorIteratorBaseEENKUlvE0_clEvENKUlvE2_clEvEUlN3c108BFloat16EE_St5arrayIPcLm2EEEEviT0_T1_,@function
        .size           _ZN2at6native29vectorized_elementwise_kernelILi8EZZZNS0_15cos_kernel_cudaERNS_18TensorIteratorBaseEENKUlvE0_clEvENKUlvE2_clEvEUlN3c108BFloat16EE_St5arrayIPcLm2EEEEviT0_T1_,(.L_x_2622 - _ZN2at6native29vectorized_elementwise_kernelILi8EZZZNS0_15cos_kernel_cudaERNS_18TensorIteratorBaseEENKUlvE0_clEvENKUlvE2_clEvEUlN3c108BFloat16EE_St5arrayIPcLm2EEEEviT0_T1_)
        .other          _ZN2at6native29vectorized_elementwise_kernelILi8EZZZNS0_15cos_kernel_cudaERNS_18TensorIteratorBaseEENKUlvE0_clEvENKUlvE2_clEvEUlN3c108BFloat16EE_St5arrayIPcLm2EEEEviT0_T1_,@"STO_CUDA_ENTRY STV_DEFAULT"
_ZN2at6native29vectorized_elementwise_kernelILi8EZZZNS0_15cos_kernel_cudaERNS_18TensorIteratorBaseEENKUlvE0_clEvENKUlvE2_clEvEUlN3c108BFloat16EE_St5arrayIPcLm2EEEEviT0_T1_:
.text._ZN2at6native29vectorized_elementwise_kernelILi8EZZZNS0_15cos_kernel_cudaERNS_18TensorIteratorBaseEENKUlvE0_clEvENKUlvE2_clEvEUlN3c108BFloat16EE_St5arrayIPcLm2EEEEviT0_T1_:
        /* <DEDUP_REMOVED lines=11> */
[----:B0-----:R-:W-:-:S06]  /*00b0*/  IMAD.WIDE.U32 R4, R0, 0x10, R4 ;  /* 0x0000001000047825 */ /* 0x001fcc00078e0004 */
[----:B------:R-:W2:Y:S02]  /*00c0*/  LDG.E.128 R4, desc[UR4][R4.64] ;  /* 0x0000000404047981 */ /* 0x000ea4000c1e1d00 */
[C---:B--2---:R-:W-:Y:S01]  /*00d0*/  IMAD.U32 R2, R4.reuse, 0x10000, RZ ;  /* 0x0001000004027824 */ /* 0x044fe200078e00ff */
[----:B------:R-:W-:Y:S01]  /*00e0*/  PRMT R4, R4, 0x7632, R4 ;  /* 0x0000763204047816 */ /* 0x000fe20000000004 */
[C---:B------:R-:W-:Y:S01]  /*00f0*/  IMAD.U32 R10, R6.reuse, 0x10000, RZ ;  /* 0x00010000060a7824 */ /* 0x040fe200078e00ff */
[----:B------:R-:W-:Y:S01]  /*0100*/  PRMT R6, R6, 0x7632, R6 ;  /* 0x0000763206067816 */ /* 0x000fe20000000006 */
[----:B------:R-:W-:Y:S01]  /*0110*/  FMUL.RZ R9, R2, 0.15915493667125701904 ;  /* 0x3e22f98302097820 */ /* 0x000fe2000040c000 */
[C---:B------:R-:W-:Y:S02]  /*0120*/  SHF.L.U32 R2, R5.reuse, 0x10, RZ ;  /* 0x0000001005027819 */ /* 0x040fe400000006ff */
[----:B------:R-:W-:Y:S01]  /*0130*/  SHF.L.U32 R4, R4, 0x10, RZ ;  /* 0x0000001004047819 */ /* 0x000fe200000006ff */
[----:B------:R-:W-:Y:S01]  /*0140*/  IMAD.U32 R6, R6, 0x10000, RZ ;  /* 0x0001000006067824 */ /* 0x000fe200078e00ff */
[----:B------:R-:W-:Y:S01]  /*0150*/  PRMT R5, R5, 0x7632, R5 ;  /* 0x0000763205057816 */ /* 0x000fe20000000005 */
[----:B------:R-:W-:Y:S01]  /*0160*/  FMUL.RZ R8, R2, 0.15915493667125701904 ;  /* 0x3e22f98302087820 */ /* 0x000fe2000040c000 */
[----:B------:R-:W-:Y:S01]  /*0170*/  FMUL.RZ R2, R10, 0.15915493667125701904 ;  /* 0x3e22f9830a027820 */ /* 0x000fe2000040c000 */
[----:B------:R-:W-:-:S02]  /*0180*/  IMAD.U32 R10, R7, 0x10000, RZ ;  /* 0x00010000070a7824 */ /* 0x000fc400078e00ff */
[----:B------:R-:W-:Y:S01]  /*0190*/  FMUL.RZ R14, R4, 0.15915493667125701904 ;  /* 0x3e22f983040e7820 */ /* 0x000fe2000040c000 */
[----:B------:R-:W-:Y:S01]  /*01a0*/  IMAD.U32 R11, R5, 0x10000, RZ ;  /* 0x00010000050b7824 */ /* 0x000fe200078e00ff */
[----:B------:R-:W-:Y:S01]  /*01b0*/  PRMT R7, R7, 0x7632, R7 ;  /* 0x0000763207077816 */ /* 0x000fe20000000007 */
[----:B------:R-:W0:Y:S01]  /*01c0*/  LDC.64 R4, c[0x0][0x218] ;  /* 0x00008600ff047b82 */ /* 0x000e220000000a00 */
[----:B------:R-:W-:Y:S01]  /*01d0*/  FMUL.RZ R10, R10, 0.15915493667125701904 ;  /* 0x3e22f9830a0a7820 */ /* 0x000fe2000040c000 */
[----:B------:R-:W-:Y:S01]  /*01e0*/  FMUL.RZ R11, R11, 0.15915493667125701904 ;  /* 0x3e22f9830b0b7820 */ /* 0x000fe2000040c000 */
[----:B------:R-:W-:Y:S01]  /*01f0*/  SHF.L.U32 R12, R7, 0x10, RZ ;  /* 0x00000010070c7819 */ /* 0x000fe200000006ff */
[----:B------:R-:W-:Y:S01]  /*0200*/  FMUL.RZ R16, R6, 0.15915493667125701904 ;  /* 0x3e22f98306107820 */ /* 0x000fe2000040c000 */
[----:B------:R-:W-:Y:S03]  /*0210*/  MUFU.COS R2, R2 ;  /* 0x0000000200027308 */ /* 0x000fe60000000000 */
[----:B------:R-:W-:-:S05]  /*0220*/  FMUL.RZ R15, R12, 0.15915493667125701904 ;  /* 0x3e22f9830c0f7820 */ /* 0x000fca000040c000 */
[----:B------:R-:W1:Y:S08]  /*0230*/  MUFU.COS R7, R16 ;  /* 0x0000001000077308 */ /* 0x000e700000000000 */
[----:B------:R-:W-:Y:S01]  /*0240*/  MUFU.COS R9, R9 ;  /* 0x0000000900097308 */ /* 0x000fe20000000000 */
[----:B0-----:R-:W-:-:S07]  /*0250*/  IMAD.WIDE.U32 R4, R3, 0x2, R4 ;  /* 0x0000000203047825 */ /* 0x001fce00078e0004 */
[----:B------:R-:W-:Y:S01]  /*0260*/  MUFU.COS R8, R8 ;  /* 0x0000000800087308 */ /* 0x000fe20000000000 */
[----:B------:R-:W-:Y:S01]  /*0270*/  IMAD.WIDE R12, R0, 0x10, R4 ;  /* 0x00000010000c7825 */ /* 0x000fe200078e0204 */
[----:B-1----:R-:W-:-:S06]  /*0280*/  F2FP.BF16.F32.PACK_AB R6, R7, R2 ;  /* 0x000000020706723e */ /* 0x002fcc00000010ff */
[----:B------:R-:W-:Y:S08]  /*0290*/  MUFU.COS R10, R10 ;  /* 0x0000000a000a7308 */ /* 0x000ff00000000000 */
[----:B------:R-:W0:Y:S08]  /*02a0*/  MUFU.COS R14, R14 ;  /* 0x0000000e000e7308 */ /* 0x000e300000000000 */
[----:B------:R-:W1:Y:S08]  /*02b0*/  MUFU.COS R11, R11 ;  /* 0x0000000b000b7308 */ /* 0x000e700000000000 */
[----:B------:R-:W2:Y:S01]  /*02c0*/  MUFU.COS R15, R15 ;  /* 0x0000000f000f7308 */ /* 0x000ea20000000000 */
[----:B0-----:R-:W-:-:S02]  /*02d0*/  F2FP.BF16.F32.PACK_AB R4, R14, R9 ;  /* 0x000000090e04723e */ /* 0x001fc400000010ff */
[----:B-1----:R-:W-:Y:S02]  /*02e0*/  F2FP.BF16.F32.PACK_AB R5, R11, R8 ;  /* 0x000000080b05723e */ /* 0x002fe400000010ff */
[----:B--2---:R-:W-:-:S05]  /*02f0*/  F2FP.BF16.F32.PACK_AB R7, R15, R10 ;  /* 0x0000000a0f07723e */ /* 0x004fca00000010ff */
[----:B------:R-:W-:Y:S01]  /*0300*/  STG.E.128 desc[UR4][R12.64], R4 ;  /* 0x000000040c007986 */ /* 0x000fe2000c101d04 */
[----:B------:R-:W-:Y:S05]  /*0310*/  EXIT ;  /* 0x000000000000794d */ /* 0x000fea0003800000 */
.L_x_586:
        /* <DEDUP_REMOVED lines=124> */
.L_x_589:
[----:B------:R-:W-:-:S13]  /*0ae0*/  ISETP.GE.AND P0, PT, R22, R5, PT ;  /* 0x000000051600720c */ /* 0x000fda0003f06270 */
[----:B------:R-:W-:Y:S05]  /*0af0*/  @P0 BRA `(.L_x_591) ;  /* 0x0000000000300947 */ /* 0x000fea0003800000 */
[----:B0-----:R-:W0:Y:S01]  /*0b00*/  LDC.64 R12, c[0x0][0x218] ;  /* 0x00008600ff0c7b82 */ /* 0x001e220000000a00 */
[----:B------:R-:W-:Y:S01]  /*0b10*/  IADD3 R15, R3, R22, RZ ;  /* 0x00000016030f7210 */ /* 0x000fe20007ffe0ff */
[----:B------:R-:W-:-:S04]  /*0b20*/  VIADD R22, R22, 0x80 ;  /* 0x0000008016167836 */ /* 0x000fc80000000000 */
[----:B0-----:R-:W-:-:S05]  /*0b30*/  IMAD.WIDE.U32 R12, R15, 0x2, R12 ;  /* 0x000000020f0c7825 */ /* 0x001fca00078e000c */
[----:B------:R1:W-:Y:S02]  /*0b40*/  STG.E.U16 desc[UR4][R12.64], R7 ;  /* 0x000000070c007986 */ /* 0x0003e4000c101504 */
.L_x_590:
[----:B------:R-:W-:-:S13]  /*0b50*/  ISETP.GE.AND P0, PT, R22, R5, PT ;  /* 0x000000051600720c */ /* 0x000fda0003f06270 */
[----:B------:R-:W-:Y:S05]  /*0b60*/  @P0 BRA `(.L_x_592) ;  /* 0x0000000000340947 */ /* 0x000fea0003800000 */
[----:B01----:R-:W0:Y:S01]  /*0b70*/  LDC.64 R6, c[0x0][0x218] ;  /* 0x00008600ff067b82 */ /* 0x003e220000000a00 */
[----:B------:R-:W-:Y:S01]  /*0b80*/  IADD3 R13, R3, R22, RZ ;  /* 0x00000016030d7210 */ /* 0x000fe20007ffe0ff */
[----:B------:R-:W-:-:S04]  /*0b90*/  VIADD R22, R22, 0x80 ;  /* 0x0000008016167836 */ /* 0x000fc80000000000 */
[----:B0-----:R-:W-:-:S05]  /*0ba0*/  IMAD.WIDE.U32 R6, R13, 0x2, R6 ;  /* 0x000000020d067825 */ /* 0x001fca00078e0006 */
[----:B------:R1:W-:Y:S02]  /*0bb0*/  STG.E.U16 desc[UR4][R6.64], R8 ;  /* 0x0000000806007986 */ /* 0x0003e4000c101504 */
.L_x_591:
        /* <DEDUP_REMOVED lines=8> */
.L_x_592:
[----:B------:R-:W-:Y:S05]  /*0c40*/  BSYNC B1 ;  /* 0x0000000000017941 */ /* 0x000fea0003800000 */
.L_x_588:
[----:B------:R-:W-:-:S13]  /*0c50*/  ISETP.GE.AND P0, PT, R22, R5, PT ;  /* 0x000000051600720c */ /* 0x000fda0003f06270 */
[----:B012---:R-:W0:Y:S01]  /*0c60*/  @!P0 LDC.64 R6, c[0x0][0x218] ;  /* 0x00008600ff068b82 */ /* 0x007e220000000a00 */
[----:B------:R-:W-:Y:S01]  /*0c70*/  @!P0 IADD3 R9, R3, R22, RZ ;  /* 0x0000001603098210 */ /* 0x000fe20007ffe0ff */
[----:B------:R-:W-:-:S04]  /*0c80*/  @!P0 VIADD R22, R22, 0x80 ;  /* 0x0000008016168836 */ /* 0x000fc80000000000 */
[----:B0-----:R-:W-:-:S05]  /*0c90*/  @!P0 IMAD.WIDE.U32 R6, R9, 0x2, R6 ;  /* 0x0000000209068825 */ /* 0x001fca00078e0006 */
[----:B------:R2:W-:Y:S02]  /*0ca0*/  @!P0 STG.E.U16 desc[UR4][R6.64], R10 ;  /* 0x0000000a06008986 */ /* 0x0005e4000c101504 */
.L_x_593:
[----:B------:R-:W-:Y:S05]  /*0cb0*/  BSYNC B0 ;  /* 0x0000000000007941 */ /* 0x000fea0003800000 */
.L_x_587:
        /* <DEDUP_REMOVED lines=8> */
.L_x_594:
        /* <DEDUP_REMOVED lines=12> */
.L_x_2622:


//--------------------- .text._ZN2at6native18elementwise_kernelILi128ELi4EZNS0_15gpu_kernel_implIZZZNS0_15cos_kernel_cudaERNS_18TensorIteratorBaseEENKUlvE0_clEvENKUlvE1_clEvEUlN3c104HalfEE_EEvS4_RKT_EUliE_EEviT1_ --------------------------
	.section	.text._ZN2at6native18elementwise_kernelILi128ELi4EZNS0_15gpu_kernel_implIZZZNS0_15cos_kernel_cudaERNS_18TensorIteratorBaseEENKUlvE0_clEvENKUlvE1_clEvEUlN3c104HalfEE_EEvS4_RKT_EUliE_EEviT1_,"ax",@progbits
	.align	128
        .global         _ZN2at6native18elementwise_kernelILi128ELi4EZNS0_15gpu_kernel_implIZZZNS0_15cos_kernel_cudaERNS_18TensorIteratorBaseEENKUlvE0_clEvENKUlvE1_clEvEUlN3c104HalfEE_EEvS4_RKT_EUliE_EEviT1_
        .type           _ZN2at6native18elementwise_kernelILi128ELi4EZNS0_15gpu_kernel_implIZZZNS0_15cos_kernel_cudaERNS_18TensorIteratorBaseEENKUlvE0_clEvENKUlvE1_clEvEUlN3c104HalfEE_EEvS4_RKT_EUliE_EEviT1_,@function
        .size           _ZN2at6native18elementwise_kernelILi128ELi4EZNS0_15gpu_kernel_implIZZZNS0_15cos_kernel_cudaERNS_18TensorIteratorBaseEENKUlvE0_clEvENKUlvE1_clEvEUlN3c104HalfEE_EEvS4_RKT_EUliE_EEviT1_,(.L_x_2623 - _ZN2at6native18elementwise_kernelILi128ELi4EZNS0_15gpu_kernel_implIZZZNS0_15cos_kernel_cudaERNS_18TensorIteratorBaseEENKUlvE0_clEvENKUlvE1_clEvEUlN3c104HalfEE_EEvS4_RKT_EUliE_EEviT1_)
        .other          _ZN2at6native18elementwise_kernelILi128ELi4EZNS0_15gpu_kernel_implIZZZNS0_15cos_kernel_cudaERNS_18TensorIteratorBaseEENKUlvE0_clEvENKUlvE1_clEvEUlN3c104HalfEE_EEvS4_RKT_EUliE_EEviT1_,@"STO_CUDA_ENTRY STV_DEFAULT"
_ZN2at6native18elementwise_kernelILi128ELi4EZNS0_15gpu_kernel_implIZZZNS0_15cos_kernel_cudaERNS_18TensorIteratorBaseEENKUlvE0_clEvENKUlvE1_clEvEUlN3c104HalfEE_EEvS4_RKT_EUliE_EEviT1_:
.text._ZN2at6native18elementwise_kernelILi128ELi4EZNS0_15gpu_kernel_implIZZZNS0_15cos_kernel_cudaERNS_18TensorIteratorBaseEENKUlvE0_clEvENKUlvE1_clEvEUlN3c104HalfEE_EEvS4_RKT_EUliE_EEviT1_:
        /* <DEDUP_REMOVED lines=313> */
.L_x_597:
        /* <DEDUP_REMOVED lines=20> */
[----:B0-----:R-:W-:Y:S01]  /*14d0*/  F2FP.F16.F32.PACK_AB R0, RZ, R0 ;  /* 0x00000000ff00723e */ /* 0x001fe200000000ff */
[----:B------:R-:W-:Y:S06]  /*14e0*/  BRA `(.L_x_603) ;  /* 0x0000000c00987947 */ /* 0x000fec0003800000 */
.L_x_601:
[----:B------:R-:W2:Y:S02]  /*14f0*/  LDG.E.U8 R2, desc[UR36][R2.64] ;  /* 0x0000002402027981 */ /* 0x000ea4000c1e1100 */
[----:B--2---:R-:W-:-:S04]  /*1500*/  I2FP.F32.U32 R0, R2 ;  /* 0x0000000200007245 */ /* 0x004fc80000201000 */
[----:B------:R-:W-:Y:S01]  /*1510*/  F2FP.F16.F32.PACK_AB R0, RZ, R0 ;  /* 0x00000000ff00723e */ /* 0x000fe200000000ff */
[----:B------:R-:W-:Y:S06]  /*1520*/  BRA `(.L_x_603) ;  /* 0x0000000c00887947 */ /* 0x000fec0003800000 */
.L_x_600:
        /* <DEDUP_REMOVED lines=8> */
[----:B0-----:R-:W-:Y:S01]  /*15b0*/  F2FP.F16.F32.PACK_AB R0, RZ, R0 ;  /* 0x00000000ff00723e */ /* 0x001fe200000000ff */
[----:B------:R-:W-:Y:S06]  /*15c0*/  BRA `(.L_x_603) ;  /* 0x0000000c00607947 */ /* 0x000fec0003800000 */
.L_x_605:
[----:B------:R-:W2:Y:S02]  /*15d0*/  LDG.E R2, desc[UR36][R2.64] ;  /* 0x0000002402027981 */ /* 0x000ea4000c1e1900 */
[----:B--2---:R-:W-:-:S04]  /*15e0*/  I2FP.F32.S32 R0, R2 ;  /* 0x0000000200007245 */ /* 0x004fc80000201400 */
[----:B------:R-:W-:Y:S01]  /*15f0*/  F2FP.F16.F32.PACK_AB R0, RZ, R0 ;  /* 0x00000000ff00723e */ /* 0x000fe200000000ff */
[----:B------:R-:W-:Y:S06]  /*1600*/  BRA `(.L_x_603) ;  /* 0x0000000c00507947 */ /* 0x000fec0003800000 */
.L_x_604:
[----:B------:R-:W2:Y:S02]  /*1610*/  LDG.E.U16 R2, desc[UR36][R2.64] ;  /* 0x0000002402027981 */ /* 0x000ea4000c1e1500 */
[----:B--2---:R-:W0:Y:S02]  /*1620*/  I2F.S16 R0, R2 ;  /* 0x0000000200007306 */ /* 0x004e240000101400 */
[----:B0-----:R-:W-:Y:S01]  /*1630*/  F2FP.F16.F32.PACK_AB R0, RZ, R0 ;  /* 0x00000000ff00723e */ /* 0x001fe200000000ff */
[----:B------:R-:W-:Y:S06]  /*1640*/  BRA `(.L_x_603) ;  /* 0x0000000c00407947 */ /* 0x000fec0003800000 */
.L_x_599:
[----:B------:R-:W-:-:S13]  /*1650*/  ISETP.GT.AND P0, PT, R4, 0x6, PT ;  /* 0x000000060400780c */ /* 0x000fda0003f04270 */
[----:B------:R-:W-:Y:S05]  /*1660*/  @P0 BRA `(.L_x_606) ;  /* 0x0000000000240947 */ /* 0x000fea0003800000 */
[----:B------:R-:W-:-:S13]  /*1670*/  ISETP.NE.AND P0, PT, R4, 0x5, PT ;  /* 0x000000050400780c */ /* 0x000fda0003f05270 */
[----:B------:R-:W-:Y:S05]  /*1680*/  @!P0 BRA `(.L_x_607) ;  /* 0x0000000000148947 */ /* 0x000fea0003800000 */
[----:B------:R-:W-:-:S13]  /*1690*/  ISETP.NE.AND P0, PT, R4, 0x6, PT ;  /* 0x000000060400780c */ /* 0x000fda0003f05270 */
[----:B------:R-:W-:Y:S05]  /*16a0*/  @P0 BRA `(.L_x_602) ;  /* 0x0000000800c40947 */ /* 0x000fea0003800000 */
[----:B------:R-:W2:Y:S02]  /*16b0*/  LDG.E R2, desc[UR36][R2.64] ;  /* 0x0000002402027981 */ /* 0x000ea4000c1e1900 */
[----:B--2---:R-:W-:Y:S01]  /*16c0*/  F2FP.F16.F32.PACK_AB R0, RZ, R2 ;  /* 0x00000002ff00723e */ /* 0x004fe200000000ff */
[----:B------:R-:W-:Y:S06]  /*16d0*/  BRA `(.L_x_603) ;  /* 0x0000000c001c7947 */ /* 0x000fec0003800000 */
.L_x_607:
[----:B------:R0:W5:Y:S01]  /*16e0*/  LDG.E.U16 R0, desc[UR36][R2.64] ;  /* 0x0000002402007981 */ /* 0x000162000c1e1500 */
[----:B------:R-:W-:Y:S05]  /*16f0*/  BRA `(.L_x_603) ;  /* 0x0000000c00147947 */ /* 0x000fea0003800000 */
.L_x_606:
[----:B------:R-:W-:-:S13]  /*1700*/  ISETP.NE.AND P0, PT, R4, 0x7, PT ;  /* 0x000000070400780c */ /* 0x000fda0003f05270 */
[----:B------:R-:W-:Y:S05]  /*1710*/  @!P0 BRA `(.L_x_608) ;  /* 0x0000000000248947 */ /* 0x000fea0003800000 */
[----:B------:R-:W-:-:S13]  /*1720*/  ISETP.NE.AND P0, PT, R4, 0x8, PT ;  /* 0x000000080400780c */ /* 0x000fda0003f05270 */
[----:B------:R-:W-:Y:S05]  /*1730*/  @!P0 BRA `(.L_x_609) ;  /* 0x0000000000148947 */ /* 0x000fea0003800000 */
[----:B------:R-:W-:-:S13]  /*1740*/  ISETP.NE.AND P0, PT, R4, 0x9, PT ;  /* 0x000000090400780c */ /* 0x000fda0003f05270 */
[----:B------:R-:W-:Y:S05]  /*1750*/  @P0 BRA `(.L_x_602) ;  /* 0x0000000800980947 */ /* 0x000fea0003800000 */
[----:B------:R-:W2:Y:S02]  /*1760*/  LDG.E R2, desc[UR36][R2.64] ;  /* 0x0000002402027981 */ /* 0x000ea4000c1e1900 */
[----:B--2---:R-:W-:Y:S01]  /*1770*/  F2FP.F16.F32.PACK_AB R0, RZ, R2 ;  /* 0x00000002ff00723e */ /* 0x004fe200000000ff */
[----:B------:R-:W-:Y:S06]  /*1780*/  BRA `(.L_x_603) ;  /* 0x0000000800f07947 */ /* 0x000fec0003800000 */
.L_x_609:
[----:B------:R1:W5:Y:S01]  /*1790*/  LDG.E.U16 R0, desc[UR36][R2.64] ;  /* 0x0000002402007981 */ /* 0x000362000c1e1500 */
[----:B------:R-:W-:Y:S05]  /*17a0*/  BRA `(.L_x_603) ;  /* 0x0000000800e87947 */ /* 0x000fea0003800000 */
.L_x_608:
[----:B------:R-:W2:Y:S01]  /*17b0*/  LDG.E.64 R2, desc[UR36][R2.64] ;  /* 0x0000002402027981 */ /* 0x000ea2000c1e1b00 */
[----:B------:R-:W-:Y:S01]  /*17c0*/  UMOV UR4, 0xf0000000 ;  /* 0xf000000000047882 */ /* 0x000fe20000000000 */
[----:B------:R-:W-:Y:S01]  /*17d0*/  UMOV UR5, 0x380fffff ;  /* 0x380fffff00057882 */ /* 0x000fe20000000000 */
[----:B--2---:R-:W0:Y:S01]  /*17e0*/  F2F.F32.F64 R0, R2 ;  /* 0x0000000200007310 */ /* 0x004e220000301000 */
[----:B------:R-:W-:-:S14]  /*17f0*/  DSETP.GEU.AND P0, PT, |R2|, UR4, PT ;  /* 0x0000000402007e2a */ /* 0x000fdc000bf0e200 */
[----:B0-----:R-:W-:-:S05]  /*1800*/  @!P0 FMUL R0, R0, 1.175494350822287508e-38 ;  /* 0x0080000000008820 */ /* 0x001fca0000400000 */
[----:B------:R-:W-:Y:S01]  /*1810*/  F2FP.F16.F32.PACK_AB R0, RZ, R0 ;  /* 0x00000000ff00723e */ /* 0x000fe200000000ff */
[----:B------:R-:W-:Y:S06]  /*1820*/  BRA `(.L_x_603) ;  /* 0x0000000800c87947 */ /* 0x000fec0003800000 */
.L_x_598:
        /* <DEDUP_REMOVED lines=11> */
[----:B------:R-:W-:Y:S01]  /*18e0*/  F2FP.F16.F32.PACK_AB R0, RZ, R0 ;  /* 0x00000000ff00723e */ /* 0x000fe200000000ff */
[----:B------:R-:W-:Y:S06]  /*18f0*/  BRA `(.L_x_603) ;  /* 0x0000000800947947 */ /* 0x000fec0003800000 */
.L_x_612:
        /* <DEDUP_REMOVED lines=8> */
.L_x_611:
        /* <DEDUP_REMOVED lines=25> */
[----:B------:R-:W-:-:S04]  /*1b10*/  F2FP.F16.F32.PACK_AB R5, RZ, R5 ;  /* 0x00000005ff05723e */ /* 0x000fc800000000ff */
[----:B------:R-:W-:Y:S01]  /*1b20*/  PRMT R0, R5, 0x7610, R0 ;  /* 0x0000761005007816 */ /* 0x000fe20000000000 */
[----:B------:R-:W-:Y:S06]  /*1b30*/  BRA `(.L_x_603) ;  /* 0x0000000800047947 */ /* 0x000fec0003800000 */
.L_x_614:
        /* <DEDUP_REMOVED lines=12> */
[----:B------:R-:W-:-:S04]  /*1c00*/  F2FP.F16.F32.PACK_AB R4, RZ, R4 ;  /* 0x00000004ff04723e */ /* 0x000fc800000000ff */
[----:B------:R-:W-:Y:S01]  /*1c10*/  PRMT R0, R4, 0x7610, R0 ;  /* 0x0000761004007816 */ /* 0x000fe20000000000 */
[----:B------:R-:W-:Y:S06]  /*1c20*/  BRA `(.L_x_603) ;  /* 0x0000000400c87947 */ /* 0x000fec0003800000 */
.L_x_613:
[----:B------:R-:W2:Y:S02]  /*1c30*/  LDG.E.U16 R0, desc[UR36][R2.64] ;  /* 0x0000002402007981 */ /* 0x000ea4000c1e1500 */
[----:B--2---:R-:W-:-:S05]  /*1c40*/  IMAD.U32 R0, R0, 0x10000, RZ ;  /* 0x0001000000007824 */ /* 0x004fca00078e00ff */
[----:B------:R-:W-:Y:S01]  /*1c50*/  F2FP.F16.F32.PACK_AB R0, RZ, R0 ;  /* 0x00000000ff00723e */ /* 0x000fe200000000ff */
[----:B------:R-:W-:Y:S06]  /*1c60*/  BRA `(.L_x_603) ;  /* 0x0000000400b87947 */ /* 0x000fec0003800000 */
.L_x_610:
        /* <DEDUP_REMOVED lines=10> */
[----:B------:R-:W-:Y:S01]  /*1d10*/  F2FP.F16.F32.PACK_AB R0, RZ, R0 ;  /* 0x00000000ff00723e */ /* 0x000fe200000000ff */
[----:B------:R-:W-:Y:S06]  /*1d20*/  BRA `(.L_x_603) ;  /* 0x0000000400887947 */ /* 0x000fec0003800000 */
.L_x_617:
        /* <DEDUP_REMOVED lines=21> */
.L_x_621:
[----:B------:R-:W-:Y:S05]  /*1e80*/  BSYNC B1 ;  /* 0x0000000000017941 */ /* 0x000fea0003800000 */
.L_x_620:
[----:B------:R-:W-:Y:S01]  /*1e90*/  LEA R3, R0, 0x3b800000, 0x17 ;  /* 0x3b80000000037811 */ /* 0x000fe200078eb8ff */
[----:B------:R-:W-:-:S05]  /*1ea0*/  IMAD.SHL.U32 R0, R2, 0x100000, RZ ;  /* 0x0010000002007824 */ /* 0x000fca00078e00ff */
[----:B------:R-:W-:-:S07]  /*1eb0*/  LOP3.LUT R0, R3, R0, R4, 0xfe, !PT ;  /* 0x0000000003007212 */ /* 0x000fce00078efe04 */
.L_x_619:
[----:B------:R-:W-:Y:S05]  /*1ec0*/  BSYNC B0 ;  /* 0x0000000000007941 */ /* 0x000fea0003800000 */
.L_x_618:
[----:B------:R-:W-:Y:S01]  /*1ed0*/  F2FP.F16.F32.PACK_AB R0, RZ, R0 ;  /* 0x00000000ff00723e */ /* 0x000fe200000000ff */
[----:B------:R-:W-:Y:S06]  /*1ee0*/  BRA `(.L_x_603) ;  /* 0x0000000400187947 */ /* 0x000fec0003800000 */
.L_x_616:
        /* <DEDUP_REMOVED lines=21> */
.L_x_625:
[----:B------:R-:W-:Y:S05]  /*2040*/  BSYNC B1 ;  /* 0x0000000000017941 */ /* 0x000fea0003800000 */
.L_x_624:
[----:B------:R-:W-:Y:S01]  /*2050*/  LEA R3, R0, 0x37800000, 0x17 ;  /* 0x3780000000037811 */ /* 0x000fe200078eb8ff */
[----:B------:R-:W-:-:S05]  /*2060*/  IMAD.SHL.U32 R0, R2, 0x200000, RZ ;  /* 0x0020000002007824 */ /* 0x000fca00078e00ff */
[----:B------:R-:W-:-:S07]  /*2070*/  LOP3.LUT R0, R3, R0, R4, 0xfe, !PT ;  /* 0x0000000003007212 */ /* 0x000fce00078efe04 */
.L_x_623:
[----:B------:R-:W-:Y:S05]  /*2080*/  BSYNC B0 ;  /* 0x0000000000007941 */ /* 0x000fea0003800000 */
.L_x_622:
[----:B------:R-:W-:Y:S01]  /*2090*/  F2FP.F16.F32.PACK_AB R0, RZ, R0 ;  /* 0x00000000ff00723e */ /* 0x000fe200000000ff */
[----:B------:R-:W-:Y:S06]  /*20a0*/  BRA `(.L_x_603) ;  /* 0x0000000000a87947 */ /* 0x000fec0003800000 */
.L_x_615:
        /* <DEDUP_REMOVED lines=14> */
.L_x_629:
[----:B------:R-:W-:Y:S05]  /*2190*/  BSYNC B0 ;  /* 0x0000000000007941 */ /* 0x000fea0003800000 */
.L_x_628:
[----:B------:R-:W-:Y:S01]  /*21a0*/  F2FP.F16.F32.PACK_AB R0, RZ, R0 ;  /* 0x00000000ff00723e */ /* 0x000fe200000000ff */
[----:B------:R-:W-:Y:S06]  /*21b0*/  BRA `(.L_x_603) ;  /* 0x0000000000647947 */ /* 0x000fec0003800000 */
.L_x_602:
        /* <DEDUP_REMOVED lines=16> */
.L_x_630:
[----:B------:R-:W-:Y:S01]  /*22c0*/  PRMT R0, RZ, 0x7610, R0 ;  /* 0x00007610ff007816 */ /* 0x000fe20000000000 */
[----:B------:R-:W-:Y:S06]  /*22d0*/  BRA `(.L_x_603) ;  /* 0x00000000001c7947 */ /* 0x000fec0003800000 */
.L_x_627:
[----:B------:R-:W2:Y:S02]  /*22e0*/  LDG.E.64 R2, desc[UR36][R2.64] ;  /* 0x0000002402027981 */ /* 0x000ea4000c1e1b00 */
[----:B--2---:R-:W0:Y:S02]  /*22f0*/  I2F.U64 R0, R2 ;  /* 0x0000000200007312 */ /* 0x004e240000301000 */
[----:B0-----:R-:W-:Y:S01]  /*2300*/  F2FP.F16.F32.PACK_AB R0, RZ, R0 ;  /* 0x00000000ff00723e */ /* 0x001fe200000000ff */
[----:B------:R-:W-:Y:S06]  /*2310*/  BRA `(.L_x_603) ;  /* 0x00000000000c7947 */ /* 0x000fec0003800000 */
.L_x_626:
[----:B------:R-:W2:Y:S02]  /*2320*/  LDG.E R2, desc[UR36][R2.64] ;  /* 0x0000002402027981 */ /* 0x000ea4000c1e1900 */
[----:B--2---:R-:W-:-:S04]  /*2330*/  I2FP.F32.U32 R0, R2 ;  /* 0x0000000200007245 */ /* 0x004fc80000201000 */
[----:B------:R-:W-:-:S07]  /*2340*/  F2FP.F16.F32.PACK_AB R0, RZ, R0 ;  /* 0x00000000ff00723e */ /* 0x000fce00000000ff */
.L_x_603:
[----:B------:R-:W0:Y:S01]  /*2350*/  LDC.U8 R4, c[0x0][0x421] ;  /* 0x00010840ff047b82 */ /* 0x000e220000000000 */
[----:B-----5:R-:W-:-:S05]  /*2360*/  HADD2.F32 R0, -RZ, R0.H0_H0 ;  /* 0x20000000ff007230 */ /* 0x020fca0000004100 */
[----:B------:R-:W-:-:S06]  /*2370*/  FMUL.RZ R0, R0, 0.15915493667125701904 ;  /* 0x3e22f98300007820 */ /* 0x000fcc000040c000 */
[----:B------:R-:W2:Y:S01]  /*2380*/  MUFU.COS R0, R0 ;  /* 0x0000000000007308 */ /* 0x000ea20000000000 */
[----:B01----:R-:W-:-:S04]  /*2390*/  PRMT R2, R4, 0x9910, RZ ;  /* 0x0000991004027816 */ /* 0x003fc800000000ff */
[----:B------:R-:W-:Y:S02]  /*23a0*/  ISETP.GT.AND P0, PT, R2, 0x9, PT ;  /* 0x000000090200780c */ /* 0x000fe40003f04270 */
[----:B--2---:R-:W-:-:S11]  /*23b0*/  F2FP.F16.F32.PACK_AB R3, RZ, R0 ;  /* 0x00000000ff03723e */ /* 0x004fd600000000ff */
        /* <DEDUP_REMOVED lines=9> */
[----:B------:R-:W-:-:S04]  /*2450*/  HADD2.F32 R0, -RZ, R3.H0_H0 ;  /* 0x20000003ff007230 */ /* 0x000fc80000004100 */
[----:B------:R-:W0:Y:S02]  /*2460*/  F2I.FTZ.TRUNC.NTZ R3, R0 ;  /* 0x0000000000037305 */ /* 0x000e24000021f100 */
[----:B0-----:R4:W-:Y:S01]  /*2470*/  STG.E.U8 desc[UR36][R16.64], R3 ;  /* 0x0000000310007986 */ /* 0x0019e2000c101124 */
[----:B------:R-:W-:Y:S05]  /*2480*/  BRA `(.L_x_636) ;  /* 0x0000000c00947947 */ /* 0x000fea0003800000 */
.L_x_634:
[----:B------:R-:W-:-:S06]  /*2490*/  HADD2.F32 R3, -RZ, R3.H0_H0 ;  /* 0x20000003ff037230 */ /* 0x000fcc0000004100 */
[----:B------:R-:W0:Y:S02]  /*24a0*/  F2I.S64.TRUNC R2, R3 ;  /* 0x0000000300027311 */ /* 0x000e24000020d900 */
[----:B0-----:R3:W-:Y:S01]  /*24b0*/  STG.E.U8 desc[UR36][R16.64], R2 ;  /* 0x0000000210007986 */ /* 0x0017e2000c101124 */
[----:B------:R-:W-:Y:S05]  /*24c0*/  BRA `(.L_x_636) ;  /* 0x0000000c00847947 */ /* 0x000fea0003800000 */
.L_x_633:
[----:B------:R-:W-:-:S13]  /*24d0*/  ISETP.NE.AND P0, PT, R2, 0x2, PT ;  /* 0x000000020200780c */ /* 0x000fda0003f05270 */
[----:B------:R-:W-:Y:S05]  /*24e0*/  @!P0 BRA `(.L_x_637) ;  /* 0x0000000000308947 */ /* 0x000fea0003800000 */
[----:B------:R-:W-:-:S13]  /*24f0*/  ISETP.NE.AND P0, PT, R2, 0x3, PT ;  /* 0x000000030200780c */ /* 0x000fda0003f05270 */
[----:B------:R-:W-:Y:S05]  /*2500*/  @!P0 BRA `(.L_x_638) ;  /* 0x0000000000188947 */ /* 0x000fea0003800000 */
[----:B------:R-:W-:-:S13]  /*2510*/  ISETP.NE.AND P0, PT, R2, 0x4, PT ;  /* 0x000000040200780c */ /* 0x000fda0003f05270 */
[----:B------:R-:W-:Y:S05]  /*2520*/  @P0 BRA `(.L_x_635) ;  /* 0x0000000c000c0947 */ /* 0x000fea0003800000 */
[----:B------:R-:W-:-:S06]  /*2530*/  HADD2.F32 R3, -RZ, R3.H0_H0 ;  /* 0x20000003ff037230 */ /* 0x000fcc0000004100 */
[----:B------:R-:W0:Y:S02]  /*2540*/  F2I.S64.TRUNC R2, R3 ;  /* 0x0000000300027311 */ /* 0x000e24000020d900 */
[----:B0-----:R0:W-:Y:S01]  /*2550*/  STG.E.64 desc[UR36][R16.64], R2 ;  /* 0x0000000210007986 */ /* 0x0011e2000c101b24 */
[----:B------:R-:W-:Y:S05]  /*2560*/  BRA `(.L_x_636) ;  /* 0x0000000c005c7947 */ /* 0x000fea0003800000 */
.L_x_638:
[----:B------:R-:W-:-:S06]  /*2570*/  HADD2.F32 R3, -RZ, R3.H0_H0 ;  /* 0x20000003ff037230 */ /* 0x000fcc0000004100 */
[----:B------:R-:W0:Y:S02]  /*2580*/  F2I.FTZ.TRUNC.NTZ R3, R3 ;  /* 0x0000000300037305 */ /* 0x000e24000021f100 */
[----:B0-----:R1:W-:Y:S01]  /*2590*/  STG.E desc[UR36][R16.64], R3 ;  /* 0x0000000310007986 */ /* 0x0013e2000c101924 */
[----:B------:R-:W-:Y:S05]  /*25a0*/  BRA `(.L_x_636) ;  /* 0x0000000c004c7947 */ /* 0x000fea0003800000 */
.L_x_637:
[----:B------:R-:W-:-:S06]  /*25b0*/  HADD2.F32 R3, -RZ, R3.H0_H0 ;  /* 0x20000003ff037230 */ /* 0x000fcc0000004100 */
[----:B------:R-:W0:Y:S02]  /*25c0*/  F2I.FTZ.TRUNC.NTZ R3, R3 ;  /* 0x0000000300037305 */ /* 0x000e24000021f100 */
[----:B0-----:R2:W-:Y:S01]  /*25d0*/  STG.E.U16 desc[UR36][R16.64], R3 ;  /* 0x0000000310007986 */ /* 0x0015e2000c101524 */
[----:B------:R-:W-:Y:S05]  /*25e0*/  BRA `(.L_x_636) ;  /* 0x0000000c003c7947 */ /* 0x000fea0003800000 */
.L_x_632:
[----:B------:R-:W-:-:S13]  /*25f0*/  ISETP.GT.AND P0, PT, R2, 0x6, PT ;  /* 0x000000060200780c */ /* 0x000fda0003f04270 */
[----:B------:R-:W-:Y:S05]  /*2600*/  @P0 BRA `(.L_x_639) ;  /* 0x0000000000240947 */ /* 0x000fea0003800000 */
[----:B------:R-:W-:-:S13]  /*2610*/  ISETP.NE.AND P0, PT, R2, 0x5, PT ;  /* 0x000000050200780c */ /* 0x000fda0003f05270 */
[----:B------:R-:W-:Y:S05]  /*2620*/  @!P0 BRA `(.L_x_640) ;  /* 0x0000000000148947 */ /* 0x000fea0003800000 */
[----:B------:R-:W-:-:S13]  /*2630*/  ISETP.NE.AND P0, PT, R2, 0x6, PT ;  /* 0x000000060200780c */ /* 0x000fda0003f05270 */
[----:B------:R-:W-:Y:S05]  /*2640*/  @P0 BRA `(.L_x_635) ;  /* 0x0000000800c40947 */ /* 0x000fea0003800000 */
[----:B------:R-:W-:-:S05]  /*2650*/  HADD2.F32 R3, -RZ, R3.H0_H0 ;  /* 0x20000003ff037230 */ /* 0x000fca0000004100 */
[----:B------:R0:W-:Y:S01]  /*2660*/  STG.E desc[UR36][R16.64], R3 ;  /* 0x0000000310007986 */ /* 0x0001e2000c101924 */
[----:B------:R-:W-:Y:S05]  /*2670*/  BRA `(.L_x_636) ;  /* 0x0000000c00187947 */ /* 0x000fea0003800000 */
.L_x_640:
[----:B------:R0:W-:Y:S01]  /*2680*/  STG.E.U16 desc[UR36][R16.64], R3 ;  /* 0x0000000310007986 */ /* 0x0001e2000c101524 */
[----:B------:R-:W-:Y:S05]  /*2690*/  BRA `(.L_x_636) ;  /* 0x0000000c00107947 */ /* 0x000fea0003800000 */
.L_x_639:
[----:B------:R-:W-:-:S13]  /*26a0*/  ISETP.NE.AND P0, PT, R2, 0x7, PT ;  /* 0x000000070200780c */ /* 0x000fda0003f05270 */
[----:B------:R-:W-:Y:S05]  /*26b0*/  @!P0 BRA `(.L_x_641) ;  /* 0x0000000000348947 */ /* 0x000fea0003800000 */
[----:B------:R-:W-:-:S13]  /*26c0*/  ISETP.NE.AND P0, PT, R2, 0x8, PT ;  /* 0x000000080200780c */ /* 0x000fda0003f05270 */
[----:B------:R-:W-:Y:S05]  /*26d0*/  @!P0 BRA `(.L_x_642) ;  /* 0x0000000000188947 */ /* 0x000fea0003800000 */
[----:B------:R-:W-:-:S13]  /*26e0*/  ISETP.NE.AND P0, PT, R2, 0x9, PT ;  /* 0x000000090200780c */ /* 0x000fda0003f05270 */
[----:B------:R-:W-:Y:S05]  /*26f0*/  @P0 BRA `(.L_x_635) ;  /* 0x0000000800980947 */ /* 0x000fea0003800000 */
[----:B------:R-:W-:Y:S02]  /*2700*/  HADD2.F32 R2, -RZ, R3.H0_H0 ;  /* 0x20000003ff027230 */ /* 0x000fe40000004100 */
[----:B------:R-:W-:-:S05]  /*2710*/  IMAD.MOV.U32 R3, RZ, RZ, RZ ;  /* 0x000000ffff037224 */ /* 0x000fca00078e00ff */
[----:B------:R0:W-:Y:S01]  /*2720*/  STG.E.64 desc[UR36][R16.64], R2 ;  /* 0x0000000210007986 */ /* 0x0001e2000c101b24 */
[----:B------:R-:W-:Y:S05]  /*2730*/  BRA `(.L_x_636) ;  /* 0x0000000800e87947 */ /* 0x000fea0003800000 */
.L_x_642:
[----:B------:R-:W-:-:S05]  /*2740*/  HADD2.F32 R0, -RZ, R3.H0_H0 ;  /* 0x20000003ff007230 */ /* 0x000fca0000004100 */
[----:B------:R-:W-:-:S04]  /*2750*/  F2FP.F16.F32.PACK_AB R0, RZ, R0 ;  /* 0x00000000ff00723e */ /* 0x000fc800000000ff */
[----:B------:R-:W-:-:S05]  /*2760*/  PRMT R0, R0, 0x5410, RZ ;  /* 0x0000541000007816 */ /* 0x000fca00000000ff */
[----:B------:R0:W-:Y:S01]  /*2770*/  STG.E desc[UR36][R16.64], R0 ;  /* 0x0000000010007986 */ /* 0x0001e2000c101924 */
[----:B------:R-:W-:Y:S05]  /*2780*/  BRA `(.L_x_636) ;  /* 0x0000000800d47947 */ /* 0x000fea0003800000 */
.L_x_641:
[----:B------:R-:W-:-:S05]  /*2790*/  HADD2.F32 R2, -RZ, R3.H0_H0 ;  /* 0x20000003ff027230 */ /* 0x000fca0000004100 */
[----:B------:R-:W-:-:S06]  /*27a0*/  FMUL.FTZ R2, R2, 1 ;  /* 0x3f80000002027820 */ /* 0x000fcc0000410000 */
[----:B------:R-:W0:Y:S02]  /*27b0*/  F2F.F64.F32 R2, R2 ;  /* 0x0000000200027310 */ /* 0x000e240000201800 */
[----:B0-----:R0:W-:Y:S01]  /*27c0*/  STG.E.64 desc[UR36][R16.64], R2 ;  /* 0x0000000210007986 */ /* 0x0011e2000c101b24 */
[----:B------:R-:W-:Y:S05]  /*27d0*/  BRA `(.L_x_636) ;  /* 0x0000000800c07947 */ /* 0x000fea0003800000 */
.L_x_631:
        /* <DEDUP_REMOVED lines=8> */
[----:B------:R-:W-:-:S05]  /*2860*/  HADD2.F32 R3, -RZ, R3.H0_H0 ;  /* 0x20000003ff037230 */ /* 0x000fca0000004100 */
[----:B------:R-:W-:-:S04]  /*2870*/  FSETP.NEU.FTZ.AND P0, PT, R3, RZ, PT ;  /* 0x000000ff0300720b */ /* 0x000fc80003f1d000 */
[----:B------:R-:W-:-:S05]  /*2880*/  SEL R3, RZ, 0x1, !P0 ;  /* 0x00000001ff037807 */ /* 0x000fca0004000000 */
[----:B------:R0:W-:Y:S01]  /*2890*/  STG.E.U8 desc[UR36][R16.64], R3 ;  /* 0x0000000310007986 */ /* 0x0001e2000c101124 */
[----:B------:R-:W-:Y:S05]  /*28a0*/  BRA `(.L_x_636) ;  /* 0x00000008008c7947 */ /* 0x000fea0003800000 */
.L_x_645:
[----:B------:R-:W-:Y:S01]  /*28b0*/  HADD2.F32 R3, -RZ, R3.H0_H0 ;  /* 0x20000003ff037230 */ /* 0x000fe20000004100 */
[----:B------:R-:W-:-:S04]  /*28c0*/  CS2R R6, SRZ ;  /* 0x0000000000067805 */ /* 0x000fc8000001ff00 */
[----:B------:R-:W-:-:S04]  /*28d0*/  FMUL.FTZ R3, R3, 1 ;  /* 0x3f80000003037820 */ /* 0x000fc80000410000 */
[----:B------:R-:W0:Y:S02]  /*28e0*/  F2F.F64.F32 R4, R3 ;  /* 0x0000000300047310 */ /* 0x000e240000201800 */
[----:B0-----:R0:W-:Y:S01]  /*28f0*/  STG.E.128 desc[UR36][R16.64], R4 ;  /* 0x0000000410007986 */ /* 0x0011e2000c101d24 */
[----:B------:R-:W-:Y:S05]  /*2900*/  BRA `(.L_x_636) ;  /* 0x0000000800747947 */ /* 0x000fea0003800000 */
.L_x_644:
[----:B------:R-:W-:-:S13]  /*2910*/  ISETP.NE.AND P0, PT, R2, 0xf, PT ;  /* 0x0000000f0200780c */ /* 0x000fda0003f05270 */
[----:B------:R-:W-:Y:S05]  /*2920*/  @!P0 BRA `(.L_x_646) ;  /* 0x0000000000b48947 */ /* 0x000fea0003800000 */
[----:B------:R-:W-:-:S13]  /*2930*/  ISETP.NE.AND P0, PT, R2, 0x17, PT ;  /* 0x000000170200780c */ /* 0x000fda0003f05270 */
[----:B------:R-:W-:Y:S05]  /*2940*/  @!P0 BRA `(.L_x_647) ;  /* 0x0000000000548947 */ /* 0x000fea0003800000 */
[----:B------:R-:W-:-:S13]  /*2950*/  ISETP.NE.AND P0, PT, R2, 0x18, PT ;  /* 0x000000180200780c */ /* 0x000fda0003f05270 */
[----:B------:R-:W-:Y:S05]  /*2960*/  @P0 BRA `(.L_x_635) ;  /* 0x0000000400fc0947 */ /* 0x000fea0003800000 */
[----:B------:R-:W-:Y:S01]  /*2970*/  HADD2.F32 R5, -RZ, R3.H0_H0 ;  /* 0x20000003ff057230 */ /* 0x000fe20000004100 */
        /* <DEDUP_REMOVED lines=14> */
.L_x_649:
[----:B------:R-:W-:Y:S05]  /*2a60*/  BSYNC B0 ;  /* 0x0000000000007941 */ /* 0x000fea0003800000 */
.L_x_648:
[----:B------:R-:W-:-:S05]  /*2a70*/  LOP3.LUT R3, R0, R3, RZ, 0xfc, !PT ;  /* 0x0000000300037212 */ /* 0x000fca00078efcff */
[----:B------:R0:W-:Y:S01]  /*2a80*/  STG.E.U8 desc[UR36][R16.64], R3 ;  /* 0x0000000310007986 */ /* 0x0001e2000c101124 */
[----:B------:R-:W-:Y:S05]  /*2a90*/  BRA `(.L_x_636) ;  /* 0x0000000800107947 */ /* 0x000fea0003800000 */
.L_x_647:
[----:B------:R-:W-:Y:S01]  /*2aa0*/  HADD2.F32 R3, -RZ, R3.H0_H0 ;  /* 0x20000003ff037230 */ /* 0x000fe20000004100 */
        /* <DEDUP_REMOVED lines=12> */
.L_x_651:
[----:B------:R-:W-:Y:S01]  /*2b70*/  IMAD.MOV.U32 R0, RZ, RZ, 0x7f ;  /* 0x0000007fff007424 */ /* 0x000fe200078e00ff */
[----:B------:R-:W-:-:S04]  /*2b80*/  ISETP.GT.U32.AND P0, PT, R2, 0x7f800000, PT ;  /* 0x7f8000000200780c */ /* 0x000fc80003f04070 */
[----:B------:R-:W-:-:S09]  /*2b90*/  SEL R0, R0, 0x7c, P0 ;  /* 0x0000007c00007807 */ /* 0x000fd20000000000 */
.L_x_652:
[----:B------:R-:W-:Y:S05]  /*2ba0*/  BSYNC B0 ;  /* 0x0000000000007941 */ /* 0x000fea0003800000 */
.L_x_650:
[----:B------:R-:W-:-:S04]  /*2bb0*/  LOP3.LUT R2, R3, 0x80000000, RZ, 0xc0, !PT ;  /* 0x8000000003027812 */ /* 0x000fc800078ec0ff */
[----:B------:R-:W-:-:S04]  /*2bc0*/  SHF.R.U32.HI R3, RZ, 0x18, R2 ;  /* 0x00000018ff037819 */ /* 0x000fc80000011602 */
[----:B------:R-:W-:-:S05]  /*2bd0*/  LOP3.LUT R3, R0, R3, RZ, 0xfc, !PT ;  /* 0x0000000300037212 */ /* 0x000fca00078efcff */
[----:B------:R0:W-:Y:S01]  /*2be0*/  STG.E.U8 desc[UR36][R16.64], R3 ;  /* 0x0000000310007986 */ /* 0x0001e2000c101124 */
[----:B------:R-:W-:Y:S05]  /*2bf0*/  BRA `(.L_x_636) ;  /* 0x0000000400b87947 */ /* 0x000fea0003800000 */
.L_x_646:
[----:B------:R-:W-:-:S05]  /*2c00*/  HADD2.F32 R0, -RZ, R3.H0_H0 ;  /* 0x20000003ff007230 */ /* 0x000fca0000004100 */
[----:B------:R-:W-:-:S05]  /*2c10*/  F2FP.BF16.F32.PACK_AB R0, RZ, R0 ;  /* 0x00000000ff00723e */ /* 0x000fca00000010ff */
[----:B------:R0:W-:Y:S01]  /*2c20*/  STG.E.U16 desc[UR36][R16.64], R0 ;  /* 0x0000000010007986 */ /* 0x0001e2000c101524 */
[----:B------:R-:W-:Y:S05]  /*2c30*/  BRA `(.L_x_636) ;  /* 0x0000000400a87947 */ /* 0x000fea0003800000 */
.L_x_643:
        /* <DEDUP_REMOVED lines=8> */
[----:B------:R-:W-:-:S06]  /*2cc0*/  HADD2.F32 R3, -RZ, R3.H0_H0 ;  /* 0x20000003ff037230 */ /* 0x000fcc0000004100 */
[----:B------:R-:W0:Y:S02]  /*2cd0*/  F2I.FTZ.U32.TRUNC.NTZ R3, R3 ;  /* 0x0000000300037305 */ /* 0x000e24000021f000 */
[----:B0-----:R0:W-:Y:S01]  /*2ce0*/  STG.E.U16 desc[UR36][R16.64], R3 ;  /* 0x0000000310007986 */ /* 0x0011e2000c101524 */
[----:B------:R-:W-:Y:S05]  /*2cf0*/  BRA `(.L_x_636) ;  /* 0x0000000400787947 */ /* 0x000fea0003800000 */
.L_x_655:
[----:B------:R-:W-:Y:S01]  /*2d00*/  HADD2.F32 R3, -RZ, R3.H0_H0 ;  /* 0x20000003ff037230 */ /* 0x000fe20000004100 */
        /* <DEDUP_REMOVED lines=16> */
.L_x_658:
[----:B------:R-:W-:-:S04]  /*2e10*/  LOP3.LUT R2, R3, 0x80000000, RZ, 0xc0, !PT ;  /* 0x8000000003027812 */ /* 0x000fc800078ec0ff */
[----:B------:R-:W-:-:S04]  /*2e20*/  SHF.R.U32.HI R3, RZ, 0x18, R2 ;  /* 0x00000018ff037819 */ /* 0x000fc80000011602 */
[----:B------:R-:W-:-:S04]  /*2e30*/  LOP3.LUT R0, R0, R3, RZ, 0xfc, !PT ;  /* 0x0000000300007212 */ /* 0x000fc800078efcff */
[----:B------:R-:W-:-:S07]  /*2e40*/  PRMT R8, R0, 0x7610, R8 ;  /* 0x0000761000087816 */ /* 0x000fce0000000008 */
.L_x_657:
[----:B------:R-:W-:Y:S05]  /*2e50*/  BSYNC B0 ;  /* 0x0000000000007941 */ /* 0x000fea0003800000 */
.L_x_656:
[----:B------:R0:W-:Y:S01]  /*2e60*/  STG.E.U8 desc[UR36][R16.64], R8 ;  /* 0x0000000810007986 */ /* 0x0001e2000c101124 */
[----:B------:R-:W-:Y:S05]  /*2e70*/  BRA `(.L_x_636) ;  /* 0x0000000400187947 */ /* 0x000fea0003800000 */
.L_x_654:
        /* <DEDUP_REMOVED lines=17> */
.L_x_661:
[----:B------:R-:W-:-:S04]  /*2f90*/  LOP3.LUT R2, R3, 0x80000000, RZ, 0xc0, !PT ;  /* 0x8000000003027812 */ /* 0x000fc800078ec0ff */
[----:B------:R-:W-:-:S04]  /*2fa0*/  SHF.R.U32.HI R3, RZ, 0x18, R2 ;  /* 0x00000018ff037819 */ /* 0x000fc80000011602 */
[----:B------:R-:W-:-:S04]  /*2fb0*/  LOP3.LUT R0, R0, R3, RZ, 0xfc, !PT ;  /* 0x0000000300007212 */ /* 0x000fc800078efcff */
[----:B------:R-:W-:-:S07]  /*2fc0*/  PRMT R8, R0, 0x7610, R8 ;  /* 0x0000761000087816 */ /* 0x000fce0000000008 */
.L_x_660:
[----:B------:R-:W-:Y:S05]  /*2fd0*/  BSYNC B0 ;  /* 0x0000000000007941 */ /* 0x000fea0003800000 */
.L_x_659:
[----:B------:R0:W-:Y:S01]  /*2fe0*/  STG.E.U8 desc[UR36][R16.64], R8 ;  /* 0x0000000810007986 */ /* 0x0001e2000c101124 */
[----:B------:R-:W-:Y:S05]  /*2ff0*/  BRA `(.L_x_636) ;  /* 0x0000000000b87947 */ /* 0x000fea0003800000 */
.L_x_653:
[----:B------:R-:W-:-:S13]  /*3000*/  ISETP.NE.AND P0, PT, R2, 0x1c, PT ;  /* 0x0000001c0200780c */ /* 0x000fda0003f05270 */
[----:B------:R-:W-:Y:S05]  /*3010*/  @!P0 BRA `(.L_x_662) ;  /* 0x0000000000a48947 */ /* 0x000fea0003800000 */
[----:B------:R-:W-:-:S13]  /*3020*/  ISETP.NE.AND P0, PT, R2, 0x1d, PT ;  /* 0x0000001d0200780c */ /* 0x000fda0003f05270 */
[----:B------:R-:W-:Y:S05]  /*3030*/  @!P0 BRA `(.L_x_663) ;  /* 0x00000000008c8947 */ /* 0x000fea0003800000 */
[----:B------:R-:W-:-:S13]  /*3040*/  ISETP.NE.AND P0, PT, R2, 0x2c, PT ;  /* 0x0000002c0200780c */ /* 0x000fda0003f05270 */
[----:B------:R-:W-:Y:S05]  /*3050*/  @P0 BRA `(.L_x_635) ;  /* 0x0000000000400947 */ /* 0x000fea0003800000 */
[----:B------:R-:W-:-:S05]  /*3060*/  HADD2.F32 R3, -RZ, R3.H0_H0 ;  /* 0x20000003ff037230 */ /* 0x000fca0000004100 */
        /* <DEDUP_REMOVED lines=15> */
.L_x_635:
        /* <DEDUP_REMOVED lines=16> */
.L_x_664:
[----:B------:R-:W-:Y:S05]  /*3260*/  BRA `(.L_x_636) ;  /* 0x00000000001c7947 */ /* 0x000fea0003800000 */
.L_x_663:
[----:B------:R-:W-:-:S06]  /*3270*/  HADD2.F32 R3, -RZ, R3.H0_H0 ;  /* 0x20000003ff037230 */ /* 0x000fcc0000004100 */
[----:B------:R-:W0:Y:S02]  /*3280*/  F2I.U64.TRUNC R2, R3 ;  /* 0x0000000300027311 */ /* 0x000e24000020d800 */
[----:B0-----:R0:W-:Y:S01]  /*3290*/  STG.E.64 desc[UR36][R16.64], R2 ;  /* 0x0000000210007986 */ /* 0x0011e2000c101b24 */
[----:B------:R-:W-:Y:S05]  /*32a0*/  BRA `(.L_x_636) ;  /* 0x00000000000c7947 */ /* 0x000fea0003800000 */
.L_x_662:
[----:B------:R-:W-:-:S06]  /*32b0*/  HADD2.F32 R3, -RZ, R3.H0_H0 ;  /* 0x20000003ff037230 */ /* 0x000fcc0000004100 */
[----:B------:R-:W0:Y:S02]  /*32c0*/  F2I.FTZ.U32.TRUNC.NTZ R3, R3 ;  /* 0x0000000300037305 */ /* 0x000e24000021f000 */
[----:B0-----:R0:W-:Y:S02]  /*32d0*/  STG.E desc[UR36][R16.64], R3 ;  /* 0x0000000310007986 */ /* 0x0011e4000c101924 */
.L_x_636:
[----:B------:R-:W-:-:S04]  /*32e0*/  IMAD R18, R23, 0x200, R18 ;  /* 0x0000020017127824 */ /* 0x000fc800078e0212 */
[----:B------:R-:W-:-:S07]  /*32f0*/  VIADD R19, R18, 0x80 ;  /* 0x0000008012137836 */ /* 0x000fce0000000000 */
.L_x_596:
[----:B------:R-:W-:Y:S05]  /*3300*/  BSYNC B6 ;  /* 0x0000000000067941 */ /* 0x000fea0003800000 */
.L_x_595:
        /* <DEDUP_REMOVED lines=307> */
.L_x_667:
        /* <DEDUP_REMOVED lines=22> */
.L_x_671:
[----:B------:R-:W2:Y:S02]  /*47a0*/  LDG.E.U8 R2, desc[UR36][R2.64] ;  /* 0x0000002402027981 */ /* 0x000ea4000c1e1100 */
[----:B--2---:R-:W-:-:S04]  /*47b0*/  I2FP.F32.U32 R0, R2 ;  /* 0x0000000200007245 */ /* 0x004fc80000201000 */
[----:B------:R-:W-:Y:S01]  /*47c0*/  F2FP.F16.F32.PACK_AB R0, RZ, R0 ;  /* 0x00000000ff00723e */ /* 0x000fe200000000ff */
[----:B------:R-:W-:Y:S06]  /*47d0*/  BRA `(.L_x_673) ;  /* 0x0000000c00887947 */ /* 0x000fec0003800000 */
.L_x_670:
        /* <DEDUP_REMOVED lines=10> */
.L_x_675:
[----:B------:R-:W2:Y:S02]  /*4880*/  LDG.E R2, desc[UR36][R2.64] ;  /* 0x0000002402027981 */ /* 0x000ea4000c1e1900 */
[----:B--2---:R-:W-:-:S04]  /*4890*/  I2FP.F32.S32 R0, R2 ;  /* 0x0000000200007245 */ /* 0x004fc80000201400 */
[----:B------:R-:W-:Y:S01]  /*48a0*/  F2FP.F16.F32.PACK_AB R0, RZ, R0 ;  /* 0x00000000ff00723e */ /* 0x000fe200000000ff */
[----:B------:R-:W-:Y:S06]  /*48b0*/  BRA `(.L_x_673) ;  /* 0x0000000c00507947 */ /* 0x000fec0003800000 */
.L_x_674:
[----:B------:R-:W2:Y:S02]  /*48c0*/  LDG.E.U16 R2, desc[UR36][R2.64] ;  /* 0x0000002402027981 */ /* 0x000ea4000c1e1500 */
[----:B--2---:R-:W0:Y:S02]  /*48d0*/  I2F.S16 R0, R2 ;  /* 0x0000000200007306 */ /* 0x004e240000101400 */
[----:B0-----:R-:W-:Y:S01]  /*48e0*/  F2FP.F16.F32.PACK_AB R0, RZ, R0 ;  /* 0x00000000ff00723e */ /* 0x001fe200000000ff */
[----:B------:R-:W-:Y:S06]  /*48f0*/  BRA `(.L_x_673) ;  /* 0x0000000c00407947 */ /* 0x000fec0003800000 */
.L_x_669:
        /* <DEDUP_REMOVED lines=9> */
.L_x_677:
[----:B------:R0:W5:Y:S01]  /*4990*/  LDG.E.U16 R0, desc[UR36][R2.64] ;  /* 0x0000002402007981 */ /* 0x000162000c1e1500 */
[----:B------:R-:W-:Y:S05]  /*49a0*/  BRA `(.L_x_673) ;  /* 0x0000000c00147947 */ /* 0x000fea0003800000 */
.L_x_676:
        /* <DEDUP_REMOVED lines=9> */
.L_x_679:
[----:B------:R1:W5:Y:S01]  /*4a40*/  LDG.E.U16 R0, desc[UR36][R2.64] ;  /* 0x0000002402007981 */ /* 0x000362000c1e1500 */
[----:B------:R-:W-:Y:S05]  /*4a50*/  BRA `(.L_x_673) ;  /* 0x0000000800e87947 */ /* 0x000fea0003800000 */
.L_x_678:
        /* <DEDUP_REMOVED lines=8> */
.L_x_668:
        /* <DEDUP_REMOVED lines=13> */
.L_x_682:
        /* <DEDUP_REMOVED lines=8> */
.L_x_681:
        /* <DEDUP_REMOVED lines=28> */
.L_x_684:
        /* <DEDUP_REMOVED lines=15> */
.L_x_683:
[----:B------:R-:W2:Y:S02]  /*4ee0*/  LDG.E.U16 R0, desc[UR36][R2.64] ;  /* 0x0000002402007981 */ /* 0x000ea4000c1e1500 */
[----:B--2---:R-:W-:-:S05]  /*4ef0*/  IMAD.U32 R0, R0, 0x10000, RZ ;  /* 0x0001000000007824 */ /* 0x004fca00078e00ff */
[----:B------:R-:W-:Y:S01]  /*4f00*/  F2FP.F16.F32.PACK_AB R0, RZ, R0 ;  /* 0x00000000ff00723e */ /* 0x000fe200000000ff */
[----:B------:R-:W-:Y:S06]  /*4f10*/  BRA `(.L_x_673) ;  /* 0x0000000400b87947 */ /* 0x000fec0003800000 */
.L_x_680:
        /* <DEDUP_REMOVED lines=12> */
.L_x_687:
        /* <DEDUP_REMOVED lines=21> */
.L_x_691:
[----:B------:R-:W-:Y:S05]  /*5130*/  BSYNC B1 ;  /* 0x0000000000017941 */ /* 0x000fea0003800000 */
.L_x_690:
[----:B------:R-:W-:Y:S01]  /*5140*/  LEA R3, R0, 0x3b800000, 0x17 ;  /* 0x3b80000000037811 */ /* 0x000fe200078eb8ff */
[----:B------:R-:W-:-:S05]  /*5150*/  IMAD.SHL.U32 R0, R2, 0x100000, RZ ;  /* 0x0010000002007824 */ /* 0x000fca00078e00ff */
[----:B------:R-:W-:-:S07]  /*5160*/  LOP3.LUT R0, R3, R0, R4, 0xfe, !PT ;  /* 0x0000000003007212 */ /* 0x000fce00078efe04 */
.L_x_689:
[----:B------:R-:W-:Y:S05]  /*5170*/  BSYNC B0 ;  /* 0x0000000000007941 */ /* 0x000fea0003800000 */
.L_x_688:
[----:B------:R-:W-:Y:S01]  /*5180*/  F2FP.F16.F32.PACK_AB R0, RZ, R0 ;  /* 0x00000000ff00723e */ /* 0x000fe200000000ff */
[----:B------:R-:W-:Y:S06]  /*5190*/  BRA `(.L_x_673) ;  /* 0x0000000400187947 */ /* 0x000fec0003800000 */
.L_x_686:
        /* <DEDUP_REMOVED lines=21> */
.L_x_695:
[----:B------:R-:W-:Y:S05]  /*52f0*/  BSYNC B1 ;  /* 0x0000000000017941 */ /* 0x000fea0003800000 */
.L_x_694:
[----:B------:R-:W-:Y:S01]  /*5300*/  LEA R3, R0, 0x37800000, 0x17 ;  /* 0x3780000000037811 */ /* 0x000fe200078eb8ff */
[----:B------:R-:W-:-:S05]  /*5310*/  IMAD.SHL.U32 R0, R2, 0x200000, RZ ;  /* 0x0020000002007824 */ /* 0x000fca00078e00ff */
[----:B------:R-:W-:-:S07]  /*5320*/  LOP3.LUT R0, R3, R0, R4, 0xfe, !PT ;  /* 0x0000000003007212 */ /* 0x000fce00078efe04 */
.L_x_693:
[----:B------:R-:W-:Y:S05]  /*5330*/  BSYNC B0 ;  /* 0x0000000000007941 */ /* 0x000fea0003800000 */
.L_x_692:
[----:B------:R-:W-:Y:S01]  /*5340*/  F2FP.F16.F32.PACK_AB R0, RZ, R0 ;  /* 0x00000000ff00723e */ /* 0x000fe200000000ff */
[----:B------:R-:W-:Y:S06]  /*5350*/  BRA `(.L_x_673) ;  /* 0x0000000000a87947 */ /* 0x000fec0003800000 */
.L_x_685:
        /* <DEDUP_REMOVED lines=14> */
.L_x_699:
[----:B------:R-:W-:Y:S05]  /*5440*/  BSYNC B0 ;  /* 0x0000000000007941 */ /* 0x000fea0003800000 */
.L_x_698:
[----:B------:R-:W-:Y:S01]  /*5450*/  F2FP.F16.F32.PACK_AB R0, RZ, R0 ;  /* 0x00000000ff00723e */ /* 0x000fe200000000ff */
[----:B------:R-:W-:Y:S06]  /*5460*/  BRA `(.L_x_673) ;  /* 0x0000000000647947 */ /* 0x000fec0003800000 */
.L_x_672:
        /* <DEDUP_REMOVED lines=16> */
.L_x_700:
[----:B------:R-:W-:Y:S01]  /*5570*/  PRMT R0, RZ, 0x7610, R0 ;  /* 0x00007610ff007816 */ /* 0x000fe20000000000 */
[----:B------:R-:W-:Y:S06]  /*5580*/  BRA `(.L_x_673) ;  /* 0x00000000001c7947 */ /* 0x000fec0003800000 */
.L_x_697:
[----:B------:R-:W2:Y:S02]  /*5590*/  LDG.E.64 R2, desc[UR36][R2.64] ;  /* 0x0000002402027981 */ /* 0x000ea4000c1e1b00 */
[----:B--2---:R-:W0:Y:S02]  /*55a0*/  I2F.U64 R0, R2 ;  /* 0x0000000200007312 */ /* 0x004e240000301000 */
[----:B0-----:R-:W-:Y:S01]  /*55b0*/  F2FP.F16.F32.PACK_AB R0, RZ, R0 ;  /* 0x00000000ff00723e */ /* 0x001fe200000000ff */
[----:B------:R-:W-:Y:S06]  /*55c0*/  BRA `(.L_x_673) ;  /* 0x00000000000c7947 */ /* 0x000fec0003800000 */
.L_x_696:
[----:B------:R-:W2:Y:S02]  /*55d0*/  LDG.E R2, desc[UR36][R2.64] ;  /* 0x0000002402027981 */ /* 0x000ea4000c1e1900 */
[----:B--2---:R-:W-:-:S04]  /*55e0*/  I2FP.F32.U32 R0, R2 ;  /* 0x0000000200007245 */ /* 0x004fc80000201000 */
[----:B------:R-:W-:-:S07]  /*55f0*/  F2FP.F16.F32.PACK_AB R0, RZ, R0 ;  /* 0x00000000ff00723e */ /* 0x000fce00000000ff */
.L_x_673:
        /* <DEDUP_REMOVED lines=20> */
.L_x_704:
[----:B------:R-:W-:-:S06]  /*5740*/  HADD2.F32 R3, -RZ, R2.H0_H0 ;  /* 0x20000002ff037230 */ /* 0x000fcc0000004100 */
[----:B------:R-:W0:Y:S02]  /*5750*/  F2I.S64.TRUNC R2, R3 ;  /* 0x0000000300027311 */ /* 0x000e24000020d900 */
[----:B0-----:R0:W-:Y:S01]  /*5760*/  STG.E.U8 desc[UR36][R16.64], R2 ;  /* 0x0000000210007986 */ /* 0x0011e2000c101124 */
[----:B------:R-:W-:Y:S05]  /*5770*/  BRA `(.L_x_706) ;  /* 0x0000000c00847947 */ /* 0x000fea0003800000 */
.L_x_703:
        /* <DEDUP_REMOVED lines=10> */
.L_x_708:
[----:B------:R-:W-:-:S04]  /*5820*/  HADD2.F32 R2, -RZ, R2.H0_H0 ;  /* 0x20000002ff027230 */ /* 0x000fc80000004100 */
[----:B------:R-:W0:Y:S02]  /*5830*/  F2I.FTZ.TRUNC.NTZ R3, R2 ;  /* 0x0000000200037305 */ /* 0x000e24000021f100 */
[----:B0-----:R0:W-:Y:S01]  /*5840*/  STG.E desc[UR36][R16.64], R3 ;  /* 0x0000000310007986 */ /* 0x0011e2000c101924 */
[----:B------:R-:W-:Y:S05]  /*5850*/  BRA `(.L_x_706) ;  /* 0x0000000c004c7947 */ /* 0x000fea0003800000 */
.L_x_707:
[----:B------:R-:W-:-:S04]  /*5860*/  HADD2.F32 R2, -RZ, R2.H0_H0 ;  /* 0x20000002ff027230 */ /* 0x000fc80000004100 */
[----:B------:R-:W0:Y:S02]  /*5870*/  F2I.FTZ.TRUNC.NTZ R3, R2 ;  /* 0x0000000200037305 */ /* 0x000e24000021f100 */
[----:B0-----:R0:W-:Y:S01]  /*5880*/  STG.E.U16 desc[UR36][R16.64], R3 ;  /* 0x0000000310007986 */ /* 0x0011e2000c101524 */
[----:B------:R-:W-:Y:S05]  /*5890*/  BRA `(.L_x_706) ;  /* 0x0000000c003c7947 */ /* 0x000fea0003800000 */
.L_x_702:
        /* <DEDUP_REMOVED lines=9> */
.L_x_710:
[----:B------:R0:W-:Y:S01]  /*5930*/  STG.E.U16 desc[UR36][R16.64], R2 ;  /* 0x0000000210007986 */ /* 0x0001e2000c101524 */
[----:B------:R-:W-:Y:S05]  /*5940*/  BRA `(.L_x_706) ;  /* 0x0000000c00107947 */ /* 0x000fea0003800000 */
.L_x_709:
        /* <DEDUP_REMOVED lines=10> */
.L_x_712:
[----:B------:R-:W-:-:S05]  /*59f0*/  HADD2.F32 R0, -RZ, R2.H0_H0 ;  /* 0x20000002ff007230 */ /* 0x000fca0000004100 */
[----:B------:R-:W-:-:S04]  /*5a00*/  F2FP.F16.F32.PACK_AB R0, RZ, R0 ;  /* 0x00000000ff00723e */ /* 0x000fc800000000ff */
[----:B------:R-:W-:-:S05]  /*5a10*/  PRMT R0, R0, 0x5410, RZ ;  /* 0x0000541000007816 */ /* 0x000fca00000000ff */
[----:B------:R0:W-:Y:S01]  /*5a20*/  STG.E desc[UR36][R16.64], R0 ;  /* 0x0000000010007986 */ /* 0x0001e2000c101924 */
[----:B------:R-:W-:Y:S05]  /*5a30*/  BRA `(.L_x_706) ;  /* 0x0000000800d47947 */ /* 0x000fea0003800000 */
.L_x_711:
[----:B------:R-:W-:-:S05]  /*5a40*/  HADD2.F32 R2, -RZ, R2.H0_H0 ;  /* 0x20000002ff027230 */ /* 0x000fca0000004100 */
[----:B------:R-:W-:-:S06]  /*5a50*/  FMUL.FTZ R2, R2, 1 ;  /* 0x3f80000002027820 */ /* 0x000fcc0000410000 */
[----:B------:R-:W0:Y:S02]  /*5a60*/  F2F.F64.F32 R2, R2 ;  /* 0x0000000200027310 */ /* 0x000e240000201800 */
[----:B0-----:R0:W-:Y:S01]  /*5a70*/  STG.E.64 desc[UR36][R16.64], R2 ;  /* 0x0000000210007986 */ /* 0x0011e2000c101b24 */
[----:B------:R-:W-:Y:S05]  /*5a80*/  BRA `(.L_x_706) ;  /* 0x0000000800c07947 */ /* 0x000fea0003800000 */
.L_x_701:
        /* <DEDUP_REMOVED lines=13> */
.L_x_715:
[----:B------:R-:W-:Y:S01]  /*5b60*/  HADD2.F32 R2, -RZ, R2.H0_H0 ;  /* 0x20000002ff027230 */ /* 0x000fe20000004100 */
[----:B------:R-:W-:-:S04]  /*5b70*/  CS2R R6, SRZ ;  /* 0x0000000000067805 */ /* 0x000fc8000001ff00 */
[----:B------:R-:W-:-:S04]  /*5b80*/  FMUL.FTZ R2, R2, 1 ;  /* 0x3f80000002027820 */ /* 0x000fc80000410000 */
[----:B------:R-:W0:Y:S02]  /*5b90*/  F2F.F64.F32 R4, R2 ;  /* 0x0000000200047310 */ /* 0x000e240000201800 */
[----:B0-----:R0:W-:Y:S01]  /*5ba0*/  STG.E.128 desc[UR36][R16.64], R4 ;  /* 0x0000000410007986 */ /* 0x0011e2000c101d24 */
[----:B------:R-:W-:Y:S05]  /*5bb0*/  BRA `(.L_x_706) ;  /* 0x0000000800747947 */ /* 0x000fea0003800000 */
.L_x_714:
        /* <DEDUP_REMOVED lines=21> */
.L_x_719:
[----:B------:R-:W-:Y:S05]  /*5d10*/  BSYNC B0 ;  /* 0x0000000000007941 */ /* 0x000fea0003800000 */
.L_x_718:
[----:B------:R-:W-:-:S05]  /*5d20*/  LOP3.LUT R3, R0, R3, RZ, 0xfc, !PT ;  /* 0x0000000300037212 */ /* 0x000fca00078efcff */
[----:B------:R0:W-:Y:S01]  /*5d30*/  STG.E.U8 desc[UR36][R16.64], R3 ;  /* 0x0000000310007986 */ /* 0x0001e2000c101124 */
[----:B------:R-:W-:Y:S05]  /*5d40*/  BRA `(.L_x_706) ;  /* 0x0000000800107947 */ /* 0x000fea0003800000 */
.L_x_717:
        /* <DEDUP_REMOVED lines=13> */
.L_x_721:
[----:B------:R-:W-:Y:S01]  /*5e20*/  IMAD.MOV.U32 R0, RZ, RZ, 0x7f ;  /* 0x0000007fff007424 */ /* 0x000fe200078e00ff */
[----:B------:R-:W-:-:S04]  /*5e30*/  ISETP.GT.U32.AND P0, PT, R2, 0x7f800000, PT ;  /* 0x7f8000000200780c */ /* 0x000fc80003f04070 */
[----:B------:R-:W-:-:S09]  /*5e40*/  SEL R0, R0, 0x7c, P0 ;  /* 0x0000007c00007807 */ /* 0x000fd20000000000 */
.L_x_722:
[----:B------:R-:W-:Y:S05]  /*5e50*/  BSYNC B0 ;  /* 0x0000000000007941 */ /* 0x000fea0003800000 */
.L_x_720:
[----:B------:R-:W-:-:S04]  /*5e60*/  LOP3.LUT R2, R3, 0x80000000, RZ, 0xc0, !PT ;  /* 0x8000000003027812 */ /* 0x000fc800078ec0ff */
[----:B------:R-:W-:-:S04]  /*5e70*/  SHF.R.U32.HI R3, RZ, 0x18, R2 ;  /* 0x00000018ff037819 */ /* 0x000fc80000011602 */
[----:B------:R-:W-:-:S05]  /*5e80*/  LOP3.LUT R3, R0, R3, RZ, 0xfc, !PT ;  /* 0x0000000300037212 */ /* 0x000fca00078efcff */
[----:B------:R0:W-:Y:S01]  /*5e90*/  STG.E.U8 desc[UR36][R16.64], R3 ;  /* 0x0000000310007986 */ /* 0x0001e2000c101124 */
[----:B------:R-:W-:Y:S05]  /*5ea0*/  BRA `(.L_x_706) ;  /* 0x0000000400b87947 */ /* 0x000fea0003800000 */
.L_x_716:
[----:B------:R-:W-:-:S05]  /*5eb0*/  HADD2.F32 R0, -RZ, R2.H0_H0 ;  /* 0x20000002ff007230 */ /* 0x000fca0000004100 */
[----:B------:R-:W-:-:S05]  /*5ec0*/  F2FP.BF16.F32.PACK_AB R0, RZ, R0 ;  /* 0x00000000ff00723e */ /* 0x000fca00000010ff */
[----:B------:R0:W-:Y:S01]  /*5ed0*/  STG.E.U16 desc[UR36][R16.64], R0 ;  /* 0x0000000010007986 */ /* 0x0001e2000c101524 */
[----:B------:R-:W-:Y:S05]  /*5ee0*/  BRA `(.L_x_706) ;  /* 0x0000000400a87947 */ /* 0x000fea0003800000 */
.L_x_713:
        /* <DEDUP_REMOVED lines=12> */
.L_x_725:
        /* <DEDUP_REMOVED lines=17> */
.L_x_728:
[----:B------:R-:W-:-:S04]  /*60c0*/  LOP3.LUT R2, R3, 0x80000000, RZ, 0xc0, !PT ;  /* 0x8000000003027812 */ /* 0x000fc800078ec0ff */
[----:B------:R-:W-:-:S04]  /*60d0*/  SHF.R.U32.HI R3, RZ, 0x18, R2 ;  /* 0x00000018ff037819 */ /* 0x000fc80000011602 */
[----:B------:R-:W-:-:S04]  /*60e0*/  LOP3.LUT R0, R0, R3, RZ, 0xfc, !PT ;  /* 0x0000000300007212 */ /* 0x000fc800078efcff */
[----:B------:R-:W-:-:S07]  /*60f0*/  PRMT R8, R0, 0x7610, R8 ;  /* 0x0000761000087816 */ /* 0x000fce0000000008 */
.L_x_727:
[----:B------:R-:W-:Y:S05]  /*6100*/  BSYNC B0 ;  /* 0x0000000000007941 */ /* 0x000fea0003800000 */
.L_x_726:
[----:B------:R3:W-:Y:S01]  /*6110*/  STG.E.U8 desc[UR36][R16.64], R8 ;  /* 0x0000000810007986 */ /* 0x0007e2000c101124 */
[----:B------:R-:W-:Y:S05]  /*6120*/  BRA `(.L_x_706) ;  /* 0x0000000400187947 */ /* 0x000fea0003800000 */
.L_x_724:
        /* <DEDUP_REMOVED lines=17> */
.L_x_731:
[----:B------:R-:W-:-:S04]  /*6240*/  LOP3.LUT R2, R3, 0x80000000, RZ, 0xc0, !PT ;  /* 0x8000000003027812 */ /* 0x000fc800078ec0ff */
[----:B------:R-:W-:-:S04]  /*6250*/  SHF.R.U32.HI R3, RZ, 0x18, R2 ;  /* 0x00000018ff037819 */ /* 0x000fc80000011602 */
[----:B------:R-:W-:-:S04]  /*6260*/  LOP3.LUT R0, R0, R3, RZ, 0xfc, !PT ;  /* 0x0000000300007212 */ /* 0x000fc800078efcff */
[----:B------:R-:W-:-:S07]  /*6270*/  PRMT R8, R0, 0x7610, R8 ;  /* 0x0000761000087816 */ /* 0x000fce0000000008 */
.L_x_730:
[----:B------:R-:W-:Y:S05]  /*6280*/  BSYNC B0 ;  /* 0x0000000000007941 */ /* 0x000fea0003800000 */
.L_x_729:
[----:B------:R0:W-:Y:S01]  /*6290*/  STG.E.U8 desc[UR36][R16.64], R8 ;  /* 0x0000000810007986 */ /* 0x0001e2000c101124 */
[----:B------:R-:W-:Y:S05]  /*62a0*/  BRA `(.L_x_706) ;  /* 0x0000000000b87947 */ /* 0x000fea0003800000 */
.L_x_723:
        /* <DEDUP_REMOVED lines=22> */
.L_x_705:
        /* <DEDUP_REMOVED lines=16> */
.L_x_734:
[----:B------:R-:W-:Y:S05]  /*6510*/  BRA `(.L_x_706) ;  /* 0x00000000001c7947 */ /* 0x000fea0003800000 */
.L_x_733:
[----:B------:R-:W-:-:S06]  /*6520*/  HADD2.F32 R2, -RZ, R2.H0_H0 ;  /* 0x20000002ff027230 */ /* 0x000fcc0000004100 */
[----:B------:R-:W0:Y:S02]  /*6530*/  F2I.U64.TRUNC R2, R2 ;  /* 0x0000000200027311 */ /* 0x000e24000020d800 */
[----:B0-----:R2:W-:Y:S01]  /*6540*/  STG.E.64 desc[UR36][R16.64], R2 ;  /* 0x0000000210007986 */ /* 0x0015e2000c101b24 */
[----:B------:R-:W-:Y:S05]  /*6550*/  BRA `(.L_x_706) ;  /* 0x00000000000c7947 */ /* 0x000fea0003800000 */
.L_x_732:
[----:B------:R-:W-:-:S04]  /*6560*/  HADD2.F32 R2, -RZ, R2.H0_H0 ;  /* 0x20000002ff027230 */ /* 0x000fc80000004100 */
[----:B------:R-:W0:Y:S02]  /*6570*/  F2I.FTZ.U32.TRUNC.NTZ R3, R2 ;  /* 0x0000000200037305 */ /* 0x000e24000021f000 */
[----:B0-----:R0:W-:Y:S02]  /*6580*/  STG.E desc[UR36][R16.64], R3 ;  /* 0x0000000310007986 */ /* 0x0011e4000c101924 */
.L_x_706:
[----:B------:R-:W-:-:S07]  /*6590*/  VIADD R19, R19, 0x80 ;  /* 0x0000008013137836 */ /* 0x000fce0000000000 */
.L_x_666:
[----:B------:R-:W-:Y:S05]  /*65a0*/  BSYNC B6 ;  /* 0x0000000000067941 */ /* 0x000fea0003800000 */
.L_x_665:
        /* <DEDUP_REMOVED lines=307> */
.L_x_737:
        /* <DEDUP_REMOVED lines=22> */
.L_x_741:
[----:B------:R-:W2:Y:S02]  /*7a40*/  LDG.E.U8 R2, desc[UR36][R2.64] ;  /* 0x0000002402027981 */ /* 0x000ea4000c1e1100 */
[----:B--2---:R-:W-:-:S04]  /*7a50*/  I2FP.F32.U32 R0, R2 ;  /* 0x0000000200007245 */ /* 0x004fc80000201000 */
[----:B------:R-:W-:Y:S01]  /*7a60*/  F2FP.F16.F32.PACK_AB R0, RZ, R0 ;  /* 0x00000000ff00723e */ /* 0x000fe200000000ff */
[----:B------:R-:W-:Y:S06]  /*7a70*/  BRA `(.L_x_743) ;  /* 0x0000000c00887947 */ /* 0x000fec0003800000 */
.L_x_740:
        /* <DEDUP_REMOVED lines=10> */
.L_x_745:
[----:B------:R-:W2:Y:S02]  /*7b20*/  LDG.E R2, desc[UR36][R2.64] ;  /* 0x0000002402027981 */ /* 0x000ea4000c1e1900 */
[----:B--2---:R-:W-:-:S04]  /*7b30*/  I2FP.F32.S32 R0, R2 ;  /* 0x0000000200007245 */ /* 0x004fc80000201400 */
[----:B------:R-:W-:Y:S01]  /*7b40*/  F2FP.F16.F32.PACK_AB R0, RZ, R0 ;  /* 0x00000000ff00723e */ /* 0x000fe200000000ff */
[----:B------:R-:W-:Y:S06]  /*7b50*/  BRA `(.L_x_743) ;  /* 0x0000000c00507947 */ /* 0x000fec0003800000 */
.L_x_744:
[----:B------:R-:W2:Y:S02]  /*7b60*/  LDG.E.U16 R2, desc[UR36][R2.64] ;  /* 0x0000002402027981 */ /* 0x000ea4000c1e1500 */
[----:B--2---:R-:W0:Y:S02]  /*7b70*/  I2F.S16 R0, R2 ;  /* 0x0000000200007306 */ /* 0x004e240000101400 */
[----:B0-----:R-:W-:Y:S01]  /*7b80*/  F2FP.F16.F32.PACK_AB R0, RZ, R0 ;  /* 0x00000000ff00723e */ /* 0x001fe200000000ff */
[----:B------:R-:W-:Y:S06]  /*7b90*/  BRA `(.L_x_743) ;  /* 0x0000000c00407947 */ /* 0x000fec0003800000 */
.L_x_739:
        /* <DEDUP_REMOVED lines=9> */
.L_x_747:
[----:B------:R1:W5:Y:S01]  /*7c30*/  LDG.E.U16 R0, desc[UR36][R2.64] ;  /* 0x0000002402007981 */ /* 0x000362000c1e1500 */
[----:B------:R-:W-:Y:S05]  /*7c40*/  BRA `(.L_x_743) ;  /* 0x0000000c00147947 */ /* 0x000fea0003800000 */
.L_x_746:
        /* <DEDUP_REMOVED lines=9> */
.L_x_749:
[----:B------:R0:W5:Y:S01]  /*7ce0*/  LDG.E.U16 R0, desc[UR36][R2.64] ;  /* 0x0000002402007981 */ /* 0x000162000c1e1500 */
[----:B------:R-:W-:Y:S05]  /*7cf0*/  BRA `(.L_x_743) ;  /* 0x0000000800e87947 */ /* 0x000fea0003800000 */
.L_x_748:
        /* <DEDUP_REMOVED lines=8> */
.L_x_738:
        /* <DEDUP_REMOVED lines=13> */
.L_x_752:
        /* <DEDUP_REMOVED lines=8> */
.L_x_751:
        /* <DEDUP_REMOVED lines=28> */
.L_x_754:
        /* <DEDUP_REMOVED lines=15> */
.L_x_753:
[----:B------:R-:W2:Y:S02]  /*8180*/  LDG.E.U16 R0, desc[UR36][R2.64] ;  /* 0x0000002402007981 */ /* 0x000ea4000c1e1500 */
[----:B--2---:R-:W-:-:S05]  /*8190*/  IMAD.U32 R0, R0, 0x10000, RZ ;  /* 0x0001000000007824 */ /* 0x004fca00078e00ff */
[----:B------:R-:W-:Y:S01]  /*81a0*/  F2FP.F16.F32.PACK_AB R0, RZ, R0 ;  /* 0x00000000ff00723e */ /* 0x000fe200000000ff */
[----:B------:R-:W-:Y:S06]  /*81b0*/  BRA `(.L_x_743) ;  /* 0x0000000400b87947 */ /* 0x000fec0003800000 */
.L_x_750:
        /* <DEDUP_REMOVED lines=12> */
.L_x_757:
        /* <DEDUP_REMOVED lines=21> */
.L_x_761:
[----:B------:R-:W-:Y:S05]  /*83d0*/  BSYNC B1 ;  /* 0x0000000000017941 */ /* 0x000fea0003800000 */
.L_x_760:
[----:B------:R-:W-:Y:S01]  /*83e0*/  LEA R3, R0, 0x3b800000, 0x17 ;  /* 0x3b80000000037811 */ /* 0x000fe200078eb8ff */
[----:B------:R-:W-:-:S05]  /*83f0*/  IMAD.SHL.U32 R0, R2, 0x100000, RZ ;  /* 0x0010000002007824 */ /* 0x000fca00078e00ff */
[----:B------:R-:W-:-:S07]  /*8400*/  LOP3.LUT R0, R3, R0, R4, 0xfe, !PT ;  /* 0x0000000003007212 */ /* 0x000fce00078efe04 */
.L_x_759:
[----:B------:R-:W-:Y:S05]  /*8410*/  BSYNC B0 ;  /* 0x0000000000007941 */ /* 0x000fea0003800000 */
.L_x_758:
[----:B------:R-:W-:Y:S01]  /*8420*/  F2FP.F16.F32.PACK_AB R0, RZ, R0 ;  /* 0x00000000ff00723e */ /* 0x000fe200000000ff */
[----:B------:R-:W-:Y:S06]  /*8430*/  BRA `(.L_x_743) ;  /* 0x0000000400187947 */ /* 0x000fec0003800000 */
.L_x_756:
        /* <DEDUP_REMOVED lines=21> */
.L_x_765:
[----:B------:R-:W-:Y:S05]  /*8590*/  BSYNC B1 ;  /* 0x0000000000017941 */ /* 0x000fea0003800000 */
.L_x_764:
[----:B------:R-:W-:Y:S01]  /*85a0*/  LEA R3, R0, 0x37800000, 0x17 ;  /* 0x3780000000037811 */ /* 0x000fe200078eb8ff */
[----:B------:R-:W-:-:S05]  /*85b0*/  IMAD.SHL.U32 R0, R2, 0x200000, RZ ;  /* 0x0020000002007824 */ /* 0x000fca00078e00ff */
[----:B------:R-:W-:-:S07]  /*85c0*/  LOP3.LUT R0, R3, R0, R4, 0xfe, !PT ;  /* 0x0000000003007212 */ /* 0x000fce00078efe04 */
.L_x_763:
[----:B------:R-:W-:Y:S05]  /*85d0*/  BSYNC B0 ;  /* 0x0000000000007941 */ /* 0x000fea0003800000 */
.L_x_762:
[----:B------:R-:W-:Y:S01]  /*85e0*/  F2FP.F16.F32.PACK_AB R0, RZ, R0 ;  /* 0x00000000ff00723e */ /* 0x000fe200000000ff */
[----:B------:R-:W-:Y:S06]  /*85f0*/  BRA `(.L_x_743) ;  /* 0x0000000000a87947 */ /* 0x000fec0003800000 */
.L_x_755:
        /* <DEDUP_REMOVED lines=14> */
.L_x_769:
[----:B------:R-:W-:Y:S05]  /*86e0*/  BSYNC B0 ;  /* 0x0000000000007941 */ /* 0x000fea0003800000 */
.L_x_768:
[----:B------:R-:W-:Y:S01]  /*86f0*/  F2FP.F16.F32.PACK_AB R0, RZ, R0 ;  /* 0x00000000ff00723e */ /* 0x000fe200000000ff */
[----:B------:R-:W-:Y:S06]  /*8700*/  BRA `(.L_x_743) ;  /* 0x0000000000647947 */ /* 0x000fec0003800000 */
.L_x_742:
        /* <DEDUP_REMOVED lines=16> */
.L_x_770:
[----:B------:R-:W-:Y:S01]  /*8810*/  PRMT R0, RZ, 0x7610, R0 ;  /* 0x00007610ff007816 */ /* 0x000fe20000000000 */
[----:B------:R-:W-:Y:S06]  /*8820*/  BRA `(.L_x_743) ;  /* 0x00000000001c7947 */ /* 0x000fec0003800000 */
.L_x_767:
[----:B------:R-:W2:Y:S02]  /*8830*/  LDG.E.64 R2, desc[UR36][R2.64] ;  /* 0x0000002402027981 */ /* 0x000ea4000c1e1b00 */
[----:B--2---:R-:W0:Y:S02]  /*8840*/  I2F.U64 R0, R2 ;  /* 0x0000000200007312 */ /* 0x004e240000301000 */
[----:B0-----:R-:W-:Y:S01]  /*8850*/  F2FP.F16.F32.PACK_AB R0, RZ, R0 ;  /* 0x00000000ff00723e */ /* 0x001fe200000000ff */
[----:B------:R-:W-:Y:S06]  /*8860*/  BRA `(.L_x_743) ;  /* 0x00000000000c7947 */ /* 0x000fec0003800000 */
.L_x_766:
[----:B------:R-:W2:Y:S02]  /*8870*/  LDG.E R2, desc[UR36][R2.64] ;  /* 0x0000002402027981 */ /* 0x000ea4000c1e1900 */
[----:B--2---:R-:W-:-:S04]  /*8880*/  I2FP.F32.U32 R0, R2 ;  /* 0x0000000200007245 */ /* 0x004fc80000201000 */
[----:B------:R-:W-:-:S07]  /*8890*/  F2FP.F16.F32.PACK_AB R0, RZ, R0 ;  /* 0x00000000ff00723e */ /* 0x000fce00000000ff */
.L_x_743:
        /* <DEDUP_REMOVED lines=20> */
.L_x_774:
[----:B------:R-:W-:-:S06]  /*89e0*/  HADD2.F32 R3, -RZ, R2.H0_H0 ;  /* 0x20000002ff037230 */ /* 0x000fcc0000004100 */
[----:B------:R-:W0:Y:S02]  /*89f0*/  F2I.S64.TRUNC R2, R3 ;  /* 0x0000000300027311 */ /* 0x000e24000020d900 */
[----:B0-----:R3:W-:Y:S01]  /*8a00*/  STG.E.U8 desc[UR36][R16.64], R2 ;  /* 0x0000000210007986 */ /* 0x0017e2000c101124 */
[----:B------:R-:W-:Y:S05]  /*8a10*/  BRA `(.L_x_776) ;  /* 0x0000000c00847947 */ /* 0x000fea0003800000 */
.L_x_773:
        /* <DEDUP_REMOVED lines=10> */
.L_x_778:
[----:B------:R-:W-:-:S04]  /*8ac0*/  HADD2.F32 R2, -RZ, R2.H0_H0 ;  /* 0x20000002ff027230 */ /* 0x000fc80000004100 */
[----:B------:R-:W0:Y:S02]  /*8ad0*/  F2I.FTZ.TRUNC.NTZ R3, R2 ;  /* 0x0000000200037305 */ /* 0x000e24000021f100 */
[----:B0-----:R2:W-:Y:S01]  /*8ae0*/  STG.E desc[UR36][R16.64], R3 ;  /* 0x0000000310007986 */ /* 0x0015e2000c101924 */
[----:B------:R-:W-:Y:S05]  /*8af0*/  BRA `(.L_x_776) ;  /* 0x0000000c004c7947 */ /* 0x000fea0003800000 */
.L_x_777:
[----:B------:R-:W-:-:S04]  /*8b00*/  HADD2.F32 R2, -RZ, R2.H0_H0 ;  /* 0x20000002ff027230 */ /* 0x000fc80000004100 */
[----:B------:R-:W0:Y:S02]  /*8b10*/  F2I.FTZ.TRUNC.NTZ R3, R2 ;  /* 0x0000000200037305 */ /* 0x000e24000021f100 */
[----:B0-----:R0:W-:Y:S01]  /*8b20*/  STG.E.U16 desc[UR36][R16.64], R3 ;  /* 0x0000000310007986 */ /* 0x0011e2000c101524 */
[----:B------:R-:W-:Y:S05]  /*8b30*/  BRA `(.L_x_776) ;  /* 0x0000000c003c7947 */ /* 0x000fea0003800000 */
.L_x_772:
        /* <DEDUP_REMOVED lines=9> */
.L_x_780:
[----:B------:R0:W-:Y:S01]  /*8bd0*/  STG.E.U16 desc[UR36][R16.64], R2 ;  /* 0x0000000210007986 */ /* 0x0001e2000c101524 */
[----:B------:R-:W-:Y:S05]  /*8be0*/  BRA `(.L_x_776) ;  /* 0x0000000c00107947 */ /* 0x000fea0003800000 */
.L_x_779:
        /* <DEDUP_REMOVED lines=10> */
.L_x_782:
[----:B------:R-:W-:-:S05]  /*8c90*/  HADD2.F32 R0, -RZ, R2.H0_H0 ;  /* 0x20000002ff007230 */ /* 0x000fca0000004100 */
[----:B------:R-:W-:-:S04]  /*8ca0*/  F2FP.F16.F32.PACK_AB R0, RZ, R0 ;  /* 0x00000000ff00723e */ /* 0x000fc800000000ff */
[----:B------:R-:W-:-:S05]  /*8cb0*/  PRMT R0, R0, 0x5410, RZ ;  /* 0x0000541000007816 */ /* 0x000fca00000000ff */
[----:B------:R0:W-:Y:S01]  /*8cc0*/  STG.E desc[UR36][R16.64], R0 ;  /* 0x0000000010007986 */ /* 0x0001e2000c101924 */
[----:B------:R-:W-:Y:S05]  /*8cd0*/  BRA `(.L_x_776) ;  /* 0x0000000800d47947 */ /* 0x000fea0003800000 */
.L_x_781:
[----:B------:R-:W-:-:S05]  /*8ce0*/  HADD2.F32 R2, -RZ, R2.H0_H0 ;  /* 0x20000002ff027230 */ /* 0x000fca0000004100 */
[----:B------:R-:W-:-:S06]  /*8cf0*/  FMUL.FTZ R2, R2, 1 ;  /* 0x3f80000002027820 */ /* 0x000fcc0000410000 */
[----:B------:R-:W0:Y:S02]  /*8d00*/  F2F.F64.F32 R2, R2 ;  /* 0x0000000200027310 */ /* 0x000e240000201800 */
[----:B0-----:R0:W-:Y:S01]  /*8d10*/  STG.E.64 desc[UR36][R16.64], R2 ;  /* 0x0000000210007986 */ /* 0x0011e2000c101b24 */
[----:B------:R-:W-:Y:S05]  /*8d20*/  BRA `(.L_x_776) ;  /* 0x0000000800c07947 */ /* 0x000fea0003800000 */
.L_x_771:
        /* <DEDUP_REMOVED lines=13> */
.L_x_785:
[----:B------:R-:W-:Y:S01]  /*8e00*/  HADD2.F32 R2, -RZ, R2.H0_H0 ;  /* 0x20000002ff027230 */ /* 0x000fe20000004100 */
[----:B------:R-:W-:-:S04]  /*8e10*/  CS2R R6, SRZ ;  /* 0x0000000000067805 */ /* 0x000fc8000001ff00 */
[----:B------:R-:W-:-:S04]  /*8e20*/  FMUL.FTZ R2, R2, 1 ;  /* 0x3f80000002027820 */ /* 0x000fc80000410000 */
[----:B------:R-:W0:Y:S02]  /*8e30*/  F2F.F64.F32 R4, R2 ;  /* 0x0000000200047310 */ /* 0x000e240000201800 */
[----:B0-----:R0:W-:Y:S01]  /*8e40*/  STG.E.128 desc[UR36][R16.64], R4 ;  /* 0x0000000410007986 */ /* 0x0011e2000c101d24 */
[----:B------:R-:W-:Y:S05]  /*8e50*/  BRA `(.L_x_776) ;  /* 0x0000000800747947 */ /* 0x000fea0003800000 */
.L_x_784:
        /* <DEDUP_REMOVED lines=21> */
.L_x_789:
[----:B------:R-:W-:Y:S05]  /*8fb0*/  BSYNC B0 ;  /* 0x0000000000007941 */ /* 0x000fea0003800000 */
.L_x_788:
[----:B------:R-:W-:-:S05]  /*8fc0*/  LOP3.LUT R3, R0, R3, RZ, 0xfc, !PT ;  /* 0x0000000300037212 */ /* 0x000fca00078efcff */
[----:B------:R0:W-:Y:S01]  /*8fd0*/  STG.E.U8 desc[UR36][R16.64], R3 ;  /* 0x0000000310007986 */ /* 0x0001e2000c101124 */
[----:B------:R-:W-:Y:S05]  /*8fe0*/  BRA `(.L_x_776) ;  /* 0x0000000800107947 */ /* 0x000fea0003800000 */
.L_x_787:
        /* <DEDUP_REMOVED lines=13> */
.L_x_791:
[----:B------:R-:W-:Y:S01]  /*90c0*/  IMAD.MOV.U32 R0, RZ, RZ, 0x7f ;  /* 0x0000007fff007424 */ /* 0x000fe200078e00ff */
[----:B------:R-:W-:-:S04]  /*90d0*/  ISETP.GT.U32.AND P0, PT, R2, 0x7f800000, PT ;  /* 0x7f8000000200780c */ /* 0x000fc80003f04070 */
[----:B------:R-:W-:-:S09]  /*90e0*/  SEL R0, R0, 0x7c, P0 ;  /* 0x0000007c00007807 */ /* 0x000fd20000000000 */
.L_x_792:
[----:B------:R-:W-:Y:S05]  /*90f0*/  BSYNC B0 ;  /* 0x0000000000007941 */ /* 0x000fea0003800000 */
.L_x_790:
[----:B------:R-:W-:-:S04]  /*9100*/  LOP3.LUT R2, R3, 0x80000000, RZ, 0xc0, !PT ;  /* 0x8000000003027812 */ /* 0x000fc800078ec0ff */
[----:B------:R-:W-:-:S04]  /*9110*/  SHF.R.U32.HI R3, RZ, 0x18, R2 ;  /* 0x00000018ff037819 */ /* 0x000fc80000011602 */
[----:B------:R-:W-:-:S05]  /*9120*/  LOP3.LUT R3, R0, R3, RZ, 0xfc, !PT ;  /* 0x0000000300037212 */ /* 0x000fca00078efcff */
[----:B------:R0:W-:Y:S01]  /*9130*/  STG.E.U8 desc[UR36][R16.64], R3 ;  /* 0x0000000310007986 */ /* 0x0001e2000c101124 */
[----:B------:R-:W-:Y:S05]  /*9140*/  BRA `(.L_x_776) ;  /* 0x0000000400b87947 */ /* 0x000fea0003800000 */
.L_x_786:
[----:B------:R-:W-:-:S05]  /*9150*/  HADD2.F32 R0, -RZ, R2.H0_H0 ;  /* 0x20000002ff007230 */ /* 0x000fca0000004100 */
[----:B------:R-:W-:-:S05]  /*9160*/  F2FP.BF16.F32.PACK_AB R0, RZ, R0 ;  /* 0x00000000ff00723e */ /* 0x000fca00000010ff */
[----:B------:R0:W-:Y:S01]  /*9170*/  STG.E.U16 desc[UR36][R16.64], R0 ;  /* 0x0000000010007986 */ /* 0x0001e2000c101524 */
[----:B------:R-:W-:Y:S05]  /*9180*/  BRA `(.L_x_776) ;  /* 0x0000000400a87947 */ /* 0x000fea0003800000 */
.L_x_783:
        /* <DEDUP_REMOVED lines=12> */
.L_x_795:
        /* <DEDUP_REMOVED lines=17> */
.L_x_798:
[----:B------:R-:W-:-:S04]  /*9360*/  LOP3.LUT R2, R3, 0x80000000, RZ, 0xc0, !PT ;  /* 0x8000000003027812 */ /* 0x000fc800078ec0ff */
[----:B------:R-:W-:-:S04]  /*9370*/  SHF.R.U32.HI R3, RZ, 0x18, R2 ;  /* 0x00000018ff037819 */ /* 0x000fc80000011602 */
[----:B------:R-:W-:-:S04]  /*9380*/  LOP3.LUT R0, R0, R3, RZ, 0xfc, !PT ;  /* 0x0000000300007212 */ /* 0x000fc800078efcff */
[----:B------:R-:W-:-:S07]  /*9390*/  PRMT R8, R0, 0x7610, R8 ;  /* 0x0000761000087816 */ /* 0x000fce0000000008 */
.L_x_797:
[----:B------:R-:W-:Y:S05]  /*93a0*/  BSYNC B0 ;  /* 0x0000000000007941 */ /* 0x000fea0003800000 */
.L_x_796:
[----:B------:R0:W-:Y:S01]  /*93b0*/  STG.E.U8 desc[UR36][R16.64], R8 ;  /* 0x0000000810007986 */ /* 0x0001e2000c101124 */
[----:B------:R-:W-:Y:S05]  /*93c0*/  BRA `(.L_x_776) ;  /* 0x0000000400187947 */ /* 0x000fea0003800000 */
.L_x_794:
        /* <DEDUP_REMOVED lines=17> */
.L_x_801:
[----:B------:R-:W-:-:S04]  /*94e0*/  LOP3.LUT R2, R3, 0x80000000, RZ, 0xc0, !PT ;  /* 0x8000000003027812 */ /* 0x000fc800078ec0ff */
[----:B------:R-:W-:-:S04]  /*94f0*/  SHF.R.U32.HI R3, RZ, 0x18, R2 ;  /* 0x00000018ff037819 */ /* 0x000fc80000011602 */
[----:B------:R-:W-:-:S04]  /*9500*/  LOP3.LUT R0, R0, R3, RZ, 0xfc, !PT ;  /* 0x0000000300007212 */ /* 0x000fc800078efcff */
[----:B------:R-:W-:-:S07]  /*9510*/  PRMT R8, R0, 0x7610, R8 ;  /* 0x0000761000087816 */ /* 0x000fce0000000008 */
.L_x_800:
[----:B------:R-:W-:Y:S05]  /*9520*/  BSYNC B0 ;  /* 0x0000000000007941 */ /* 0x000fea0003800000 */
.L_x_799:
[----:B------:R0:W-:Y:S01]  /*9530*/  STG.E.U8 desc[UR36][R16.64], R8 ;  /* 0x0000000810007986 */ /* 0x0001e2000c101124 */
[----:B------:R-:W-:Y:S05]  /*9540*/  BRA `(.L_x_776) ;  /* 0x0000000000b87947 */ /* 0x000fea0003800000 */
.L_x_793:
        /* <DEDUP_REMOVED lines=22> */
.L_x_775:
        /* <DEDUP_REMOVED lines=16> */
.L_x_804:
[----:B------:R-:W-:Y:S05]  /*97b0*/  BRA `(.L_x_776) ;  /* 0x00000000001c7947 */ /* 0x000fea0003800000 */
.L_x_803:
[----:B------:R-:W-:-:S06]  /*97c0*/  HADD2.F32 R2, -RZ, R2.H0_H0 ;  /* 0x20000002ff027230 */ /* 0x000fcc0000004100 */
[----:B------:R-:W0:Y:S02]  /*97d0*/  F2I.U64.TRUNC R2, R2 ;  /* 0x0000000200027311 */ /* 0x000e24000020d800 */
[----:B0-----:R0:W-:Y:S01]  /*97e0*/  STG.E.64 desc[UR36][R16.64], R2 ;  /* 0x0000000210007986 */ /* 0x0011e2000c101b24 */
[----:B------:R-:W-:Y:S05]  /*97f0*/  BRA `(.L_x_776) ;  /* 0x00000000000c7947 */ /* 0x000fea0003800000 */
.L_x_802:
[----:B------:R-:W-:-:S04]  /*9800*/  HADD2.F32 R2, -RZ, R2.H0_H0 ;  /* 0x20000002ff027230 */ /* 0x000fc80000004100 */
[----:B------:R-:W0:Y:S02]  /*9810*/  F2I.FTZ.U32.TRUNC.NTZ R3, R2 ;  /* 0x0000000200037305 */ /* 0x000e24000021f000 */
[----:B0-----:R0:W-:Y:S02]  /*9820*/  STG.E desc[UR36][R16.64], R3 ;  /* 0x0000000310007986 */ /* 0x0011e4000c101924 */
.L_x_776:
[----:B------:R-:W-:-:S07]  /*9830*/  VIADD R19, R19, 0x80 ;  /* 0x0000008013137836 */ /* 0x000fce0000000000 */
.L_x_736:
[----:B------:R-:W-:Y:S05]  /*9840*/  BSYNC B6 ;  /* 0x0000000000067941 */ /* 0x000fea0003800000 */
.L_x_735:
        /* <DEDUP_REMOVED lines=306> */
.L_x_805:
        /* <DEDUP_REMOVED lines=22> */
.L_x_809:
[----:B------:R-:W2:Y:S02]  /*acd0*/  LDG.E.U8 R2, desc[UR36][R2.64] ;  /* 0x0000002402027981 */ /* 0x000ea4000c1e1100 */
[----:B--2---:R-:W-:-:S04]  /*ace0*/  I2FP.F32.U32 R0, R2 ;  /* 0x0000000200007245 */ /* 0x004fc80000201000 */
[----:B------:R-:W-:Y:S01]  /*acf0*/  F2FP.F16.F32.PACK_AB R0, RZ, R0 ;  /* 0x00000000ff00723e */ /* 0x000fe200000000ff */
[----:B------:R-:W-:Y:S06]  /*ad00*/  BRA `(.L_x_811) ;  /* 0x0000000c00887947 */ /* 0x000fec0003800000 */
.L_x_808:
        /* <DEDUP_REMOVED lines=10> */
.L_x_813:
[----:B------:R-:W2:Y:S02]  /*adb0*/  LDG.E R2, desc[UR36][R2.64] ;  /* 0x0000002402027981 */ /* 0x000ea4000c1e1900 */
[----:B--2---:R-:W-:-:S04]  /*adc0*/  I2FP.F32.S32 R0, R2 ;  /* 0x0000000200007245 */ /* 0x004fc80000201400 */
[----:B------:R-:W-:Y:S01]  /*add0*/  F2FP.F16.F32.PACK_AB R0, RZ, R0 ;  /* 0x00000000ff00723e */ /* 0x000fe200000000ff */
[----:B------:R-:W-:Y:S06]  /*ade0*/  BRA `(.L_x_811) ;  /* 0x0000000c00507947 */ /* 0x000fec0003800000 */
.L_x_812:
[----:B------:R-:W2:Y:S02]  /*adf0*/  LDG.E.U16 R2, desc[UR36][R2.64] ;  /* 0x0000002402027981 */ /* 0x000ea4000c1e1500 */
[----:B--2---:R-:W0:Y:S02]  /*ae00*/  I2F.S16 R0, R2 ;  /* 0x0000000200007306 */ /* 0x004e240000101400 */
[----:B0-----:R-:W-:Y:S01]  /*ae10*/  F2FP.F16.F32.PACK_AB R0, RZ, R0 ;  /* 0x00000000ff00723e */ /* 0x001fe200000000ff */
[----:B------:R-:W-:Y:S06]  /*ae20*/  BRA `(.L_x_811) ;  /* 0x0000000c00407947 */ /* 0x000fec0003800000 */
.L_x_807:
        /* <DEDUP_REMOVED lines=9> */
.L_x_815:
[----:B------:R1:W5:Y:S01]  /*aec0*/  LDG.E.U16 R0, desc[UR36][R2.64] ;  /* 0x0000002402007981 */ /* 0x000362000c1e1500 */
[----:B------:R-:W-:Y:S05]  /*aed0*/  BRA `(.L_x_811) ;  /* 0x0000000c00147947 */ /* 0x000fea0003800000 */
.L_x_814:
        /* <DEDUP_REMOVED lines=9> */
.L_x_817:
[----:B------:R0:W5:Y:S01]  /*af70*/  LDG.E.U16 R0, desc[UR36][R2.64] ;  /* 0x0000002402007981 */ /* 0x000162000c1e1500 */
[----:B------:R-:W-:Y:S05]  /*af80*/  BRA `(.L_x_811) ;  /* 0x0000000800e87947 */ /* 0x000fea0003800000 */
.L_x_816:
        /* <DEDUP_REMOVED lines=8> */
.L_x_806:
        /* <DEDUP_REMOVED lines=13> */
.L_x_820:
        /* <DEDUP_REMOVED lines=8> */
.L_x_819:
        /* <DEDUP_REMOVED lines=28> */
.L_x_822:
        /* <DEDUP_REMOVED lines=15> */
.L_x_821:
[----:B------:R-:W2:Y:S02]  /*b410*/  LDG.E.U16 R0, desc[UR36][R2.64] ;  /* 0x0000002402007981 */ /* 0x000ea4000c1e1500 */
[----:B--2---:R-:W-:-:S05]  /*b420*/  IMAD.U32 R0, R0, 0x10000, RZ ;  /* 0x0001000000007824 */ /* 0x004fca00078e00ff */
[----:B------:R-:W-:Y:S01]  /*b430*/  F2FP.F16.F32.PACK_AB R0, RZ, R0 ;  /* 0x00000000ff00723e */ /* 0x000fe200000000ff */
[----:B------:R-:W-:Y:S06]  /*b440*/  BRA `(.L_x_811) ;  /* 0x0000000400b87947 */ /* 0x000fec0003800000 */
.L_x_818:
        /* <DEDUP_REMOVED lines=12> */
.L_x_825:
        /* <DEDUP_REMOVED lines=21> */
.L_x_829:
[----:B------:R-:W-:Y:S05]  /*b660*/  BSYNC B1 ;  /* 0x0000000000017941 */ /* 0x000fea0003800000 */
.L_x_828:
[----:B------:R-:W-:Y:S01]  /*b670*/  LEA R3, R0, 0x3b800000, 0x17 ;  /* 0x3b80000000037811 */ /* 0x000fe200078eb8ff */
[----:B------:R-:W-:-:S05]  /*b680*/  IMAD.SHL.U32 R0, R2, 0x100000, RZ ;  /* 0x0010000002007824 */ /* 0x000fca00078e00ff */
[----:B------:R-:W-:-:S07]  /*b690*/  LOP3.LUT R0, R3, R0, R4, 0xfe, !PT ;  /* 0x0000000003007212 */ /* 0x000fce00078efe04 */
.L_x_827:
[----:B------:R-:W-:Y:S05]  /*b6a0*/  BSYNC B0 ;  /* 0x0000000000007941 */ /* 0x000fea0003800000 */
.L_x_826:
[----:B------:R-:W-:Y:S01]  /*b6b0*/  F2FP.F16.F32.PACK_AB R0, RZ, R0 ;  /* 0x00000000ff00723e */ /* 0x000fe200000000ff */
[----:B------:R-:W-:Y:S06]  /*b6c0*/  BRA `(.L_x_811) ;  /* 0x0000000400187947 */ /* 0x000fec0003800000 */
.L_x_824:
        /* <DEDUP_REMOVED lines=21> */
.L_x_833:
[----:B------:R-:W-:Y:S05]  /*b820*/  BSYNC B1 ;  /* 0x0000000000017941 */ /* 0x000fea0003800000 */
.L_x_832:
[----:B------:R-:W-:Y:S01]  /*b830*/  LEA R3, R0, 0x37800000, 0x17 ;  /* 0x3780000000037811 */ /* 0x000fe200078eb8ff */
[----:B------:R-:W-:-:S05]  /*b840*/  IMAD.SHL.U32 R0, R2, 0x200000, RZ ;  /* 0x0020000002007824 */ /* 0x000fca00078e00ff */
[----:B------:R-:W-:-:S07]  /*b850*/  LOP3.LUT R0, R3, R0, R4, 0xfe, !PT ;  /* 0x0000000003007212 */ /* 0x000fce00078efe04 */
.L_x_831:
[----:B------:R-:W-:Y:S05]  /*b860*/  BSYNC B0 ;  /* 0x0000000000007941 */ /* 0x000fea0003800000 */
.L_x_830:
[----:B------:R-:W-:Y:S01]  /*b870*/  F2FP.F16.F32.PACK_AB R0, RZ, R0 ;  /* 0x00000000ff00723e */ /* 0x000fe200000000ff */
[----:B------:R-:W-:Y:S06]  /*b880*/  BRA `(.L_x_811) ;  /* 0x0000000000a87947 */ /* 0x000fec0003800000 */
.L_x_823:
        /* <DEDUP_REMOVED lines=14> */
.L_x_837:
[----:B------:R-:W-:Y:S05]  /*b970*/  BSYNC B0 ;  /* 0x0000000000007941 */ /* 0x000fea0003800000 */
.L_x_836:
[----:B------:R-:W-:Y:S01]  /*b980*/  F2FP.F16.F32.PACK_AB R0, RZ, R0 ;  /* 0x00000000ff00723e */ /* 0x000fe200000000ff */
[----:B------:R-:W-:Y:S06]  /*b990*/  BRA `(.L_x_811) ;  /* 0x0000000000647947 */ /* 0x000fec0003800000 */
.L_x_810:
        /* <DEDUP_REMOVED lines=16> */
.L_x_838:
[----:B------:R-:W-:Y:S01]  /*baa0*/  PRMT R0, RZ, 0x7610, R0 ;  /* 0x00007610ff007816 */ /* 0x000fe20000000000 */
[----:B------:R-:W-:Y:S06]  /*bab0*/  BRA `(.L_x_811) ;  /* 0x00000000001c7947 */ /* 0x000fec0003800000 */
.L_x_835:
[----:B------:R-:W2:Y:S02]  /*bac0*/  LDG.E.64 R2, desc[UR36][R2.64] ;  /* 0x0000002402027981 */ /* 0x000ea4000c1e1b00 */
[----:B--2---:R-:W0:Y:S02]  /*bad0*/  I2F.U64 R0, R2 ;  /* 0x0000000200007312 */ /* 0x004e240000301000 */
[----:B0-----:R-:W-:Y:S01]  /*bae0*/  F2FP.F16.F32.PACK_AB R0, RZ, R0 ;  /* 0x00000000ff00723e */ /* 0x001fe200000000ff */
[----:B------:R-:W-:Y:S06]  /*baf0*/  BRA `(.L_x_811) ;  /* 0x00000000000c7947 */ /* 0x000fec0003800000 */
.L_x_834:
[----:B------:R-:W2:Y:S02]  /*bb00*/  LDG.E R2, desc[UR36][R2.64] ;  /* 0x0000002402027981 */ /* 0x000ea4000c1e1900 */
[----:B--2---:R-:W-:-:S04]  /*bb10*/  I2FP.F32.U32 R0, R2 ;  /* 0x0000000200007245 */ /* 0x004fc80000201000 */
[----:B------:R-:W-:-:S07]  /*bb20*/  F2FP.F16.F32.PACK_AB R0, RZ, R0 ;  /* 0x00000000ff00723e */ /* 0x000fce00000000ff */
.L_x_811:
        /* <DEDUP_REMOVED lines=18> */
[----:B0-----:R-:W-:Y:S01]  /*bc50*/  STG.E.U8 desc[UR36][R16.64], R3 ;  /* 0x0000000310007986 */ /* 0x001fe2000c101124 */
[----:B------:R-:W-:Y:S05]  /*bc60*/  EXIT ;  /* 0x000000000000794d */ /* 0x000fea0003800000 */
.L_x_842:
[----:B------:R-:W-:-:S06]  /*bc70*/  HADD2.F32 R3, -RZ, R2.H0_H0 ;  /* 0x20000002ff037230 */ /* 0x000fcc0000004100 */
[----:B------:R-:W0:Y:S02]  /*bc80*/  F2I.S64.TRUNC R2, R3 ;  /* 0x0000000300027311 */ /* 0x000e24000020d900 */
[----:B0-----:R-:W-:Y:S01]  /*bc90*/  STG.E.U8 desc[UR36][R16.64], R2 ;  /* 0x0000000210007986 */ /* 0x001fe2000c101124 */
[----:B------:R-:W-:Y:S05]  /*bca0*/  EXIT ;  /* 0x000000000000794d */ /* 0x000fea0003800000 */
.L_x_841:
        /* <DEDUP_REMOVED lines=8> */
[----:B0-----:R-:W-:Y:S01]  /*bd30*/  STG.E.64 desc[UR36][R16.64], R2 ;  /* 0x0000000210007986 */ /* 0x001fe2000c101b24 */
[----:B------:R-:W-:Y:S05]  /*bd40*/  EXIT ;  /* 0x000000000000794d */ /* 0x000fea0003800000 */
.L_x_845:
[----:B------:R-:W-:-:S04]  /*bd50*/  HADD2.F32 R2, -RZ, R2.H0_H0 ;  /* 0x20000002ff027230 */ /* 0x000fc80000004100 */
[----:B------:R-:W0:Y:S02]  /*bd60*/  F2I.FTZ.TRUNC.NTZ R3, R2 ;  /* 0x0000000200037305 */ /* 0x000e24000021f100 */
[----:B0-----:R-:W-:Y:S01]  /*bd70*/  STG.E desc[UR36][R16.64], R3 ;  /* 0x0000000310007986 */ /* 0x001fe2000c101924 */
[----:B------:R-:W-:Y:S05]  /*bd80*/  EXIT ;  /* 0x000000000000794d */ /* 0x000fea0003800000 */
.L_x_844:
[----:B------:R-:W-:-:S04]  /*bd90*/  HADD2.F32 R2, -RZ, R2.H0_H0 ;  /* 0x20000002ff027230 */ /* 0x000fc80000004100 */
[----:B------:R-:W0:Y:S02]  /*bda0*/  F2I.FTZ.TRUNC.NTZ R3, R2 ;  /* 0x0000000200037305 */ /* 0x000e24000021f100 */
[----:B0-----:R-:W-:Y:S01]  /*bdb0*/  STG.E.U16 desc[UR36][R16.64], R3 ;  /* 0x0000000310007986 */ /* 0x001fe2000c101524 */
[----:B------:R-:W-:Y:S05]  /*bdc0*/  EXIT ;  /* 0x000000000000794d */ /* 0x000fea0003800000 */
.L_x_840:
[----:B------:R-:W-:-:S13]  /*bdd0*/  ISETP.GT.AND P0, PT, R3, 0x6, PT ;  /* 0x000000060300780c */ /* 0x000fda0003f04270 */
[----:B------:R-:W-:Y:S05]  /*bde0*/  @P0 BRA `(.L_x_846) ;  /* 0x0000000000240947 */ /* 0x000fea0003800000 */
[----:B------:R-:W-:-:S13]  /*bdf0*/  ISETP.NE.AND P0, PT, R3, 0x5, PT ;  /* 0x000000050300780c */ /* 0x000fda0003f05270 */
[----:B------:R-:W-:Y:S05]  /*be00*/  @!P0 BRA `(.L_x_847) ;  /* 0x0000000000148947 */ /* 0x000fea0003800000 */
[----:B------:R-:W-:-:S13]  /*be10*/  ISETP.NE.AND P0, PT, R3, 0x6, PT ;  /* 0x000000060300780c */ /* 0x000fda0003f05270 */
[----:B------:R-:W-:Y:S05]  /*be20*/  @P0 BRA `(.L_x_843) ;  /* 0x0000000800c40947 */ /* 0x000fea0003800000 */
[----:B------:R-:W-:-:S05]  /*be30*/  HADD2.F32 R3, -RZ, R2.H0_H0 ;  /* 0x20000002ff037230 */ /* 0x000fca0000004100 */
[----:B------:R-:W-:Y:S01]  /*be40*/  STG.E desc[UR36][R16.64], R3 ;  /* 0x0000000310007986 */ /* 0x000fe2000c101924 */
[----:B------:R-:W-:Y:S05]  /*be50*/  EXIT ;  /* 0x000000000000794d */ /* 0x000fea0003800000 */
.L_x_847:
[----:B------:R-:W-:Y:S01]  /*be60*/  STG.E.U16 desc[UR36][R16.64], R2 ;  /* 0x0000000210007986 */ /* 0x000fe2000c101524 */
[----:B------:R-:W-:Y:S05]  /*be70*/  EXIT ;  /* 0x000000000000794d */ /* 0x000fea0003800000 */
.L_x_846:
        /* <DEDUP_REMOVED lines=8> */
[----:B------:R-:W-:Y:S01]  /*bf00*/  STG.E.64 desc[UR36][R16.64], R2 ;  /* 0x0000000210007986 */ /* 0x000fe2000c101b24 */
[----:B------:R-:W-:Y:S05]  /*bf10*/  EXIT ;  /* 0x000000000000794d */ /* 0x000fea0003800000 */
.L_x_849:
[----:B------:R-:W-:-:S05]  /*bf20*/  HADD2.F32 R0, -RZ, R2.H0_H0 ;  /* 0x20000002ff007230 */ /* 0x000fca0000004100 */
[----:B------:R-:W-:-:S04]  /*bf30*/  F2FP.F16.F32.PACK_AB R0, RZ, R0 ;  /* 0x00000000ff00723e */ /* 0x000fc800000000ff */
[----:B------:R-:W-:-:S05]  /*bf40*/  PRMT R0, R0, 0x5410, RZ ;  /* 0x0000541000007816 */ /* 0x000fca00000000ff */
[----:B------:R-:W-:Y:S01]  /*bf50*/  STG.E desc[UR36][R16.64], R0 ;  /* 0x0000000010007986 */ /* 0x000fe2000c101924 */
[----:B------:R-:W-:Y:S05]  /*bf60*/  EXIT ;  /* 0x000000000000794d */ /* 0x000fea0003800000 */
.L_x_848:
[----:B------:R-:W-:-:S05]  /*bf70*/  HADD2.F32 R2, -RZ, R2.H0_H0 ;  /* 0x20000002ff027230 */ /* 0x000fca0000004100 */
[----:B------:R-:W-:-:S06]  /*bf80*/  FMUL.FTZ R2, R2, 1 ;  /* 0x3f80000002027820 */ /* 0x000fcc0000410000 */
[----:B------:R-:W0:Y:S02]  /*bf90*/  F2F.F64.F32 R2, R2 ;  /* 0x0000000200027310 */ /* 0x000e240000201800 */
[----:B0-----:R-:W-:Y:S01]  /*bfa0*/  STG.E.64 desc[UR36][R16.64], R2 ;  /* 0x0000000210007986 */ /* 0x001fe2000c101b24 */
[----:B------:R-:W-:Y:S05]  /*bfb0*/  EXIT ;  /* 0x000000000000794d */ /* 0x000fea0003800000 */
.L_x_839:
        /* <DEDUP_REMOVED lines=11> */
[----:B------:R-:W-:Y:S01]  /*c070*/  STG.E.U8 desc[UR36][R16.64], R3 ;  /* 0x0000000310007986 */ /* 0x000fe2000c101124 */
[----:B------:R-:W-:Y:S05]  /*c080*/  EXIT ;  /* 0x000000000000794d */ /* 0x000fea0003800000 */
.L_x_852:
[----:B------:R-:W-:Y:S01]  /*c090*/  HADD2.F32 R2, -RZ, R2.H0_H0 ;  /* 0x20000002ff027230 */ /* 0x000fe20000004100 */
[----:B------:R-:W-:-:S04]  /*c0a0*/  CS2R R6, SRZ ;  /* 0x0000000000067805 */ /* 0x000fc8000001ff00 */
[----:B------:R-:W-:-:S04]  /*c0b0*/  FMUL.FTZ R2, R2, 1 ;  /* 0x3f80000002027820 */ /* 0x000fc80000410000 */
[----:B------:R-:W0:Y:S02]  /*c0c0*/  F2F.F64.F32 R4, R2 ;  /* 0x0000000200047310 */ /* 0x000e240000201800 */
[----:B0-----:R-:W-:Y:S01]  /*c0d0*/  STG.E.128 desc[UR36][R16.64], R4 ;  /* 0x0000000410007986 */ /* 0x001fe2000c101d24 */
[----:B------:R-:W-:Y:S05]  /*c0e0*/  EXIT ;  /* 0x000000000000794d */ /* 0x000fea0003800000 */
.L_x_851:
        /* <DEDUP_REMOVED lines=21> */
.L_x_856:
[----:B------:R-:W-:Y:S05]  /*c240*/  BSYNC B0 ;  /* 0x0000000000007941 */ /* 0x000fea0003800000 */
.L_x_855:
[----:B------:R-:W-:-:S05]  /*c250*/  LOP3.LUT R3, R0, R3, RZ, 0xfc, !PT ;  /* 0x0000000300037212 */ /* 0x000fca00078efcff */
[----:B------:R-:W-:Y:S01]  /*c260*/  STG.E.U8 desc[UR36][R16.64], R3 ;  /* 0x0000000310007986 */ /* 0x000fe2000c101124 */
[----:B------:R-:W-:Y:S05]  /*c270*/  EXIT ;  /* 0x000000000000794d */ /* 0x000fea0003800000 */
.L_x_854:
        /* <DEDUP_REMOVED lines=13> */
.L_x_858:
[----:B------:R-:W-:Y:S01]  /*c350*/  IMAD.MOV.U32 R0, RZ, RZ, 0x7f ;  /* 0x0000007fff007424 */ /* 0x000fe200078e00ff */
[----:B------:R-:W-:-:S04]  /*c360*/  ISETP.GT.U32.AND P0, PT, R2, 0x7f800000, PT ;  /* 0x7f8000000200780c */ /* 0x000fc80003f04070 */
[----:B------:R-:W-:-:S09]  /*c370*/  SEL R0, R0, 0x7c, P0 ;  /* 0x0000007c00007807 */ /* 0x000fd20000000000 */
.L_x_859:
[----:B------:R-:W-:Y:S05]  /*c380*/  BSYNC B0 ;  /* 0x0000000000007941 */ /* 0x000fea0003800000 */
.L_x_857:
[----:B------:R-:W-:-:S04]  /*c390*/  LOP3.LUT R2, R3, 0x80000000, RZ, 0xc0, !PT ;  /* 0x8000000003027812 */ /* 0x000fc800078ec0ff */
[----:B------:R-:W-:-:S04]  /*c3a0*/  SHF.R.U32.HI R3, RZ, 0x18, R2 ;  /* 0x00000018ff037819 */ /* 0x000fc80000011602 */
[----:B------:R-:W-:-:S05]  /*c3b0*/  LOP3.LUT R3, R0, R3, RZ, 0xfc, !PT ;  /* 0x0000000300037212 */ /* 0x000fca00078efcff */
[----:B------:R-:W-:Y:S01]  /*c3c0*/  STG.E.U8 desc[UR36][R16.64], R3 ;  /* 0x0000000310007986 */ /* 0x000fe2000c101124 */
[----:B------:R-:W-:Y:S05]  /*c3d0*/  EXIT ;  /* 0x000000000000794d */ /* 0x000fea0003800000 */
.L_x_853:
[----:B------:R-:W-:-:S05]  /*c3e0*/  HADD2.F32 R0, -RZ, R2.H0_H0 ;  /* 0x20000002ff007230 */ /* 0x000fca0000004100 */
[----:B------:R-:W-:-:S05]  /*c3f0*/  F2FP.BF16.F32.PACK_AB R0, RZ, R0 ;  /* 0x00000000ff00723e */ /* 0x000fca00000010ff */
[----:B------:R-:W-:Y:S01]  /*c400*/  STG.E.U16 desc[UR36][R16.64], R0 ;  /* 0x0000000010007986 */ /* 0x000fe2000c101524 */
[----:B------:R-:W-:Y:S05]  /*c410*/  EXIT ;  /* 0x000000000000794d */ /* 0x000fea0003800000 */
.L_x_850:
        /* <DEDUP_REMOVED lines=10> */
[----:B0-----:R-:W-:Y:S01]  /*c4c0*/  STG.E.U16 desc[UR36][R16.64], R3 ;  /* 0x0000000310007986 */ /* 0x001fe2000c101524 */
[----:B------:R-:W-:Y:S05]  /*c4d0*/  EXIT ;  /* 0x000000000000794d */ /* 0x000fea0003800000 */
.L_x_862:
        /* <DEDUP_REMOVED lines=17> */
.L_x_865:
[----:B------:R-:W-:-:S04]  /*c5f0*/  LOP3.LUT R2, R3, 0x80000000, RZ, 0xc0, !PT ;  /* 0x8000000003027812 */ /* 0x000fc800078ec0ff */
[----:B------:R-:W-:-:S04]  /*c600*/  SHF.R.U32.HI R3, RZ, 0x18, R2 ;  /* 0x00000018ff037819 */ /* 0x000fc80000011602 */
[----:B------:R-:W-:-:S04]  /*c610*/  LOP3.LUT R0, R0, R3, RZ, 0xfc, !PT ;  /* 0x0000000300007212 */ /* 0x000fc800078efcff */
[----:B------:R-:W-:-:S07]  /*c620*/  PRMT R8, R0, 0x7610, R8 ;  /* 0x0000761000087816 */ /* 0x000fce0000000008 */
.L_x_864:
[----:B------:R-:W-:Y:S05]  /*c630*/  BSYNC B0 ;  /* 0x0000000000007941 */ /* 0x000fea0003800000 */
.L_x_863:
[----:B------:R-:W-:Y:S01]  /*c640*/  STG.E.U8 desc[UR36][R16.64], R8 ;  /* 0x0000000810007986 */ /* 0x000fe2000c101124 */
[----:B------:R-:W-:Y:S05]  /*c650*/  EXIT ;  /* 0x000000000000794d */ /* 0x000fea0003800000 */
.L_x_861:
        /* <DEDUP_REMOVED lines=17> */
.L_x_868:
[----:B------:R-:W-:-:S04]  /*c770*/  LOP3.LUT R2, R3, 0x80000000, RZ, 0xc0, !PT ;  /* 0x8000000003027812 */ /* 0x000fc800078ec0ff */
[----:B------:R-:W-:-:S04]  /*c780*/  SHF.R.U32.HI R3, RZ, 0x18, R2 ;  /* 0x00000018ff037819 */ /* 0x000fc80000011602 */
[----:B------:R-:W-:-:S04]  /*c790*/  LOP3.LUT R0, R0, R3, RZ, 0xfc, !PT ;  /* 0x0000000300007212 */ /* 0x000fc800078efcff */
[----:B------:R-:W-:-:S07]  /*c7a0*/  PRMT R8, R0, 0x7610, R8 ;  /* 0x0000761000087816 */ /* 0x000fce0000000008 */
.L_x_867:
[----:B------:R-:W-:Y:S05]  /*c7b0*/  BSYNC B0 ;  /* 0x0000000000007941 */ /* 0x000fea0003800000 */
.L_x_866:
[----:B------:R-:W-:Y:S01]  /*c7c0*/  STG.E.U8 desc[UR36][R16.64], R8 ;  /* 0x0000000810007986 */ /* 0x000fe2000c101124 */
[----:B------:R-:W-:Y:S05]  /*c7d0*/  EXIT ;  /* 0x000000000000794d */ /* 0x000fea0003800000 */
.L_x_860:
        /* <DEDUP_REMOVED lines=22> */
.L_x_843:
        /* <DEDUP_REMOVED lines=16> */
.L_x_871:
[----:B------:R-:W-:Y:S05]  /*ca40*/  EXIT ;  /* 0x000000000000794d */ /* 0x000fea0003800000 */
.L_x_870:
[----:B------:R-:W-:-:S06]  /*ca50*/  HADD2.F32 R2, -RZ, R2.H0_H0 ;  /* 0x20000002ff027230 */ /* 0x000fcc0000004100 */
[----:B------:R-:W0:Y:S02]  /*ca60*/  F2I.U64.TRUNC R2, R2 ;  /* 0x0000000200027311 */ /* 0x000e24000020d800 */
[----:B0-----:R-:W-:Y:S01]  /*ca70*/  STG.E.64 desc[UR36][R16.64], R2 ;  /* 0x0000000210007986 */ /* 0x001fe2000c101b24 */
[----:B------:R-:W-:Y:S05]  /*ca80*/  EXIT ;  /* 0x000000000000794d */ /* 0x000fea0003800000 */
.L_x_869:
[----:B------:R-:W-:-:S04]  /*ca90*/  HADD2.F32 R2, -RZ, R2.H0_H0 ;  /* 0x20000002ff027230 */ /* 0x000fc80000004100 */
[----:B------:R-:W0:Y:S02]  /*caa0*/  F2I.FTZ.U32.TRUNC.NTZ R3, R2 ;  /* 0x0000000200037305 */ /* 0x000e24000021f000 */
[----:B0-----:R-:W-:Y:S01]  /*cab0*/  STG.E desc[UR36][R16.64], R3 ;  /* 0x0000000310007986 */ /* 0x001fe2000c101924 */
[----:B------:R-:W-:Y:S05]  /*cac0*/  EXIT ;  /* 0x000000000000794d */ /* 0x000fea0003800000 */
.L_x_872:
        /* <DEDUP_REMOVED lines=11> */
.L_x_2623:


//--------------------- .text._ZN2at6native27unrolled_elementwise_kernelIZZZNS0_15cos_kernel_cudaERNS_18TensorIteratorBaseEENKUlvE0_clEvENKUlvE1_clEvEUlN3c104HalfEE_St5arrayIPcLm2EELi4E23TrivialOffsetCalculatorILi1EjESD_NS0_6memory12LoadWithCastILi1EEENSE_13StoreWithCastILi1EEEEEviT_T0_T2_T3_T4_T5_ --------------------------
	.section	.text._ZN2at6native27unrolled_elementwise_kernelIZZZNS0_15cos_kernel_cudaERNS_18TensorIteratorBaseEENKUlvE0_clEvENKUlvE1_clEvEUlN3c104HalfEE_St5arrayIPcLm2EELi4E23TrivialOffsetCalculatorILi1EjESD_NS0_6memory12LoadWithCastILi1EEENSE_13StoreWithCastILi1EEEEEviT_T0_T2_T3_T4_T5_,"ax",@progbits
	.align	128
        .global         _ZN2at6native27unrolled_elementwise_kernelIZZZNS0_15cos_kernel_cudaERNS_18TensorIteratorBaseEENKUlvE0_clEvENKUlvE1_clEvEUlN3c104HalfEE_St5arrayIPcLm2EELi4E23TrivialOffsetCalculatorILi1EjESD_NS0_6memory12LoadWithCastILi1EEENSE_13StoreWithCastILi1EEEEEviT_T0_T2_T3_T4_T5_
        .type           _ZN2at6native27unrolled_elementwise_kernelIZZZNS0_15cos_kernel_cudaERNS_18TensorIteratorBaseEENKUlvE0_clEvENKUlvE1_clEvEUlN3c104HalfEE_St5arrayIPcLm2EELi4E23TrivialOffsetCalculatorILi1EjESD_NS0_6memory12LoadWithCastILi1EEENSE_13StoreWithCastILi1EEEEEviT_T0_T2_T3_T4_T5_,@function
        .size           _ZN2at6native27unrolled_elementwise_kernelIZZZNS0_15cos_kernel_cudaERNS_18TensorIteratorBaseEENKUlvE0_clEvENKUlvE1_clEvEUlN3c104HalfEE_St5arrayIPcLm2EELi4E23TrivialOffsetCalculatorILi1EjESD_NS0_6memory12LoadWithCastILi1EEENSE_13StoreWithCastILi1EEEEEviT_T0_T2_T3_T4_T5_,(.L_x_2624 - _ZN2at6native27unrolled_elementwise_kernelIZZZNS0_15cos_kernel_cudaERNS_18TensorIteratorBaseEENKUlvE0_clEvENKUlvE1_clEvEUlN3c104HalfEE_St5arrayIPcLm2EELi4E23TrivialOffsetCalculatorILi1EjESD_NS0_6memory12LoadWithCastILi1EEENSE_13StoreWithCastILi1EEEEEviT_T0_T2_T3_T4_T5_)
        .other          _ZN2at6native27unrolled_elementwise_kernelIZZZNS0_15cos_kernel_cudaERNS_18TensorIteratorBaseEENKUlvE0_clEvENKUlvE1_clEvEUlN3c104HalfEE_St5arrayIPcLm2EELi4E23TrivialOffsetCalculatorILi1EjESD_NS0_6memory12LoadWithCastILi1EEENSE_13StoreWithCastILi1EEEEEviT_T0_T2_T3_T4_T5_,@"STO_CUDA_ENTRY STV_DEFAULT"
_ZN2at6native27unrolled_elementwise_kernelIZZZNS0_15cos_kernel_cudaERNS_18TensorIteratorBaseEENKUlvE0_clEvENKUlvE1_clEvEUlN3c104HalfEE_St5arrayIPcLm2EELi4E23TrivialOffsetCalculatorILi1EjESD_NS0_6memory12LoadWithCastILi1EEENSE_13StoreWithCastILi1EEEEEviT_T0_T2_T3_T4_T5_:
.text._ZN2at6native27unrolled_elementwise_kernelIZZZNS0_15cos_kernel_cudaERNS_18TensorIteratorBaseEENKUlvE0_clEvENKUlvE1_clEvEUlN3c104HalfEE_St5arrayIPcLm2EELi4E23TrivialOffsetCalculatorILi1EjESD_NS0_6memory12LoadWithCastILi1EEENSE_13StoreWithCastILi1EEEEEviT_T0_T2_T3_T4_T5_:
        /* <DEDUP_REMOVED lines=31> */
[----:B0-----:R-:W-:-:S04]  /*01f0*/  F2FP.F16.F32.PACK_AB R0, RZ, R0 ;  /* 0x00000000ff00723e */ /* 0x001fc800000000ff */
[----:B------:R-:W-:Y:S01]  /*0200*/  PRMT R22, R0, 0x7610, R22 ;  /* 0x0000761000167816 */ /* 0x000fe20000000016 */
[----:B------:R-:W-:Y:S06]  /*0210*/  BRA `(.L_x_880) ;  /* 0x0000000c00d47947 */ /* 0x000fec0003800000 */
.L_x_878:
[----:B------:R-:W2:Y:S02]  /*0220*/  LDG.E.U8 R2, desc[UR36][R2.64] ;  /* 0x0000002402027981 */ /* 0x000ea4000c1e1100 */
[----:B--2---:R-:W-:-:S04]  /*0230*/  I2FP.F32.U32 R0, R2 ;  /* 0x0000000200007245 */ /* 0x004fc80000201000 */
[----:B------:R-:W-:-:S04]  /*0240*/  F2FP.F16.F32.PACK_AB R0, RZ, R0 ;  /* 0x00000000ff00723e */ /* 0x000fc800000000ff */
[----:B------:R-:W-:Y:S01]  /*0250*/  PRMT R22, R0, 0x7610, R22 ;  /* 0x0000761000167816 */ /* 0x000fe20000000016 */
[----:B------:R-:W-:Y:S06]  /*0260*/  BRA `(.L_x_880) ;  /* 0x0000000c00c07947 */ /* 0x000fec0003800000 */
.L_x_877:
        /* <DEDUP_REMOVED lines=8> */
[----:B0-----:R-:W-:-:S04]  /*02f0*/  F2FP.F16.F32.PACK_AB R0, RZ, R0 ;  /* 0x00000000ff00723e */ /* 0x001fc800000000ff */
[----:B------:R-:W-:Y:S01]  /*0300*/  PRMT R22, R0, 0x7610, R22 ;  /* 0x0000761000167816 */ /* 0x000fe20000000016 */
[----:B------:R-:W-:Y:S06]  /*0310*/  BRA `(.L_x_880) ;  /* 0x0000000c00947947 */ /* 0x000fec0003800000 */
.L_x_882:
[----:B------:R-:W2:Y:S02]  /*0320*/  LDG.E R2, desc[UR36][R2.64] ;  /* 0x0000002402027981 */ /* 0x000ea4000c1e1900 */
[----:B--2---:R-:W-:-:S04]  /*0330*/  I2FP.F32.S32 R0, R2 ;  /* 0x0000000200007245 */ /* 0x004fc80000201400 */
[----:B------:R-:W-:-:S04]  /*0340*/  F2FP.F16.F32.PACK_AB R0, RZ, R0 ;  /* 0x00000000ff00723e */ /* 0x000fc800000000ff */
[----:B------:R-:W-:Y:S01]  /*0350*/  PRMT R22, R0, 0x7610, R22 ;  /* 0x0000761000167816 */ /* 0x000fe20000000016 */
[----:B------:R-:W-:Y:S06]  /*0360*/  BRA `(.L_x_880) ;  /* 0x0000000c00807947 */ /* 0x000fec0003800000 */
.L_x_881:
[----:B------:R-:W2:Y:S02]  /*0370*/  LDG.E.U16 R2, desc[UR36][R2.64] ;  /* 0x0000002402027981 */ /* 0x000ea4000c1e1500 */
[----:B--2---:R-:W0:Y:S02]  /*0380*/  I2F.S16 R0, R2 ;  /* 0x0000000200007306 */ /* 0x004e240000101400 */
[----:B0-----:R-:W-:-:S04]  /*0390*/  F2FP.F16.F32.PACK_AB R0, RZ, R0 ;  /* 0x00000000ff00723e */ /* 0x001fc800000000ff */
[----:B------:R-:W-:Y:S01]  /*03a0*/  PRMT R22, R0, 0x7610, R22 ;  /* 0x0000761000167816 */ /* 0x000fe20000000016 */
[----:B------:R-:W-:Y:S06]  /*03b0*/  BRA `(.L_x_880) ;  /* 0x0000000c006c7947 */ /* 0x000fec0003800000 */
.L_x_876:
        /* <DEDUP_REMOVED lines=9> */
.L_x_884:
[----:B------:R1:W5:Y:S01]  /*0450*/  LDG.E.U16 R22, desc[UR36][R2.64] ;  /* 0x0000002402167981 */ /* 0x000362000c1e1500 */
[----:B------:R-:W-:Y:S05]  /*0460*/  BRA `(.L_x_880) ;  /* 0x0000000c00407947 */ /* 0x000fea0003800000 */
.L_x_883:
        /* <DEDUP_REMOVED lines=9> */
.L_x_886:
[----:B------:R0:W5:Y:S01]  /*0500*/  LDG.E.U16 R22, desc[UR36][R2.64] ;  /* 0x0000002402167981 */ /* 0x000162000c1e1500 */
[----:B------:R-:W-:Y:S05]  /*0510*/  BRA `(.L_x_880) ;  /* 0x0000000c00147947 */ /* 0x000fea0003800000 */
.L_x_885:
[----:B------:R-:W2:Y:S01]  /*0520*/  LDG.E.64 R2, desc[UR36][R2.64] ;  /* 0x0000002402027981 */ /* 0x000ea2000c1e1b00 */
[----:B------:R-:W-:Y:S01]  /*0530*/  UMOV UR4, 0xf0000000 ;  /* 0xf000000000047882 */ /* 0x000fe20000000000 */
[----:B------:R-:W-:Y:S01]  /*0540*/  UMOV UR5, 0x380fffff ;  /* 0x380fffff00057882 */ /* 0x000fe20000000000 */
[----:B--2---:R-:W0:Y:S01]  /*0550*/  F2F.F32.F64 R0, R2 ;  /* 0x0000000200007310 */ /* 0x004e220000301000 */
[----:B------:R-:W-:-:S14]  /*0560*/  DSETP.GEU.AND P0, PT, |R2|, UR4, PT ;  /* 0x0000000402007e2a */ /* 0x000fdc000bf0e200 */
[----:B0-----:R-:W-:-:S05]  /*0570*/  @!P0 FMUL R0, R0, 1.175494350822287508e-38 ;  /* 0x0080000000008820 */ /* 0x001fca0000400000 */
[----:B------:R-:W-:-:S04]  /*0580*/  F2FP.F16.F32.PACK_AB R0, RZ, R0 ;  /* 0x00000000ff00723e */ /* 0x000fc800000000ff */
[----:B------:R-:W-:Y:S01]  /*0590*/  PRMT R22, R0, 0x7610, R22 ;  /* 0x0000761000167816 */ /* 0x000fe20000000016 */
[----:B------:R-:W-:Y:S06]  /*05a0*/  BRA `(.L_x_880) ;  /* 0x0000000800f07947 */ /* 0x000fec0003800000 */
.L_x_875:
        /* <DEDUP_REMOVED lines=11> */
[----:B------:R-:W-:-:S04]  /*0660*/  F2FP.F16.F32.PACK_AB R0, RZ, R0 ;  /* 0x00000000ff00723e */ /* 0x000fc800000000ff */
[----:B------:R-:W-:Y:S01]  /*0670*/  PRMT R22, R0, 0x7610, R22 ;  /* 0x0000761000167816 */ /* 0x000fe20000000016 */
[----:B------:R-:W-:Y:S06]  /*0680*/  BRA `(.L_x_880) ;  /* 0x0000000800b87947 */ /* 0x000fec0003800000 */
.L_x_889:
        /* <DEDUP_REMOVED lines=9> */
.L_x_888:
        /* <DEDUP_REMOVED lines=28> */
.L_x_891:
[----:B------:R-:W2:Y:S02]  /*08e0*/  LDG.E.U8 R3, desc[UR36][R2.64] ;  /* 0x0000002402037981 */ /* 0x000ea4000c1e1100 */
[----:B--2---:R-:W-:-:S05]  /*08f0*/  IMAD.SHL.U32 R0, R3, 0x2000000, RZ ;  /* 0x0200000003007824 */ /* 0x004fca00078e00ff */
[----:B------:R-:W-:-:S13]  /*0900*/  ISETP.GE.U32.AND P0, PT, R0, 0x8000000, PT ;  /* 0x080000000000780c */ /* 0x000fda0003f06070 */
[C---:B------:R-:W-:Y:S02]  /*0910*/  @P0 IMAD.SHL.U32 R4, R3.reuse, 0x200000, RZ ;  /* 0x0020000003040824 */ /* 0x040fe400078e00ff */
[C---:B------:R-:W-:Y:S02]  /*0920*/  @!P0 IMAD.SHL.U32 R0, R3.reuse, 0x100, RZ ;  /* 0x0000010003008824 */ /* 0x040fe400078e00ff */
[----:B------:R-:W-:Y:S01]  /*0930*/  IMAD.SHL.U32 R3, R3, 0x1000000, RZ ;  /* 0x0100000003037824 */ /* 0x000fe200078e00ff */
[----:B------:R-:W-:Y:S02]  /*0940*/  @P0 LOP3.LUT R4, R4, 0xfe00000, RZ, 0xc0, !PT ;  /* 0x0fe0000004040812 */ /* 0x000fe400078ec0ff */
        /* <DEDUP_REMOVED lines=9> */
.L_x_890:
[----:B------:R-:W2:Y:S02]  /*09e0*/  LDG.E.U16 R0, desc[UR36][R2.64] ;  /* 0x0000002402007981 */ /* 0x000ea4000c1e1500 */
[----:B--2---:R-:W-:-:S05]  /*09f0*/  IMAD.U32 R0, R0, 0x10000, RZ ;  /* 0x0001000000007824 */ /* 0x004fca00078e00ff */
[----:B------:R-:W-:-:S04]  /*0a00*/  F2FP.F16.F32.PACK_AB R0, RZ, R0 ;  /* 0x00000000ff00723e */ /* 0x000fc800000000ff */
[----:B------:R-:W-:Y:S01]  /*0a10*/  PRMT R22, R0, 0x7610, R22 ;  /* 0x0000761000167816 */ /* 0x000fe20000000016 */
[----:B------:R-:W-:Y:S06]  /*0a20*/  BRA `(.L_x_880) ;  /* 0x0000000400d07947 */ /* 0x000fec0003800000 */
.L_x_887:
        /* <DEDUP_REMOVED lines=10> */
[----:B------:R-:W-:-:S04]  /*0ad0*/  F2FP.F16.F32.PACK_AB R0, RZ, R0 ;  /* 0x00000000ff00723e */ /* 0x000fc800000000ff */
[----:B------:R-:W-:Y:S01]  /*0ae0*/  PRMT R22, R0, 0x7610, R22 ;  /* 0x0000761000167816 */ /* 0x000fe20000000016 */
[----:B------:R-:W-:Y:S06]  /*0af0*/  BRA `(.L_x_880) ;  /* 0x00000004009c7947 */ /* 0x000fec0003800000 */
.L_x_894:
        /* <DEDUP_REMOVED lines=21> */
.L_x_898:
[----:B------:R-:W-:Y:S05]  /*0c50*/  BSYNC B1 ;  /* 0x0000000000017941 */ /* 0x000fea0003800000 */
.L_x_897:
[----:B------:R-:W-:Y:S01]  /*0c60*/  LEA R3, R0, 0x3b800000, 0x17 ;  /* 0x3b80000000037811 */ /* 0x000fe200078eb8ff */
[----:B------:R-:W-:-:S05]  /*0c70*/  IMAD.SHL.U32 R0, R2, 0x100000, RZ ;  /* 0x0010000002007824 */ /* 0x000fca00078e00ff */
[----:B------:R-:W-:-:S07]  /*0c80*/  LOP3.LUT R0, R3, R0, R4, 0xfe, !PT ;  /* 0x0000000003007212 */ /* 0x000fce00078efe04 */
.L_x_896:
[----:B------:R-:W-:Y:S05]  /*0c90*/  BSYNC B0 ;  /* 0x0000000000007941 */ /* 0x000fea0003800000 */
.L_x_895:
[----:B------:R-:W-:-:S04]  /*0ca0*/  F2FP.F16.F32.PACK_AB R0, RZ, R0 ;  /* 0x00000000ff00723e */ /* 0x000fc800000000ff */
[----:B------:R-:W-:Y:S01]  /*0cb0*/  PRMT R22, R0, 0x7610, R22 ;  /* 0x0000761000167816 */ /* 0x000fe20000000016 */
[----:B------:R-:W-:Y:S06]  /*0cc0*/  BRA `(.L_x_880) ;  /* 0x0000000400287947 */ /* 0x000fec0003800000 */
.L_x_893:
        /* <DEDUP_REMOVED lines=21> */
.L_x_902:
[----:B------:R-:W-:Y:S05]  /*0e20*/  BSYNC B1 ;  /* 0x0000000000017941 */ /* 0x000fea0003800000 */
.L_x_901:
[----:B------:R-:W-:Y:S01]  /*0e30*/  LEA R3, R0, 0x37800000, 0x17 ;  /* 0x3780000000037811 */ /* 0x000fe200078eb8ff */
[----:B------:R-:W-:-:S05]  /*0e40*/  IMAD.SHL.U32 R0, R2, 0x200000, RZ ;  /* 0x0020000002007824 */ /* 0x000fca00078e00ff */
[----:B------:R-:W-:-:S07]  /*0e50*/  LOP3.LUT R0, R3, R0, R4, 0xfe, !PT ;  /* 0x0000000003007212 */ /* 0x000fce00078efe04 */
.L_x_900:
[----:B------:R-:W-:Y:S05]  /*0e60*/  BSYNC B0 ;  /* 0x0000000000007941 */ /* 0x000fea0003800000 */
.L_x_899:
[----:B------:R-:W-:-:S04]  /*0e70*/  F2FP.F16.F32.PACK_AB R0, RZ, R0 ;  /* 0x00000000ff00723e */ /* 0x000fc800000000ff */
[----:B------:R-:W-:Y:S01]  /*0e80*/  PRMT R22, R0, 0x7610, R22 ;  /* 0x0000761000167816 */ /* 0x000fe20000000016 */
[----:B------:R-:W-:Y:S06]  /*0e90*/  BRA `(.L_x_880) ;  /* 0x0000000000b47947 */ /* 0x000fec0003800000 */
.L_x_892:
        /* <DEDUP_REMOVED lines=14> */
.L_x_906:
[----:B------:R-:W-:Y:S05]  /*0f80*/  BSYNC B0 ;  /* 0x0000000000007941 */ /* 0x000fea0003800000 */
.L_x_905:
[----:B------:R-:W-:-:S04]  /*0f90*/  F2FP.F16.F32.PACK_AB R0, RZ, R0 ;  /* 0x00000000ff00723e */ /* 0x000fc800000000ff */
[----:B------:R-:W-:Y:S01]  /*0fa0*/  PRMT R22, R0, 0x7610, R22 ;  /* 0x0000761000167816 */ /* 0x000fe20000000016 */
[----:B------:R-:W-:Y:S06]  /*0fb0*/  BRA `(.L_x_880) ;  /* 0x00000000006c7947 */ /* 0x000fec0003800000 */
.L_x_879:
        /* <DEDUP_REMOVED lines=16> */
.L_x_907:
[----:B------:R-:W-:Y:S01]  /*10c0*/  PRMT R22, RZ, 0x7610, R22 ;  /* 0x00007610ff167816 */ /* 0x000fe20000000016 */
[----:B------:R-:W-:Y:S06]  /*10d0*/  BRA `(.L_x_880) ;  /* 0x0000000000247947 */ /* 0x000fec0003800000 */
.L_x_904:
[----:B------:R-:W2:Y:S02]  /*10e0*/  LDG.E.64 R2, desc[UR36][R2.64] ;  /* 0x0000002402027981 */ /* 0x000ea4000c1e1b00 */
[----:B--2---:R-:W0:Y:S02]  /*10f0*/  I2F.U64 R0, R2 ;  /* 0x0000000200007312 */ /* 0x004e240000301000 */
[----:B0-----:R-:W-:-:S04]  /*1100*/  F2FP.F16.F32.PACK_AB R0, RZ, R0 ;  /* 0x00000000ff00723e */ /* 0x001fc800000000ff */
[----:B------:R-:W-:Y:S01]  /*1110*/  PRMT R22, R0, 0x7610, R22 ;  /* 0x0000761000167816 */ /* 0x000fe20000000016 */
[----:B------:R-:W-:Y:S06]  /*1120*/  BRA `(.L_x_880) ;  /* 0x0000000000107947 */ /* 0x000fec0003800000 */
.L_x_903:
[----:B------:R-:W2:Y:S02]  /*1130*/  LDG.E R2, desc[UR36][R2.64] ;  /* 0x0000002402027981 */ /* 0x000ea4000c1e1900 */
[----:B--2---:R-:W-:-:S04]  /*1140*/  I2FP.F32.U32 R0, R2 ;  /* 0x0000000200007245 */ /* 0x004fc80000201000 */
[----:B------:R-:W-:-:S04]  /*1150*/  F2FP.F16.F32.PACK_AB R0, RZ, R0 ;  /* 0x00000000ff00723e */ /* 0x000fc800000000ff */
[----:B------:R-:W-:-:S07]  /*1160*/  PRMT R22, R0, 0x7610, R22 ;  /* 0x0000761000167816 */ /* 0x000fce0000000016 */
.L_x_880:
[----:B------:R-:W2:Y:S02]  /*1170*/  S2R R19, SR_TID.X ;  /* 0x0000000000137919 */ /* 0x000ea40000002100 */
[----:B--2---:R-:W-:-:S07]  /*1180*/  VIADD R19, R19, 0x80 ;  /* 0x0000008013137836 */ /* 0x004fce0000000000 */
.L_x_874:
[----:B------:R-:W-:Y:S05]  /*1190*/  BSYNC B6 ;  /* 0x0000000000067941 */ /* 0x000fea0003800000 */
.L_x_873:
[----:B------:R-:W-:Y:S01]  /*11a0*/  ISETP.GE.AND P0, PT, R19, R16, PT ;  /* 0x000000101300720c */ /* 0x000fe20003f06270 */
[----:B------:R-:W-:-:S12]  /*11b0*/  BSSY B6, `(.L_x_908) ;  /* 0x000010e000067945 */ /* 0x000fd80003800000 */
[----:B------:R-:W-:Y:S05]  /*11c0*/  @P0 BRA `(.L_x_909) ;  /* 0x0000001000300947 */ /* 0x000fea0003800000 */
[----:B01----:R-:W0:Y:S01]  /*11d0*/  LDC.64 R2, c[0x0][0x220] ;  /* 0x00008800ff027b82 */ /* 0x003e220000000a00 */
        /* <DEDUP_REMOVED lines=22> */
.L_x_913:
[----:B------:R-:W2:Y:S02]  /*1340*/  LDG.E.U8 R2, desc[UR36][R2.64] ;  /* 0x0000002402027981 */ /* 0x000ea4000c1e1100 */
[----:B--2---:R-:W-:-:S04]  /*1350*/  I2FP.F32.U32 R0, R2 ;  /* 0x0000000200007245 */ /* 0x004fc80000201000 */
[----:B------:R-:W-:-:S04]  /*1360*/  F2FP.F16.F32.PACK_AB R0, RZ, R0 ;  /* 0x00000000ff00723e */ /* 0x000fc800000000ff */
[----:B------:R-:W-:Y:S01]  /*1370*/  PRMT R23, R0, 0x7610, R23 ;  /* 0x0000761000177816 */ /* 0x000fe20000000017 */
[----:B------:R-:W-:Y:S06]  /*1380*/  BRA `(.L_x_915) ;  /* 0x0000000c00bc7947 */ /* 0x000fec0003800000 */
.L_x_912:
        /* <DEDUP_REMOVED lines=11> */
.L_x_917:
[----:B------:R-:W2:Y:S02]  /*1440*/  LDG.E R2, desc[UR36][R2.64] ;  /* 0x0000002402027981 */ /* 0x000ea4000c1e1900 */
[----:B--2---:R-:W-:-:S04]  /*1450*/  I2FP.F32.S32 R0, R2 ;  /* 0x0000000200007245 */ /* 0x004fc80000201400 */
[----:B------:R-:W-:-:S04]  /*1460*/  F2FP.F16.F32.PACK_AB R0, RZ, R0 ;  /* 0x00000000ff00723e */ /* 0x000fc800000000ff */
[----:B------:R-:W-:Y:S01]  /*1470*/  PRMT R23, R0, 0x7610, R23 ;  /* 0x0000761000177816 */ /* 0x000fe20000000017 */
[----:B------:R-:W-:Y:S06]  /*1480*/  BRA `(.L_x_915) ;  /* 0x0000000c007c7947 */ /* 0x000fec0003800000 */
.L_x_916:
[----:B------:R-:W2:Y:S02]  /*1490*/  LDG.E.U16 R2, desc[UR36][R2.64] ;  /* 0x0000002402027981 */ /* 0x000ea4000c1e1500 */
[----:B--2---:R-:W0:Y:S02]  /*14a0*/  I2F.S16 R0, R2 ;  /* 0x0000000200007306 */ /* 0x004e240000101400 */
[----:B0-----:R-:W-:-:S04]  /*14b0*/  F2FP.F16.F32.PACK_AB R0, RZ, R0 ;  /* 0x00000000ff00723e */ /* 0x001fc800000000ff */
[----:B------:R-:W-:Y:S01]  /*14c0*/  PRMT R23, R0, 0x7610, R23 ;  /* 0x0000761000177816 */ /* 0x000fe20000000017 */
[----:B------:R-:W-:Y:S06]  /*14d0*/  BRA `(.L_x_915) ;  /* 0x0000000c00687947 */ /* 0x000fec0003800000 */
.L_x_911:
        /* <DEDUP_REMOVED lines=9> */
.L_x_919:
[----:B------:R0:W5:Y:S01]  /*1570*/  LDG.E.U16 R23, desc[UR36][R2.64] ;  /* 0x0000002402177981 */ /* 0x000162000c1e1500 */
[----:B------:R-:W-:Y:S05]  /*1580*/  BRA `(.L_x_915) ;  /* 0x0000000c003c7947 */ /* 0x000fea0003800000 */
.L_x_918:
        /* <DEDUP_REMOVED lines=9> */
.L_x_921:
[----:B------:R1:W5:Y:S01]  /*1620*/  LDG.E.U16 R23, desc[UR36][R2.64] ;  /* 0x0000002402177981 */ /* 0x000362000c1e1500 */
[----:B------:R-:W-:Y:S05]  /*1630*/  BRA `(.L_x_915) ;  /* 0x0000000c00107947 */ /* 0x000fea0003800000 */
.L_x_920:
        /* <DEDUP_REMOVED lines=9> */
.L_x_910:
        /* <DEDUP_REMOVED lines=14> */
.L_x_924:
        /* <DEDUP_REMOVED lines=9> */
.L_x_923:
        /* <DEDUP_REMOVED lines=28> */
.L_x_926:
        /* <DEDUP_REMOVED lines=15> */
.L_x_925:
[----:B------:R-:W2:Y:S02]  /*1af0*/  LDG.E.U16 R0, desc[UR36][R2.64] ;  /* 0x0000002402007981 */ /* 0x000ea4000c1e1500 */
[----:B--2---:R-:W-:-:S05]  /*1b00*/  IMAD.U32 R0, R0, 0x10000, RZ ;  /* 0x0001000000007824 */ /* 0x004fca00078e00ff */
[----:B------:R-:W-:-:S04]  /*1b10*/  F2FP.F16.F32.PACK_AB R0, RZ, R0 ;  /* 0x00000000ff00723e */ /* 0x000fc800000000ff */
[----:B------:R-:W-:Y:S01]  /*1b20*/  PRMT R23, R0, 0x7610, R23 ;  /* 0x0000761000177816 */ /* 0x000fe20000000017 */
[----:B------:R-:W-:Y:S06]  /*1b30*/  BRA `(.L_x_915) ;  /* 0x0000000400d07947 */ /* 0x000fec0003800000 */
.L_x_922:
        /* <DEDUP_REMOVED lines=13> */
.L_x_929:
        /* <DEDUP_REMOVED lines=21> */
.L_x_933:
[----:B------:R-:W-:Y:S05]  /*1d60*/  BSYNC B1 ;  /* 0x0000000000017941 */ /* 0x000fea0003800000 */
.L_x_932:
[----:B------:R-:W-:Y:S01]  /*1d70*/  LEA R3, R0, 0x3b800000, 0x17 ;  /* 0x3b80000000037811 */ /* 0x000fe200078eb8ff */
[----:B------:R-:W-:-:S05]  /*1d80*/  IMAD.SHL.U32 R0, R2, 0x100000, RZ ;  /* 0x0010000002007824 */ /* 0x000fca00078e00ff */
[----:B------:R-:W-:-:S07]  /*1d90*/  LOP3.LUT R0, R3, R0, R4, 0xfe, !PT ;  /* 0x0000000003007212 */ /* 0x000fce00078efe04 */
.L_x_931:
[----:B------:R-:W-:Y:S05]  /*1da0*/  BSYNC B0 ;  /* 0x0000000000007941 */ /* 0x000fea0003800000 */
.L_x_930:
[----:B------:R-:W-:-:S04]  /*1db0*/  F2FP.F16.F32.PACK_AB R0, RZ, R0 ;  /* 0x00000000ff00723e */ /* 0x000fc800000000ff */
[----:B------:R-:W-:Y:S01]  /*1dc0*/  PRMT R23, R0, 0x7610, R23 ;  /* 0x0000761000177816 */ /* 0x000fe20000000017 */
[----:B------:R-:W-:Y:S06]  /*1dd0*/  BRA `(.L_x_915) ;  /* 0x0000000400287947 */ /* 0x000fec0003800000 */
.L_x_928:
        /* <DEDUP_REMOVED lines=21> */
.L_x_937:
[----:B------:R-:W-:Y:S05]  /*1f30*/  BSYNC B1 ;  /* 0x0000000000017941 */ /* 0x000fea0003800000 */
.L_x_936:
[----:B------:R-:W-:Y:S01]  /*1f40*/  LEA R3, R0, 0x37800000, 0x17 ;  /* 0x3780000000037811 */ /* 0x000fe200078eb8ff */
[----:B------:R-:W-:-:S05]  /*1f50*/  IMAD.SHL.U32 R0, R2, 0x200000, RZ ;  /* 0x0020000002007824 */ /* 0x000fca00078e00ff */
[----:B------:R-:W-:-:S07]  /*1f60*/  LOP3.LUT R0, R3, R0, R4, 0xfe, !PT ;  /* 0x0000000003007212 */ /* 0x000fce00078efe04 */
.L_x_935:
[----:B------:R-:W-:Y:S05]  /*1f70*/  BSYNC B0 ;  /* 0x0000000000007941 */ /* 0x000fea0003800000 */
.L_x_934:
[----:B------:R-:W-:-:S04]  /*1f80*/  F2FP.F16.F32.PACK_AB R0, RZ, R0 ;  /* 0x00000000ff00723e */ /* 0x000fc800000000ff */
[----:B------:R-:W-:Y:S01]  /*1f90*/  PRMT R23, R0, 0x7610, R23 ;  /* 0x0000761000177816 */ /* 0x000fe20000000017 */
[----:B------:R-:W-:Y:S06]  /*1fa0*/  BRA `(.L_x_915) ;  /* 0x0000000000b47947 */ /* 0x000fec0003800000 */
.L_x_927:
        /* <DEDUP_REMOVED lines=14> */
.L_x_941:
[----:B------:R-:W-:Y:S05]  /*2090*/  BSYNC B0 ;  /* 0x0000000000007941 */ /* 0x000fea0003800000 */
.L_x_940:
[----:B------:R-:W-:-:S04]  /*20a0*/  F2FP.F16.F32.PACK_AB R0, RZ, R0 ;  /* 0x00000000ff00723e */ /* 0x000fc800000000ff */
[----:B------:R-:W-:Y:S01]  /*20b0*/  PRMT R23, R0, 0x7610, R23 ;  /* 0x0000761000177816 */ /* 0x000fe20000000017 */
[----:B------:R-:W-:Y:S06]  /*20c0*/  BRA `(.L_x_915) ;  /* 0x00000000006c7947 */ /* 0x000fec0003800000 */
.L_x_914:
        /* <DEDUP_REMOVED lines=16> */
.L_x_942:
[----:B------:R-:W-:Y:S01]  /*21d0*/  PRMT R23, RZ, 0x7610, R23 ;  /* 0x00007610ff177816 */ /* 0x000fe20000000017 */
[----:B------:R-:W-:Y:S06]  /*21e0*/  BRA `(.L_x_915) ;  /* 0x0000000000247947 */ /* 0x000fec0003800000 */
.L_x_939:
[----:B------:R-:W2:Y:S02]  /*21f0*/  LDG.E.64 R2, desc[UR36][R2.64] ;  /* 0x0000002402027981 */ /* 0x000ea4000c1e1b00 */
[----:B--2---:R-:W0:Y:S02]  /*2200*/  I2F.U64 R0, R2 ;  /* 0x0000000200007312 */ /* 0x004e240000301000 */
[----:B0-----:R-:W-:-:S04]  /*2210*/  F2FP.F16.F32.PACK_AB R0, RZ, R0 ;  /* 0x00000000ff00723e */ /* 0x001fc800000000ff */
[----:B------:R-:W-:Y:S01]  /*2220*/  PRMT R23, R0, 0x7610, R23 ;  /* 0x0000761000177816 */ /* 0x000fe20000000017 */
[----:B------:R-:W-:Y:S06]  /*2230*/  BRA `(.L_x_915) ;  /* 0x0000000000107947 */ /* 0x000fec0003800000 */
.L_x_938:
[----:B------:R-:W2:Y:S02]  /*2240*/  LDG.E R2, desc[UR36][R2.64] ;  /* 0x0000002402027981 */ /* 0x000ea4000c1e1900 */
[----:B--2---:R-:W-:-:S04]  /*2250*/  I2FP.F32.U32 R0, R2 ;  /* 0x0000000200007245 */ /* 0x004fc80000201000 */
[----:B------:R-:W-:-:S04]  /*2260*/  F2FP.F16.F32.PACK_AB R0, RZ, R0 ;  /* 0x00000000ff00723e */ /* 0x000fc800000000ff */
[----:B------:R-:W-:-:S07]  /*2270*/  PRMT R23, R0, 0x7610, R23 ;  /* 0x0000761000177816 */ /* 0x000fce0000000017 */
.L_x_915:
[----:B------:R-:W-:-:S07]  /*2280*/  VIADD R19, R19, 0x80 ;  /* 0x0000008013137836 */ /* 0x000fce0000000000 */
.L_x_909:
[----:B------:R-:W-:Y:S05]  /*2290*/  BSYNC B6 ;  /* 0x0000000000067941 */ /* 0x000fea0003800000 */
.L_x_908:
[----:B------:R-:W-:Y:S01]  /*22a0*/  ISETP.GE.AND P0, PT, R19, R16, PT ;  /* 0x000000101300720c */ /* 0x000fe20003f06270 */
[----:B------:R-:W-:Y:S01]  /*22b0*/  BSSY B6, `(.L_x_943) ;  /* 0x0000110000067945 */ /* 0x000fe20003800000 */
[----:B------:R-:W-:Y:S02]  /*22c0*/  PRMT R24, RZ, 0x7610, R24 ;  /* 0x00007610ff187816 */ /* 0x000fe40000000018 */
[----:B------:R-:W-:-:S09]  /*22d0*/  PRMT R25, RZ, 0x7610, R25 ;  /* 0x00007610ff197816 */ /* 0x000fd20000000019 */
        /* <DEDUP_REMOVED lines=24> */
.L_x_948:
[----:B------:R-:W2:Y:S02]  /*2460*/  LDG.E.U8 R2, desc[UR36][R2.64] ;  /* 0x0000002402027981 */ /* 0x000ea4000c1e1100 */
[----:B--2---:R-:W-:-:S04]  /*2470*/  I2FP.F32.U32 R0, R2 ;  /* 0x0000000200007245 */ /* 0x004fc80000201000 */
[----:B------:R-:W-:-:S04]  /*2480*/  F2FP.F16.F32.PACK_AB R0, RZ, R0 ;  /* 0x00000000ff00723e */ /* 0x000fc800000000ff */
[----:B------:R-:W-:Y:S01]  /*2490*/  PRMT R25, R0, 0x7610, R25 ;  /* 0x0000761000197816 */ /* 0x000fe20000000019 */
[----:B------:R-:W-:Y:S06]  /*24a0*/  BRA `(.L_x_950) ;  /* 0x0000000c00bc7947 */ /* 0x000fec0003800000 */
.L_x_947:
        /* <DEDUP_REMOVED lines=11> */
.L_x_952:
[----:B------:R-:W2:Y:S02]  /*2560*/  LDG.E R2, desc[UR36][R2.64] ;  /* 0x0000002402027981 */ /* 0x000ea4000c1e1900 */
[----:B--2---:R-:W-:-:S04]  /*2570*/  I2FP.F32.S32 R0, R2 ;  /* 0x0000000200007245 */ /* 0x004fc80000201400 */
[----:B------:R-:W-:-:S04]  /*2580*/  F2FP.F16.F32.PACK_AB R0, RZ, R0 ;  /* 0x00000000ff00723e */ /* 0x000fc800000000ff */
[----:B------:R-:W-:Y:S01]  /*2590*/  PRMT R25, R0, 0x7610, R25 ;  /* 0x0000761000197816 */ /* 0x000fe20000000019 */
[----:B------:R-:W-:Y:S06]  /*25a0*/  BRA `(.L_x_950) ;  /* 0x0000000c007c7947 */ /* 0x000fec0003800000 */
.L_x_951:
[----:B------:R-:W2:Y:S02]  /*25b0*/  LDG.E.U16 R2, desc[UR36][R2.64] ;  /* 0x0000002402027981 */ /* 0x000ea4000c1e1500 */
[----:B--2---:R-:W0:Y:S02]  /*25c0*/  I2F.S16 R0, R2 ;  /* 0x0000000200007306 */ /* 0x004e240000101400 */
[----:B0-----:R-:W-:-:S04]  /*25d0*/  F2FP.F16.F32.PACK_AB R0, RZ, R0 ;  /* 0x00000000ff00723e */ /* 0x001fc800000000ff */
[----:B------:R-:W-:Y:S01]  /*25e0*/  PRMT R25, R0, 0x7610, R25 ;  /* 0x0000761000197816 */ /* 0x000fe20000000019 */
[----:B------:R-:W-:Y:S06]  /*25f0*/  BRA `(.L_x_950) ;  /* 0x0000000c00687947 */ /* 0x000fec0003800000 */
.L_x_946:
        /* <DEDUP_REMOVED lines=9> */
.L_x_954:
[----:B------:R0:W5:Y:S01]  /*2690*/  LDG.E.U16 R25, desc[UR36][R2.64] ;  /* 0x0000002402197981 */ /* 0x000162000c1e1500 */
[----:B------:R-:W-:Y:S05]  /*26a0*/  BRA `(.L_x_950) ;  /* 0x0000000c003c7947 */ /* 0x000fea0003800000 */
.L_x_953:
        /* <DEDUP_REMOVED lines=9> */
.L_x_956:
[----:B------:R1:W5:Y:S01]  /*2740*/  LDG.E.U16 R25, desc[UR36][R2.64] ;  /* 0x0000002402197981 */ /* 0x000362000c1e1500 */
[----:B------:R-:W-:Y:S05]  /*2750*/  BRA `(.L_x_950) ;  /* 0x0000000c00107947 */ /* 0x000fea0003800000 */
.L_x_955:
        /* <DEDUP_REMOVED lines=9> */
.L_x_945:
        /* <DEDUP_REMOVED lines=14> */
.L_x_959:
        /* <DEDUP_REMOVED lines=9> */
.L_x_958:
        /* <DEDUP_REMOVED lines=28> */
.L_x_961:
        /* <DEDUP_REMOVED lines=15> */
.L_x_960:
[----:B------:R-:W2:Y:S02]  /*2c10*/  LDG.E.U16 R0, desc[UR36][R2.64] ;  /* 0x0000002402007981 */ /* 0x000ea4000c1e1500 */
[----:B--2---:R-:W-:-:S05]  /*2c20*/  IMAD.U32 R0, R0, 0x10000, RZ ;  /* 0x0001000000007824 */ /* 0x004fca00078e00ff */
[----:B------:R-:W-:-:S04]  /*2c30*/  F2FP.F16.F32.PACK_AB R0, RZ, R0 ;  /* 0x00000000ff00723e */ /* 0x000fc800000000ff */
[----:B------:R-:W-:Y:S01]  /*2c40*/  PRMT R25, R0, 0x7610, R25 ;  /* 0x0000761000197816 */ /* 0x000fe20000000019 */
[----:B------:R-:W-:Y:S06]  /*2c50*/  BRA `(.L_x_950) ;  /* 0x0000000400d07947 */ /* 0x000fec0003800000 */
.L_x_957:
        /* <DEDUP_REMOVED lines=13> */
.L_x_964:
        /* <DEDUP_REMOVED lines=21> */
.L_x_968:
[----:B------:R-:W-:Y:S05]  /*2e80*/  BSYNC B1 ;  /* 0x0000000000017941 */ /* 0x000fea0003800000 */
.L_x_967:
[----:B------:R-:W-:Y:S01]  /*2e90*/  LEA R3, R0, 0x3b800000, 0x17 ;  /* 0x3b80000000037811 */ /* 0x000fe200078eb8ff */
[----:B------:R-:W-:-:S05]  /*2ea0*/  IMAD.SHL.U32 R0, R2, 0x100000, RZ ;  /* 0x0010000002007824 */ /* 0x000fca00078e00ff */
[----:B------:R-:W-:-:S07]  /*2eb0*/  LOP3.LUT R0, R3, R0, R4, 0xfe, !PT ;  /* 0x0000000003007212 */ /* 0x000fce00078efe04 */
.L_x_966:
[----:B------:R-:W-:Y:S05]  /*2ec0*/  BSYNC B0 ;  /* 0x0000000000007941 */ /* 0x000fea0003800000 */
.L_x_965:
[----:B------:R-:W-:-:S04]  /*2ed0*/  F2FP.F16.F32.PACK_AB R0, RZ, R0 ;  /* 0x00000000ff00723e */ /* 0x000fc800000000ff */
[----:B------:R-:W-:Y:S01]  /*2ee0*/  PRMT R25, R0, 0x7610, R25 ;  /* 0x0000761000197816 */ /* 0x000fe20000000019 */
[----:B------:R-:W-:Y:S06]  /*2ef0*/  BRA `(.L_x_950) ;  /* 0x0000000400287947 */ /* 0x000fec0003800000 */
.L_x_963:
        /* <DEDUP_REMOVED lines=21> */
.L_x_972:
[----:B------:R-:W-:Y:S05]  /*3050*/  BSYNC B1 ;  /* 0x0000000000017941 */ /* 0x000fea0003800000 */
.L_x_971:
[----:B------:R-:W-:Y:S01]  /*3060*/  LEA R3, R0, 0x37800000, 0x17 ;  /* 0x3780000000037811 */ /* 0x000fe200078eb8ff */
[----:B------:R-:W-:-:S05]  /*3070*/  IMAD.SHL.U32 R0, R2, 0x200000, RZ ;  /* 0x0020000002007824 */ /* 0x000fca00078e00ff */
[----:B------:R-:W-:-:S07]  /*3080*/  LOP3.LUT R0, R3, R0, R4, 0xfe, !PT ;  /* 0x0000000003007212 */ /* 0x000fce00078efe04 */
.L_x_970:
[----:B------:R-:W-:Y:S05]  /*3090*/  BSYNC B0 ;  /* 0x0000000000007941 */ /* 0x000fea0003800000 */
.L_x_969:
[----:B------:R-:W-:-:S04]  /*30a0*/  F2FP.F16.F32.PACK_AB R0, RZ, R0 ;  /* 0x00000000ff00723e */ /* 0x000fc800000000ff */
[----:B------:R-:W-:Y:S01]  /*30b0*/  PRMT R25, R0, 0x7610, R25 ;  /* 0x0000761000197816 */ /* 0x000fe20000000019 */
[----:B------:R-:W-:Y:S06]  /*30c0*/  BRA `(.L_x_950) ;  /* 0x0000000000b47947 */ /* 0x000fec0003800000 */
.L_x_962:
        /* <DEDUP_REMOVED lines=14> */
.L_x_976:
[----:B------:R-:W-:Y:S05]  /*31b0*/  BSYNC B0 ;  /* 0x0000000000007941 */ /* 0x000fea0003800000 */
.L_x_975:
[----:B------:R-:W-:-:S04]  /*31c0*/  F2FP.F16.F32.PACK_AB R0, RZ, R0 ;  /* 0x00000000ff00723e */ /* 0x000fc800000000ff */
[----:B------:R-:W-:Y:S01]  /*31d0*/  PRMT R25, R0, 0x7610, R25 ;  /* 0x0000761000197816 */ /* 0x000fe20000000019 */
[----:B------:R-:W-:Y:S06]  /*31e0*/  BRA `(.L_x_950) ;  /* 0x00000000006c7947 */ /* 0x000fec0003800000 */
.L_x_949:
        /* <DEDUP_REMOVED lines=16> */
.L_x_977:
[----:B------:R-:W-:Y:S01]  /*32f0*/  PRMT R25, RZ, 0x7610, R25 ;  /* 0x00007610ff197816 */ /* 0x000fe20000000019 */
[----:B------:R-:W-:Y:S06]  /*3300*/  BRA `(.L_x_950) ;  /* 0x0000000000247947 */ /* 0x000fec0003800000 */
.L_x_974:
[----:B------:R-:W2:Y:S02]  /*3310*/  LDG.E.64 R2, desc[UR36][R2.64] ;  /* 0x0000002402027981 */ /* 0x000ea4000c1e1b00 */
[----:B--2---:R-:W0:Y:S02]  /*3320*/  I2F.U64 R0, R2 ;  /* 0x0000000200007312 */ /* 0x004e240000301000 */
[----:B0-----:R-:W-:-:S04]  /*3330*/  F2FP.F16.F32.PACK_AB R0, RZ, R0 ;  /* 0x00000000ff00723e */ /* 0x001fc800000000ff */
[----:B------:R-:W-:Y:S01]  /*3340*/  PRMT R25, R0, 0x7610, R25 ;  /* 0x0000761000197816 */ /* 0x000fe20000000019 */
[----:B------:R-:W-:Y:S06]  /*3350*/  BRA `(.L_x_950) ;  /* 0x0000000000107947 */ /* 0x000fec0003800000 */
.L_x_973:
[----:B------:R-:W2:Y:S02]  /*3360*/  LDG.E R2, desc[UR36][R2.64] ;  /* 0x0000002402027981 */ /* 0x000ea4000c1e1900 */
[----:B--2---:R-:W-:-:S04]  /*3370*/  I2FP.F32.U32 R0, R2 ;  /* 0x0000000200007245 */ /* 0x004fc80000201000 */
[----:B------:R-:W-:-:S04]  /*3380*/  F2FP.F16.F32.PACK_AB R0, RZ, R0 ;  /* 0x00000000ff00723e */ /* 0x000fc800000000ff */
[----:B------:R-:W-:-:S07]  /*3390*/  PRMT R25, R0, 0x7610, R25 ;  /* 0x0000761000197816 */ /* 0x000fce0000000019 */
.L_x_950:
[----:B------:R-:W-:-:S07]  /*33a0*/  VIADD R19, R19, 0x80 ;  /* 0x0000008013137836 */ /* 0x000fce0000000000 */
.L_x_944:
[----:B------:R-:W-:Y:S05]  /*33b0*/  BSYNC B6 ;  /* 0x0000000000067941 */ /* 0x000fea0003800000 */
.L_x_943:
[----:B------:R-:W-:Y:S01]  /*33c0*/  ISETP.GE.AND P0, PT, R19, R16, PT ;  /* 0x000000101300720c */ /* 0x000fe20003f06270 */
[----:B------:R-:W-:-:S12]  /*33d0*/  BSSY B6, `(.L_x_978) ;  /* 0x000010c000067945 */ /* 0x000fd80003800000 */
[----:B------:R-:W-:Y:S05]  /*33e0*/  @P0 BRA `(.L_x_979) ;  /* 0x0000001000280947 */ /* 0x000fea0003800000 */
[----:B01----:R-:W0:Y:S01]  /*33f0*/  LDC.64 R2, c[0x0][0x220] ;  /* 0x00008800ff027b82 */ /* 0x003e220000000a00 */
        /* <DEDUP_REMOVED lines=21> */
.L_x_983:
[----:B------:R-:W2:Y:S02]  /*3550*/  LDG.E.U8 R2, desc[UR36][R2.64] ;  /* 0x0000002402027981 */ /* 0x000ea4000c1e1100 */
[----:B--2---:R-:W-:-:S04]  /*3560*/  I2FP.F32.U32 R0, R2 ;  /* 0x0000000200007245 */ /* 0x004fc80000201000 */
[----:B------:R-:W-:-:S04]  /*3570*/  F2FP.F16.F32.PACK_AB R0, RZ, R0 ;  /* 0x00000000ff00723e */ /* 0x000fc800000000ff */
[----:B------:R-:W-:Y:S01]  /*3580*/  PRMT R24, R0, 0x7610, R24 ;  /* 0x0000761000187816 */ /* 0x000fe20000000018 */
[----:B------:R-:W-:Y:S06]  /*3590*/  BRA `(.L_x_979) ;  /* 0x0000000c00bc7947 */ /* 0x000fec0003800000 */
.L_x_982:
        /* <DEDUP_REMOVED lines=11> */
.L_x_986:
[----:B------:R-:W2:Y:S02]  /*3650*/  LDG.E R2, desc[UR36][R2.64] ;  /* 0x0000002402027981 */ /* 0x000ea4000c1e1900 */
[----:B--2---:R-:W-:-:S04]  /*3660*/  I2FP.F32.S32 R0, R2 ;  /* 0x0000000200007245 */ /* 0x004fc80000201400 */
[----:B------:R-:W-:-:S04]  /*3670*/  F2FP.F16.F32.PACK_AB R0, RZ, R0 ;  /* 0x00000000ff00723e */ /* 0x000fc800000000ff */
[----:B------:R-:W-:Y:S01]  /*3680*/  PRMT R24, R0, 0x7610, R24 ;  /* 0x0000761000187816 */ /* 0x000fe20000000018 */
[----:B------:R-:W-:Y:S06]  /*3690*/  BRA `(.L_x_979) ;  /* 0x0000000c007c7947 */ /* 0x000fec0003800000 */
.L_x_985:
[----:B------:R-:W2:Y:S02]  /*36a0*/  LDG.E.U16 R2, desc[UR36][R2.64] ;  /* 0x0000002402027981 */ /* 0x000ea4000c1e1500 */
[----:B--2---:R-:W0:Y:S02]  /*36b0*/  I2F.S16 R0, R2 ;  /* 0x0000000200007306 */ /* 0x004e240000101400 */
[----:B0-----:R-:W-:-:S04]  /*36c0*/  F2FP.F16.F32.PACK_AB R0, RZ, R0 ;  /* 0x00000000ff00723e */ /* 0x001fc800000000ff */
[----:B------:R-:W-:Y:S01]  /*36d0*/  PRMT R24, R0, 0x7610, R24 ;  /* 0x0000761000187816 */ /* 0x000fe20000000018 */
[----:B------:R-:W-:Y:S06]  /*36e0*/  BRA `(.L_x_979) ;  /* 0x0000000c00687947 */ /* 0x000fec0003800000 */
.L_x_981:
        /* <DEDUP_REMOVED lines=9> */
.L_x_988:
[----:B------:R2:W5:Y:S01]  /*3780*/  LDG.E.U16 R24, desc[UR36][R2.64] ;  /* 0x0000002402187981 */ /* 0x000562000c1e1500 */
[----:B------:R-:W-:Y:S05]  /*3790*/  BRA `(.L_x_979) ;  /* 0x0000000c003c7947 */ /* 0x000fea0003800000 */
.L_x_987:
        /* <DEDUP_REMOVED lines=9> */
.L_x_990:
[----:B------:R3:W5:Y:S01]  /*3830*/  LDG.E.U16 R24, desc[UR36][R2.64] ;  /* 0x0000002402187981 */ /* 0x000762000c1e1500 */
[----:B------:R-:W-:Y:S05]  /*3840*/  BRA `(.L_x_979) ;  /* 0x0000000c00107947 */ /* 0x000fea0003800000 */
.L_x_989:
        /* <DEDUP_REMOVED lines=9> */
.L_x_980:
        /* <DEDUP_REMOVED lines=14> */
.L_x_993:
        /* <DEDUP_REMOVED lines=9> */
.L_x_992:
        /* <DEDUP_REMOVED lines=28> */
.L_x_995:
        /* <DEDUP_REMOVED lines=15> */
.L_x_994:
[----:B------:R-:W2:Y:S02]  /*3d00*/  LDG.E.U16 R0, desc[UR36][R2.64] ;  /* 0x0000002402007981 */ /* 0x000ea4000c1e1500 */
[----:B--2---:R-:W-:-:S05]  /*3d10*/  IMAD.U32 R0, R0, 0x10000, RZ ;  /* 0x0001000000007824 */ /* 0x004fca00078e00ff */
[----:B------:R-:W-:-:S04]  /*3d20*/  F2FP.F16.F32.PACK_AB R0, RZ, R0 ;  /* 0x00000000ff00723e */ /* 0x000fc800000000ff */
[----:B------:R-:W-:Y:S01]  /*3d30*/  PRMT R24, R0, 0x7610, R24 ;  /* 0x0000761000187816 */ /* 0x000fe20000000018 */
[----:B------:R-:W-:Y:S06]  /*3d40*/  BRA `(.L_x_979) ;  /* 0x0000000400d07947 */ /* 0x000fec0003800000 */
.L_x_991:
        /* <DEDUP_REMOVED lines=13> */
.L_x_998:
        /* <DEDUP_REMOVED lines=21> */
.L_x_1002:
[----:B------:R-:W-:Y:S05]  /*3f70*/  BSYNC B1 ;  /* 0x0000000000017941 */ /* 0x000fea0003800000 */
.L_x_1001:
[----:B------:R-:W-:Y:S01]  /*3f80*/  LEA R3, R0, 0x3b800000, 0x17 ;  /* 0x3b80000000037811 */ /* 0x000fe200078eb8ff */
[----:B------:R-:W-:-:S05]  /*3f90*/  IMAD.SHL.U32 R0, R2, 0x100000, RZ ;  /* 0x0010000002007824 */ /* 0x000fca00078e00ff */
[----:B------:R-:W-:-:S07]  /*3fa0*/  LOP3.LUT R0, R3, R0, R4, 0xfe, !PT ;  /* 0x0000000003007212 */ /* 0x000fce00078efe04 */
.L_x_1000:
[----:B------:R-:W-:Y:S05]  /*3fb0*/  BSYNC B0 ;  /* 0x0000000000007941 */ /* 0x000fea0003800000 */
.L_x_999:
[----:B------:R-:W-:-:S04]  /*3fc0*/  F2FP.F16.F32.PACK_AB R0, RZ, R0 ;  /* 0x00000000ff00723e */ /* 0x000fc800000000ff */
[----:B------:R-:W-:Y:S01]  /*3fd0*/  PRMT R24, R0, 0x7610, R24 ;  /* 0x0000761000187816 */ /* 0x000fe20000000018 */
[----:B------:R-:W-:Y:S06]  /*3fe0*/  BRA `(.L_x_979) ;  /* 0x0000000400287947 */ /* 0x000fec0003800000 */
.L_x_997:
        /* <DEDUP_REMOVED lines=21> */
.L_x_1006:
[----:B------:R-:W-:Y:S05]  /*4140*/  BSYNC B1 ;  /* 0x0000000000017941 */ /* 0x000fea0003800000 */
.L_x_1005:
[----:B------:R-:W-:Y:S01]  /*4150*/  LEA R3, R0, 0x37800000, 0x17 ;  /* 0x3780000000037811 */ /* 0x000fe200078eb8ff */
[----:B------:R-:W-:-:S05]  /*4160*/  IMAD.SHL.U32 R0, R2, 0x200000, RZ ;  /* 0x0020000002007824 */ /* 0x000fca00078e00ff */
[----:B------:R-:W-:-:S07]  /*4170*/  LOP3.LUT R0, R3, R0, R4, 0xfe, !PT ;  /* 0x0000000003007212 */ /* 0x000fce00078efe04 */
.L_x_1004:
[----:B------:R-:W-:Y:S05]  /*4180*/  BSYNC B0 ;  /* 0x0000000000007941 */ /* 0x000fea0003800000 */
.L_x_1003:
[----:B------:R-:W-:-:S04]  /*4190*/  F2FP.F16.F32.PACK_AB R0, RZ, R0 ;  /* 0x00000000ff00723e */ /* 0x000fc800000000ff */
[----:B------:R-:W-:Y:S01]  /*41a0*/  PRMT R24, R0, 0x7610, R24 ;  /* 0x0000761000187816 */ /* 0x000fe20000000018 */
[----:B------:R-:W-:Y:S06]  /*41b0*/  BRA `(.L_x_979) ;  /* 0x0000000000b47947 */ /* 0x000fec0003800000 */
.L_x_996:
        /* <DEDUP_REMOVED lines=14> */
.L_x_1010:
[----:B------:R-:W-:Y:S05]  /*42a0*/  BSYNC B0 ;  /* 0x0000000000007941 */ /* 0x000fea0003800000 */
.L_x_1009:
[----:B------:R-:W-:-:S04]  /*42b0*/  F2FP.F16.F32.PACK_AB R0, RZ, R0 ;  /* 0x00000000ff00723e */ /* 0x000fc800000000ff */
[----:B------:R-:W-:Y:S01]  /*42c0*/  PRMT R24, R0, 0x7610, R24 ;  /* 0x0000761000187816 */ /* 0x000fe20000000018 */
[----:B------:R-:W-:Y:S06]  /*42d0*/  BRA `(.L_x_979) ;  /* 0x00000000006c7947 */ /* 0x000fec0003800000 */
.L_x_984:
        /* <DEDUP_REMOVED lines=16> */
.L_x_1011:
[----:B------:R-:W-:Y:S01]  /*43e0*/  PRMT R24, RZ, 0x7610, R24 ;  /* 0x00007610ff187816 */ /* 0x000fe20000000018 */
[----:B------:R-:W-:Y:S06]  /*43f0*/  BRA `(.L_x_979) ;  /* 0x0000000000247947 */ /* 0x000fec0003800000 */
.L_x_1008:
[----:B------:R-:W2:Y:S02]  /*4400*/  LDG.E.64 R2, desc[UR36][R2.64] ;  /* 0x0000002402027981 */ /* 0x000ea4000c1e1b00 */
[----:B--2---:R-:W0:Y:S02]  /*4410*/  I2F.U64 R0, R2 ;  /* 0x0000000200007312 */ /* 0x004e240000301000 */
[----:B0-----:R-:W-:-:S04]  /*4420*/  F2FP.F16.F32.PACK_AB R0, RZ, R0 ;  /* 0x00000000ff00723e */ /* 0x001fc800000000ff */
[----:B------:R-:W-:Y:S01]  /*4430*/  PRMT R24, R0, 0x7610, R24 ;  /* 0x0000761000187816 */ /* 0x000fe20000000018 */
[----:B------:R-:W-:Y:S06]  /*4440*/  BRA `(.L_x_979) ;  /* 0x0000000000107947 */ /* 0x000fec0003800000 */
.L_x_1007:
[----:B------:R-:W2:Y:S02]  /*4450*/  LDG.E R2, desc[UR36][R2.64] ;  /* 0x0000002402027981 */ /* 0x000ea4000c1e1900 */
[----:B--2---:R-:W-:-:S04]  /*4460*/  I2FP.F32.U32 R0, R2 ;  /* 0x0000000200007245 */ /* 0x004fc80000201000 */
[----:B------:R-:W-:-:S04]  /*4470*/  F2FP.F16.F32.PACK_AB R0, RZ, R0 ;  /* 0x00000000ff00723e */ /* 0x000fc800000000ff */
[----:B------:R-:W-:-:S07]  /*4480*/  PRMT R24, R0, 0x7610, R24 ;  /* 0x0000761000187816 */ /* 0x000fce0000000018 */
.L_x_979:
[----:B------:R-:W-:Y:S05]  /*4490*/  BSYNC B6 ;  /* 0x0000000000067941 */ /* 0x000fea0003800000 */
.L_x_978:
[----:B------:R-:W0:Y:S01]  /*44a0*/  S2R R17, SR_TID.X ;  /* 0x0000000000117919 */ /* 0x000e220000002100 */
[----:B------:R-:W4:Y:S01]  /*44b0*/  LDC.U8 R19, c[0x0][0x234] ;  /* 0x00008d00ff137b82 */ /* 0x000f220000000000 */
[----:B------:R-:W-:Y:S01]  /*44c0*/  BSSY B6, `(.L_x_1012) ;  /* 0x000012a000067945 */ /* 0x000fe20003800000 */
[C---:B0123--:R-:W-:Y:S01]  /*44d0*/  VIADD R3, R17.reuse, 0x100 ;  /* 0x0000010011037836 */ /* 0x04ffe20000000000 */
[C---:B------:R-:W-:Y:S01]  /*44e0*/  ISETP.GE.AND P3, PT, R17.reuse, R16, PT ;  /* 0x000000101100720c */ /* 0x040fe20003f66270 */
[----:B------:R-:W-:-:S03]  /*44f0*/  VIADD R27, R17, 0x80 ;  /* 0x00000080111b7836 */ /* 0x000fc60000000000 */
[-C--:B------:R-:W-:Y:S01]  /*4500*/  ISETP.GE.AND P1, PT, R3, R16.reuse, PT ;  /* 0x000000100300720c */ /* 0x080fe20003f26270 */
[----:B------:R-:W-:Y:S01]  /*4510*/  VIADD R3, R17, 0x180 ;  /* 0x0000018011037836 */ /* 0x000fe20000000000 */
[----:B------:R-:W-:-:S04]  /*4520*/  ISETP.GE.AND P0, PT, R27, R16, PT ;  /* 0x000000101b00720c */ /* 0x000fc80003f06270 */
[----:B------:R-:W-:-:S03]  /*4530*/  ISETP.GE.AND P2, PT, R3, R16, PT ;  /* 0x000000100300720c */ /* 0x000fc60003f46270 */
[----:B-----5:R-:W-:-:S04]  /*4540*/  @!P3 HADD2.F32 R2, -RZ, R22.H0_H0 ;  /* 0x20000016ff02b230 */ /* 0x020fc80000004100 */
[----:B------:R-:W-:Y:S02]  /*4550*/  @!P1 HADD2.F32 R25, -RZ, R25.H0_H0 ;  /* 0x20000019ff199230 */ /* 0x000fe40000004100 */
[----:B------:R-:W-:Y:S01]  /*4560*/  @!P3 FMUL.RZ R2, R2, 0.15915493667125701904 ;  /* 0x3e22f9830202b820 */ /* 0x000fe2000040c000 */
[----:B------:R-:W-:Y:S02]  /*4570*/  @!P0 HADD2.F32 R3, -RZ, R23.H0_H0 ;  /* 0x20000017ff038230 */ /* 0x000fe40000004100 */
[----:B------:R-:W-:Y:S01]  /*4580*/  @!P1 FMUL.RZ R4, R25, 0.15915493667125701904 ;  /* 0x3e22f98319049820 */ /* 0x000fe2000040c000 */
[----:B------:R-:W-:Y:S02]  /*4590*/  @!P2 HADD2.F32 R5, -RZ, R24.H0_H0 ;  /* 0x20000018ff05a230 */ /* 0x000fe40000004100 */
[----:B------:R-:W-:Y:S01]  /*45a0*/  @!P0 FMUL.RZ R3, R3, 0.15915493667125701904 ;  /* 0x3e22f98303038820 */ /* 0x000fe2000040c000 */
[----:B------:R-:W0:Y:S02]  /*45b0*/  @!P3 MUFU.COS R2, R2 ;  /* 0x000000020002b308 */ /* 0x000e240000000000 */
[----:B------:R-:W-:-:S06]  /*45c0*/  @!P2 FMUL.RZ R5, R5, 0.15915493667125701904 ;  /* 0x3e22f9830505a820 */ /* 0x000fcc000040c000 */
[----:B------:R-:W1:Y:S08]  /*45d0*/  @!P1 MUFU.COS R4, R4 ;  /* 0x0000000400049308 */ /* 0x000e700000000000 */
[----:B------:R-:W2:Y:S01]  /*45e0*/  @!P2 MUFU.COS R5, R5 ;  /* 0x000000050005a308 */ /* 0x000ea20000000000 */
[----:B0-----:R-:W-:-:S07]  /*45f0*/  @!P3 F2FP.F16.F32.PACK_AB R0, RZ, R2 ;  /* 0x00000002ff00b23e */ /* 0x001fce00000000ff */
[----:B------:R-:W0:Y:S01]  /*4600*/  @!P0 MUFU.COS R3, R3 ;  /* 0x0000000300038308 */ /* 0x000e220000000000 */
[----:B-1----:R-:W-:Y:S02]  /*4610*/  @!P1 F2FP.F16.F32.PACK_AB R23, RZ, R4 ;  /* 0x00000004ff17923e */ /* 0x002fe400000000ff */
[----:B--2---:R-:W-:Y:S02]  /*4620*/  @!P2 F2FP.F16.F32.PACK_AB R22, RZ, R5 ;  /* 0x00000005ff16a23e */ /* 0x004fe400000000ff */
[----:B0-----:R-:W-:Y:S01]  /*4630*/  @!P0 F2FP.F16.F32.PACK_AB R24, RZ, R3 ;  /* 0x00000003ff18823e */ /* 0x001fe200000000ff */
[----:B----4-:R-:W-:Y:S06]  /*4640*/  @P3 BRA `(.L_x_1013) ;  /* 0x0000001000443947 */ /* 0x010fec0003800000 */
[----:B------:R-:W0:Y:S01]  /*4650*/  LDC.64 R2, c[0x0][0x218] ;  /* 0x00008600ff027b82 */ /* 0x000e220000000a00 */
        /* <DEDUP_REMOVED lines=17> */
[----:B------:R-:W-:Y:S02]  /*4770*/  HADD2.F32 R0, -RZ, R0.H0_H0 ;  /* 0x20000000ff007230 */ /* 0x000fe40000004100 */
[----:B------:R-:W-:Y:S02]  /*4780*/  IMAD.MOV.U32 R17, RZ, RZ, R27 ;  /* 0x000000ffff117224 */ /* 0x000fe400078e001b */
[----:B------:R-:W0:Y:S02]  /*4790*/  F2I.FTZ.TRUNC.NTZ R5, R0 ;  /* 0x0000000000057305 */ /* 0x000e24000021f100 */
[----:B0-----:R0:W-:Y:S01]  /*47a0*/  STG.E.U8 desc[UR36][R2.64], R5 ;  /* 0x0000000502007986 */ /* 0x0011e2000c101124 */
[----:B------:R-:W-:Y:S05]  /*47b0*/  BRA `(.L_x_1013) ;  /* 0x0000000c00e87947 */ /* 0x000fea0003800000 */
.L_x_1017:
[----:B------:R-:W-:Y:S02]  /*47c0*/  HADD2.F32 R5, -RZ, R0.H0_H0 ;  /* 0x20000000ff057230 */ /* 0x000fe40000004100 */
[----:B------:R-:W-:-:S04]  /*47d0*/  IMAD.MOV.U32 R17, RZ, RZ, R27 ;  /* 0x000000ffff117224 */ /* 0x000fc800078e001b */
[----:B------:R-:W0:Y:S02]  /*47e0*/  F2I.S64.TRUNC R4, R5 ;  /* 0x0000000500047311 */ /* 0x000e24000020d900 */
[----:B0-----:R0:W-:Y:S01]  /*47f0*/  STG.E.U8 desc[UR36][R2.64], R4 ;  /* 0x0000000402007986 */ /* 0x0011e2000c101124 */
[----:B------:R-:W-:Y:S05]  /*4800*/  BRA `(.L_x_1013) ;  /* 0x0000000c00d47947 */ /* 0x000fea0003800000 */
.L_x_1016:
[----:B------:R-:W-:-:S13]  /*4810*/  ISETP.NE.AND P0, PT, R4, 0x2, PT ;  /* 0x000000020400780c */ /* 0x000fda0003f05270 */
[----:B------:R-:W-:Y:S05]  /*4820*/  @!P0 BRA `(.L_x_1019) ;  /* 0x0000000000388947 */ /* 0x000fea0003800000 */
[----:B------:R-:W-:-:S13]  /*4830*/  ISETP.NE.AND P0, PT, R4, 0x3, PT ;  /* 0x000000030400780c */ /* 0x000fda0003f05270 */
[----:B------:R-:W-:Y:S05]  /*4840*/  @!P0 BRA `(.L_x_1020) ;  /* 0x00000000001c8947 */ /* 0x000fea0003800000 */
[----:B------:R-:W-:-:S13]  /*4850*/  ISETP.NE.AND P0, PT, R4, 0x4, PT ;  /* 0x000000040400780c */ /* 0x000fda0003f05270 */
[----:B------:R-:W-:Y:S05]  /*4860*/  @P0 BRA `(.L_x_1018) ;  /* 0x0000000c00500947 */ /* 0x000fea0003800000 */
[----:B------:R-:W-:Y:S02]  /*4870*/  HADD2.F32 R4, -RZ, R0.H0_H0 ;  /* 0x20000000ff047230 */ /* 0x000fe40000004100 */
[----:B------:R-:W-:-:S04]  /*4880*/  IMAD.MOV.U32 R17, RZ, RZ, R27 ;  /* 0x000000ffff117224 */ /* 0x000fc800078e001b */
[----:B------:R-:W0:Y:S02]  /*4890*/  F2I.S64.TRUNC R4, R4 ;  /* 0x0000000400047311 */ /* 0x000e24000020d900 */
[----:B0-----:R0:W-:Y:S01]  /*48a0*/  STG.E.64 desc[UR36][R2.64], R4 ;  /* 0x0000000402007986 */ /* 0x0011e2000c101b24 */
[----:B------:R-:W-:Y:S05]  /*48b0*/  BRA `(.L_x_1013) ;  /* 0x0000000c00a87947 */ /* 0x000fea0003800000 */
.L_x_1020:
[----:B------:R-:W-:Y:S02]  /*48c0*/  HADD2.F32 R0, -RZ, R0.H0_H0 ;  /* 0x20000000ff007230 */ /* 0x000fe40000004100 */
[----:B------:R-:W-:Y:S02]  /*48d0*/  IMAD.MOV.U32 R17, RZ, RZ, R27 ;  /* 0x000000ffff117224 */ /* 0x000fe400078e001b */
[----:B------:R-:W0:Y:S02]  /*48e0*/  F2I.FTZ.TRUNC.NTZ R5, R0 ;  /* 0x0000000000057305 */ /* 0x000e24000021f100 */
[----:B0-----:R0:W-:Y:S01]  /*48f0*/  STG.E desc[UR36][R2.64], R5 ;  /* 0x0000000502007986 */ /* 0x0011e2000c101924 */
[----:B------:R-:W-:Y:S05]  /*4900*/  BRA `(.L_x_1013) ;  /* 0x0000000c00947947 */ /* 0x000fea0003800000 */
.L_x_1019:
[----:B------:R-:W-:Y:S02]  /*4910*/  HADD2.F32 R0, -RZ, R0.H0_H0 ;  /* 0x20000000ff007230 */ /* 0x000fe40000004100 */
[----:B------:R-:W-:Y:S02]  /*4920*/  IMAD.MOV.U32 R17, RZ, RZ, R27 ;  /* 0x000000ffff117224 */ /* 0x000fe400078e001b */
[----:B------:R-:W0:Y:S02]  /*4930*/  F2I.FTZ.TRUNC.NTZ R5, R0 ;  /* 0x0000000000057305 */ /* 0x000e24000021f100 */
[----:B0-----:R0:W-:Y:S01]  /*4940*/  STG.E.U16 desc[UR36][R2.64], R5 ;  /* 0x0000000502007986 */ /* 0x0011e2000c101524 */
[----:B------:R-:W-:Y:S05]  /*4950*/  BRA `(.L_x_1013) ;  /* 0x0000000c00807947 */ /* 0x000fea0003800000 */
.L_x_1015:
[----:B------:R-:W-:-:S13]  /*4960*/  ISETP.GT.AND P0, PT, R4, 0x6, PT ;  /* 0x000000060400780c */ /* 0x000fda0003f04270 */
[----:B------:R-:W-:Y:S05]  /*4970*/  @P0 BRA `(.L_x_1021) ;  /* 0x00000000002c0947 */ /* 0x000fea0003800000 */
[----:B------:R-:W-:-:S13]  /*4980*/  ISETP.NE.AND P0, PT, R4, 0x5, PT ;  /* 0x000000050400780c */ /* 0x000fda0003f05270 */
[----:B------:R-:W-:Y:S05]  /*4990*/  @!P0 BRA `(.L_x_1022) ;  /* 0x0000000000188947 */ /* 0x000fea0003800000 */
[----:B------:R-:W-:-:S13]  /*49a0*/  ISETP.NE.AND P0, PT, R4, 0x6, PT ;  /* 0x000000060400780c */ /* 0x000fda0003f05270 */
[----:B------:R-:W-:Y:S05]  /*49b0*/  @P0 BRA `(.L_x_1018) ;  /* 0x0000000800fc0947 */ /* 0x000fea0003800000 */
[----:B------:R-:W-:Y:S02]  /*49c0*/  HADD2.F32 R5, -RZ, R0.H0_H0 ;  /* 0x20000000ff057230 */ /* 0x000fe40000004100 */
[----:B------:R-:W-:-:S03]  /*49d0*/  IMAD.MOV.U32 R17, RZ, RZ, R27 ;  /* 0x000000ffff117224 */ /* 0x000fc600078e001b */
[----:B------:R0:W-:Y:S01]  /*49e0*/  STG.E desc[UR36][R2.64], R5 ;  /* 0x0000000502007986 */ /* 0x0001e2000c101924 */
[----:B------:R-:W-:Y:S05]  /*49f0*/  BRA `(.L_x_1013) ;  /* 0x0000000c00587947 */ /* 0x000fea0003800000 */
.L_x_1022:
[----:B------:R0:W-:Y:S01]  /*4a00*/  STG.E.U16 desc[UR36][R2.64], R0 ;  /* 0x0000000002007986 */ /* 0x0001e2000c101524 */
[----:B------:R-:W-:Y:S01]  /*4a10*/  IMAD.MOV.U32 R17, RZ, RZ, R27 ;  /* 0x000000ffff117224 */ /* 0x000fe200078e001b */
[----:B------:R-:W-:Y:S06]  /*4a20*/  BRA `(.L_x_1013) ;  /* 0x0000000c004c7947 */ /* 0x000fec0003800000 */
.L_x_1021:
[----:B------:R-:W-:-:S13]  /*4a30*/  ISETP.NE.AND P0, PT, R4, 0x7, PT ;  /* 0x000000070400780c */ /* 0x000fda0003f05270 */
[----:B------:R-:W-:Y:S05]  /*4a40*/  @!P0 BRA `(.L_x_1023) ;  /* 0x00000000003c8947 */ /* 0x000fea0003800000 */
[----:B------:R-:W-:-:S13]  /*4a50*/  ISETP.NE.AND P0, PT, R4, 0x8, PT ;  /* 0x000000080400780c */ /* 0x000fda0003f05270 */
[----:B------:R-:W-:Y:S05]  /*4a60*/  @!P0 BRA `(.L_x_1024) ;  /* 0x00000000001c8947 */ /* 0x000fea0003800000 */
[----:B------:R-:W-:-:S13]  /*4a70*/  ISETP.NE.AND P0, PT, R4, 0x9, PT ;  /* 0x000000090400780c */ /* 0x000fda0003f05270 */
[----:B------:R-:W-:Y:S05]  /*4a80*/  @P0 BRA `(.L_x_1018) ;  /* 0x0000000800c80947 */ /* 0x000fea0003800000 */
[----:B------:R-:W-:Y:S02]  /*4a90*/  HADD2.F32 R4, -RZ, R0.H0_H0 ;  /* 0x20000000ff047230 */ /* 0x000fe40000004100 */
[----:B------:R-:W-:Y:S02]  /*4aa0*/  IMAD.MOV.U32 R5, RZ, RZ, RZ ;  /* 0x000000ffff057224 */ /* 0x000fe400078e00ff */
[----:B------:R-:W-:-:S03]  /*4ab0*/  IMAD.MOV.U32 R17, RZ, RZ, R27 ;  /* 0x000000ffff117224 */ /* 0x000fc600078e001b */
[----:B------:R0:W-:Y:S01]  /*4ac0*/  STG.E.64 desc[UR36][R2.64], R4 ;  /* 0x0000000402007986 */ /* 0x0001e2000c101b24 */
[----:B------:R-:W-:Y:S05]  /*4ad0*/  BRA `(.L_x_1013) ;  /* 0x0000000c00207947 */ /* 0x000fea0003800000 */
.L_x_1024:
[----:B------:R-:W-:Y:S02]  /*4ae0*/  HADD2.F32 R0, -RZ, R0.H0_H0 ;  /* 0x20000000ff007230 */ /* 0x000fe40000004100 */
[----:B------:R-:W-:-:S03]  /*4af0*/  IMAD.MOV.U32 R17, RZ, RZ, R27 ;  /* 0x000000ffff117224 */ /* 0x000fc600078e001b */
[----:B------:R-:W-:-:S04]  /*4b00*/  F2FP.F16.F32.PACK_AB R0, RZ, R0 ;  /* 0x00000000ff00723e */ /* 0x000fc800000000ff */
[----:B------:R-:W-:-:S05]  /*4b10*/  PRMT R0, R0, 0x5410, RZ ;  /* 0x0000541000007816 */ /* 0x000fca00000000ff */
[----:B------:R0:W-:Y:S01]  /*4b20*/  STG.E desc[UR36][R2.64], R0 ;  /* 0x0000000002007986 */ /* 0x0001e2000c101924 */
[----:B------:R-:W-:Y:S05]  /*4b30*/  BRA `(.L_x_1013) ;  /* 0x0000000c00087947 */ /* 0x000fea0003800000 */
.L_x_1023:
[----:B------:R-:W-:Y:S02]  /*4b40*/  HADD2.F32 R4, -RZ, R0.H0_H0 ;  /* 0x20000000ff047230 */ /* 0x000fe40000004100 */
[----:B------:R-:W-:-:S03]  /*4b50*/  IMAD.MOV.U32 R17, RZ, RZ, R27 ;  /* 0x000000ffff117224 */ /* 0x000fc600078e001b */
[----:B------:R-:W-:-:S06]  /*4b60*/  FMUL.FTZ R4, R4, 1 ;  /* 0x3f80000004047820 */ /* 0x000fcc0000410000 */
[----:B------:R-:W0:Y:S02]  /*4b70*/  F2F.F64.F32 R4, R4 ;  /* 0x0000000400047310 */ /* 0x000e240000201800 */
[----:B0-----:R0:W-:Y:S01]  /*4b80*/  STG.E.64 desc[UR36][R2.64], R4 ;  /* 0x0000000402007986 */ /* 0x0011e2000c101b24 */
[----:B------:R-:W-:Y:S05]  /*4b90*/  BRA `(.L_x_1013) ;  /* 0x0000000800f07947 */ /* 0x000fea0003800000 */
.L_x_1014:
        /* <DEDUP_REMOVED lines=10> */
[----:B------:R-:W-:-:S04]  /*4c40*/  FSETP.NEU.FTZ.AND P0, PT, R0, RZ, PT ;  /* 0x000000ff0000720b */ /* 0x000fc80003f1d000 */
[----:B------:R-:W-:-:S05]  /*4c50*/  SEL R5, RZ, 0x1, !P0 ;  /* 0x00000001ff057807 */ /* 0x000fca0004000000 */
[----:B------:R0:W-:Y:S01]  /*4c60*/  STG.E.U8 desc[UR36][R2.64], R5 ;  /* 0x0000000502007986 */ /* 0x0001e2000c101124 */
[----:B------:R-:W-:Y:S05]  /*4c70*/  BRA `(.L_x_1013) ;  /* 0x0000000800b87947 */ /* 0x000fea0003800000 */
.L_x_1027:
[----:B------:R-:W-:Y:S01]  /*4c80*/  HADD2.F32 R0, -RZ, R0.H0_H0 ;  /* 0x20000000ff007230 */ /* 0x000fe20000004100 */
[----:B------:R-:W-:Y:S01]  /*4c90*/  CS2R R6, SRZ ;  /* 0x0000000000067805 */ /* 0x000fe2000001ff00 */
[----:B------:R-:W-:-:S03]  /*4ca0*/  IMAD.MOV.U32 R17, RZ, RZ, R27 ;  /* 0x000000ffff117224 */ /* 0x000fc600078e001b */
[----:B------:R-:W-:-:S04]  /*4cb0*/  FMUL.FTZ R0, R0, 1 ;  /* 0x3f80000000007820 */ /* 0x000fc80000410000 */
[----:B------:R-:W0:Y:S02]  /*4cc0*/  F2F.F64.F32 R4, R0 ;  /* 0x0000000000047310 */ /* 0x000e240000201800 */
[----:B0-----:R0:W-:Y:S01]  /*4cd0*/  STG.E.128 desc[UR36][R2.64], R4 ;  /* 0x0000000402007986 */ /* 0x0011e2000c101d24 */
[----:B------:R-:W-:Y:S05]  /*4ce0*/  BRA `(.L_x_1013) ;  /* 0x00000008009c7947 */ /* 0x000fea0003800000 */
.L_x_1026:
        /* <DEDUP_REMOVED lines=21> */
.L_x_1031:
[----:B------:R-:W-:Y:S05]  /*4e40*/  BSYNC B0 ;  /* 0x0000000000007941 */ /* 0x000fea0003800000 */
.L_x_1030:
[----:B------:R-:W-:Y:S01]  /*4e50*/  LOP3.LUT R5, R0, R5, RZ, 0xfc, !PT ;  /* 0x0000000500057212 */ /* 0x000fe200078efcff */
[----:B------:R-:W-:-:S04]  /*4e60*/  IMAD.MOV.U32 R17, RZ, RZ, R27 ;  /* 0x000000ffff117224 */ /* 0x000fc800078e001b */
[----:B------:R0:W-:Y:S01]  /*4e70*/  STG.E.U8 desc[UR36][R2.64], R5 ;  /* 0x0000000502007986 */ /* 0x0001e2000c101124 */
[----:B------:R-:W-:Y:S05]  /*4e80*/  BRA `(.L_x_1013) ;  /* 0x0000000800347947 */ /* 0x000fea0003800000 */
.L_x_1029:
        /* <DEDUP_REMOVED lines=13> */
.L_x_1033:
[----:B------:R-:W-:Y:S01]  /*4f60*/  IMAD.MOV.U32 R0, RZ, RZ, 0x7f ;  /* 0x0000007fff007424 */ /* 0x000fe200078e00ff */
[----:B------:R-:W-:-:S04]  /*4f70*/  ISETP.GT.U32.AND P0, PT, R4, 0x7f800000, PT ;  /* 0x7f8000000400780c */ /* 0x000fc80003f04070 */
[----:B------:R-:W-:-:S09]  /*4f80*/  SEL R0, R0, 0x7c, P0 ;  /* 0x0000007c00007807 */ /* 0x000fd20000000000 */
.L_x_1034:
[----:B------:R-:W-:Y:S05]  /*4f90*/  BSYNC B0 ;  /* 0x0000000000007941 */ /* 0x000fea0003800000 */
.L_x_1032:
[----:B------:R-:W-:Y:S01]  /*4fa0*/  LOP3.LUT R4, R5, 0x80000000, RZ, 0xc0, !PT ;  /* 0x8000000005047812 */ /* 0x000fe200078ec0ff */
[----:B------:R-:W-:-:S03]  /*4fb0*/  IMAD.MOV.U32 R17, RZ, RZ, R27 ;  /* 0x000000ffff117224 */ /* 0x000fc600078e001b */
[----:B------:R-:W-:-:S04]  /*4fc0*/  SHF.R.U32.HI R5, RZ, 0x18, R4 ;  /* 0x00000018ff057819 */ /* 0x000fc80000011604 */
[----:B------:R-:W-:-:S05]  /*4fd0*/  LOP3.LUT R5, R0, R5, RZ, 0xfc, !PT ;  /* 0x0000000500057212 */ /* 0x000fca00078efcff */
[----:B------:R0:W-:Y:S01]  /*4fe0*/  STG.E.U8 desc[UR36][R2.64], R5 ;  /* 0x0000000502007986 */ /* 0x0001e2000c101124 */
[----:B------:R-:W-:Y:S05]  /*4ff0*/  BRA `(.L_x_1013) ;  /* 0x0000000400d87947 */ /* 0x000fea0003800000 */
.L_x_1028:
[----:B------:R-:W-:Y:S02]  /*5000*/  HADD2.F32 R0, -RZ, R0.H0_H0 ;  /* 0x20000000ff007230 */ /* 0x000fe40000004100 */
[----:B------:R-:W-:-:S03]  /*5010*/  IMAD.MOV.U32 R17, RZ, RZ, R27 ;  /* 0x000000ffff117224 */ /* 0x000fc600078e001b */
[----:B------:R-:W-:-:S05]  /*5020*/  F2FP.BF16.F32.PACK_AB R0, RZ, R0 ;  /* 0x00000000ff00723e */ /* 0x000fca00000010ff */
[----:B------:R0:W-:Y:S01]  /*5030*/  STG.E.U16 desc[UR36][R2.64], R0 ;  /* 0x0000000002007986 */ /* 0x0001e2000c101524 */
[----:B------:R-:W-:Y:S05]  /*5040*/  BRA `(.L_x_1013) ;  /* 0x0000000400c47947 */ /* 0x000fea0003800000 */
.L_x_1025:
        /* <DEDUP_REMOVED lines=10> */
[----:B------:R-:W0:Y:S02]  /*50f0*/  F2I.FTZ.U32.TRUNC.NTZ R5, R5 ;  /* 0x0000000500057305 */ /* 0x000e24000021f000 */
[----:B0-----:R4:W-:Y:S01]  /*5100*/  STG.E.U16 desc[UR36][R2.64], R5 ;  /* 0x0000000502007986 */ /* 0x0019e2000c101524 */
[----:B------:R-:W-:Y:S05]  /*5110*/  BRA `(.L_x_1013) ;  /* 0x0000000400907947 */ /* 0x000fea0003800000 */
.L_x_1037:
        /* <DEDUP_REMOVED lines=17> */
.L_x_1040:
[----:B------:R-:W-:-:S04]  /*5230*/  LOP3.LUT R0, R7, 0x80000000, RZ, 0xc0, !PT ;  /* 0x8000000007007812 */ /* 0x000fc800078ec0ff */
[----:B------:R-:W-:-:S04]  /*5240*/  SHF.R.U32.HI R5, RZ, 0x18, R0 ;  /* 0x00000018ff057819 */ /* 0x000fc80000011600 */
[----:B------:R-:W-:-:S04]  /*5250*/  LOP3.LUT R4, R4, R5, RZ, 0xfc, !PT ;  /* 0x0000000504047212 */ /* 0x000fc800078efcff */
[----:B------:R-:W-:-:S07]  /*5260*/  PRMT R0, R4, 0x7610, R0 ;  /* 0x0000761004007816 */ /* 0x000fce0000000000 */
.L_x_1039:
[----:B------:R-:W-:Y:S05]  /*5270*/  BSYNC B0 ;  /* 0x0000000000007941 */ /* 0x000fea0003800000 */
.L_x_1038:
[----:B------:R3:W-:Y:S01]  /*5280*/  STG.E.U8 desc[UR36][R2.64], R0 ;  /* 0x0000000002007986 */ /* 0x0007e2000c101124 */
[----:B------:R-:W-:Y:S01]  /*5290*/  IMAD.MOV.U32 R17, RZ, RZ, R27 ;  /* 0x000000ffff117224 */ /* 0x000fe200078e001b */
[----:B------:R-:W-:Y:S06]  /*52a0*/  BRA `(.L_x_1013) ;  /* 0x00000004002c7947 */ /* 0x000fec0003800000 */
.L_x_1036:
        /* <DEDUP_REMOVED lines=17> */
.L_x_1043:
[----:B------:R-:W-:-:S04]  /*53c0*/  LOP3.LUT R0, R7, 0x80000000, RZ, 0xc0, !PT ;  /* 0x8000000007007812 */ /* 0x000fc800078ec0ff */
[----:B------:R-:W-:-:S04]  /*53d0*/  SHF.R.U32.HI R5, RZ, 0x18, R0 ;  /* 0x00000018ff057819 */ /* 0x000fc80000011600 */
[----:B------:R-:W-:-:S04]  /*53e0*/  LOP3.LUT R4, R4, R5, RZ, 0xfc, !PT ;  /* 0x0000000504047212 */ /* 0x000fc800078efcff */
[----:B------:R-:W-:-:S07]  /*53f0*/  PRMT R0, R4, 0x7610, R0 ;  /* 0x0000761004007816 */ /* 0x000fce0000000000 */
.L_x_1042:
[----:B------:R-:W-:Y:S05]  /*5400*/  BSYNC B0 ;  /* 0x0000000000007941 */ /* 0x000fea0003800000 */
.L_x_1041:
[----:B------:R0:W-:Y:S01]  /*5410*/  STG.E.U8 desc[UR36][R2.64], R0 ;  /* 0x0000000002007986 */ /* 0x0001e2000c101124 */
[----:B------:R-:W-:Y:S01]  /*5420*/  IMAD.MOV.U32 R17, RZ, RZ, R27 ;  /* 0x000000ffff117224 */ /* 0x000fe200078e001b */
[----:B------:R-:W-:Y:S06]  /*5430*/  BRA `(.L_x_1013) ;  /* 0x0000000000c87947 */ /* 0x000fec0003800000 */
.L_x_1035:
[----:B------:R-:W-:-:S13]  /*5440*/  ISETP.NE.AND P0, PT, R4, 0x1c, PT ;  /* 0x0000001c0400780c */ /* 0x000fda0003f05270 */
[----:B------:R-:W-:Y:S05]  /*5450*/  @!P0 BRA `(.L_x_1044) ;  /* 0x0000000000b08947 */ /* 0x000fea0003800000 */
[----:B------:R-:W-:-:S13]  /*5460*/  ISETP.NE.AND P0, PT, R4, 0x1d, PT ;  /* 0x0000001d0400780c */ /* 0x000fda0003f05270 */
[----:B------:R-:W-:Y:S05]  /*5470*/  @!P0 BRA `(.L_x_1045) ;  /* 0x0000000000948947 */ /* 0x000fea0003800000 */
[----:B------:R-:W-:-:S13]  /*5480*/  ISETP.NE.AND P0, PT, R4, 0x2c, PT ;  /* 0x0000002c0400780c */ /* 0x000fda0003f05270 */
[----:B------:R-:W-:Y:S05]  /*5490*/  @P0 BRA `(.L_x_1018) ;  /* 0x0000000000440947 */ /* 0x000fea0003800000 */
[----:B------:R-:W-:Y:S02]  /*54a0*/  HADD2.F32 R5, -RZ, R0.H0_H0 ;  /* 0x20000000ff057230 */ /* 0x000fe40000004100 */
        /* <DEDUP_REMOVED lines=16> */
.L_x_1018:
        /* <DEDUP_REMOVED lines=16> */
.L_x_1046:
[----:B------:R-:W-:Y:S01]  /*56b0*/  IMAD.MOV.U32 R17, RZ, RZ, R27 ;  /* 0x000000ffff117224 */ /* 0x000fe200078e001b */
[----:B------:R-:W-:Y:S06]  /*56c0*/  BRA `(.L_x_1013) ;  /* 0x0000000000247947 */ /* 0x000fec0003800000 */
.L_x_1045:
[----:B------:R-:W-:Y:S02]  /*56d0*/  HADD2.F32 R4, -RZ, R0.H0_H0 ;  /* 0x20000000ff047230 */ /* 0x000fe40000004100 */
[----:B------:R-:W-:-:S04]  /*56e0*/  IMAD.MOV.U32 R17, RZ, RZ, R27 ;  /* 0x000000ffff117224 */ /* 0x000fc800078e001b */
[----:B------:R-:W0:Y:S02]  /*56f0*/  F2I.U64.TRUNC R4, R4 ;  /* 0x0000000400047311 */ /* 0x000e24000020d800 */
[----:B0-----:R2:W-:Y:S01]  /*5700*/  STG.E.64 desc[UR36][R2.64], R4 ;  /* 0x0000000402007986 */ /* 0x0015e2000c101b24 */
[----:B------:R-:W-:Y:S05]  /*5710*/  BRA `(.L_x_1013) ;  /* 0x0000000000107947 */ /* 0x000fea0003800000 */
.L_x_1044:
[----:B------:R-:W-:Y:S02]  /*5720*/  HADD2.F32 R0, -RZ, R0.H0_H0 ;  /* 0x20000000ff007230 */ /* 0x000fe40000004100 */
[----:B------:R-:W-:Y:S02]  /*5730*/  IMAD.MOV.U32 R17, RZ, RZ, R27 ;  /* 0x000000ffff117224 */ /* 0x000fe400078e001b */
[----:B------:R-:W0:Y:S02]  /*5740*/  F2I.FTZ.U32.TRUNC.NTZ R5, R0 ;  /* 0x0000000000057305 */ /* 0x000e24000021f000 */
[----:B0-----:R0:W-:Y:S03]  /*5750*/  STG.E desc[UR36][R2.64], R5 ;  /* 0x0000000502007986 */ /* 0x0011e6000c101924 */
.L_x_1013:
[----:B------:R-:W-:Y:S05]  /*5760*/  BSYNC B6 ;  /* 0x0000000000067941 */ /* 0x000fea0003800000 */
.L_x_1012:
[----:B------:R-:W-:Y:S01]  /*5770*/  ISETP.GE.AND P0, PT, R17, R16, PT ;  /* 0x000000101100720c */ /* 0x000fe20003f06270 */
[----:B------:R-:W-:-:S12]  /*5780*/  BSSY B6, `(.L_x_1047) ;  /* 0x00001fc000067945 */ /* 0x000fd80003800000 */
[----:B------:R-:W-:Y:S05]  /*5790*/  @P0 BRA `(.L_x_1048) ;  /* 0x0000001c00e80947 */ /* 0x000fea0003800000 */
[----:B01234-:R-:W0:Y:S01]  /*57a0*/  LDC.64 R2, c[0x0][0x218] ;  /* 0x00008600ff027b82 */ /* 0x01fe220000000a00 */
        /* <DEDUP_REMOVED lines=21> */
.L_x_1052:
[----:B------:R-:W-:-:S06]  /*5900*/  HADD2.F32 R5, -RZ, R24.H0_H0 ;  /* 0x20000018ff057230 */ /* 0x000fcc0000004100 */
[----:B------:R-:W0:Y:S02]  /*5910*/  F2I.S64.TRUNC R4, R5 ;  /* 0x0000000500047311 */ /* 0x000e24000020d900 */
[----:B0-----:R0:W-:Y:S01]  /*5920*/  STG.E.U8 desc[UR36][R2.64], R4 ;  /* 0x0000000402007986 */ /* 0x0011e2000c101124 */
[----:B------:R-:W-:Y:S05]  /*5930*/  BRA `(.L_x_1054) ;  /* 0x0000000c00847947 */ /* 0x000fea0003800000 */
.L_x_1051:
        /* <DEDUP_REMOVED lines=10> */
.L_x_1056:
[----:B------:R-:W-:-:S04]  /*59e0*/  HADD2.F32 R24, -RZ, R24.H0_H0 ;  /* 0x20000018ff187230 */ /* 0x000fc80000004100 */
[----:B------:R-:W0:Y:S02]  /*59f0*/  F2I.FTZ.TRUNC.NTZ R5, R24 ;  /* 0x0000001800057305 */ /* 0x000e24000021f100 */
[----:B0-----:R0:W-:Y:S01]  /*5a00*/  STG.E desc[UR36][R2.64], R5 ;  /* 0x0000000502007986 */ /* 0x0011e2000c101924 */
[----:B------:R-:W-:Y:S05]  /*5a10*/  BRA `(.L_x_1054) ;  /* 0x0000000c004c7947 */ /* 0x000fea0003800000 */
.L_x_1055:
[----:B------:R-:W-:-:S04]  /*5a20*/  HADD2.F32 R24, -RZ, R24.H0_H0 ;  /* 0x20000018ff187230 */ /* 0x000fc80000004100 */
[----:B------:R-:W0:Y:S02]  /*5a30*/  F2I.FTZ.TRUNC.NTZ R5, R24 ;  /* 0x0000001800057305 */ /* 0x000e24000021f100 */
[----:B0-----:R0:W-:Y:S01]  /*5a40*/  STG.E.U16 desc[UR36][R2.64], R5 ;  /* 0x0000000502007986 */ /* 0x0011e2000c101524 */
[----:B------:R-:W-:Y:S05]  /*5a50*/  BRA `(.L_x_1054) ;  /* 0x0000000c003c7947 */ /* 0x000fea0003800000 */
.L_x_1050:
        /* <DEDUP_REMOVED lines=9> */
.L_x_1058:
[----:B------:R0:W-:Y:S01]  /*5af0*/  STG.E.U16 desc[UR36][R2.64], R24 ;  /* 0x0000001802007986 */ /* 0x0001e2000c101524 */
[----:B------:R-:W-:Y:S05]  /*5b00*/  BRA `(.L_x_1054) ;  /* 0x0000000c00107947 */ /* 0x000fea0003800000 */
.L_x_1057:
        /* <DEDUP_REMOVED lines=10> */
.L_x_1060:
[----:B------:R-:W-:-:S05]  /*5bb0*/  HADD2.F32 R0, -RZ, R24.H0_H0 ;  /* 0x20000018ff007230 */ /* 0x000fca0000004100 */
[----:B------:R-:W-:-:S04]  /*5bc0*/  F2FP.F16.F32.PACK_AB R0, RZ, R0 ;  /* 0x00000000ff00723e */ /* 0x000fc800000000ff */
[----:B------:R-:W-:-:S05]  /*5bd0*/  PRMT R0, R0, 0x5410, RZ ;  /* 0x0000541000007816 */ /* 0x000fca00000000ff */
[----:B------:R0:W-:Y:S01]  /*5be0*/  STG.E desc[UR36][R2.64], R0 ;  /* 0x0000000002007986 */ /* 0x0001e2000c101924 */
[----:B------:R-:W-:Y:S05]  /*5bf0*/  BRA `(.L_x_1054) ;  /* 0x0000000800d47947 */ /* 0x000fea0003800000 */
.L_x_1059:
[----:B------:R-:W-:-:S05]  /*5c00*/  HADD2.F32 R4, -RZ, R24.H0_H0 ;  /* 0x20000018ff047230 */ /* 0x000fca0000004100 */
[----:B------:R-:W-:-:S06]  /*5c10*/  FMUL.FTZ R4, R4, 1 ;  /* 0x3f80000004047820 */ /* 0x000fcc0000410000 */
[----:B------:R-:W0:Y:S02]  /*5c20*/  F2F.F64.F32 R4, R4 ;  /* 0x0000000400047310 */ /* 0x000e240000201800 */
[----:B0-----:R0:W-:Y:S01]  /*5c30*/  STG.E.64 desc[UR36][R2.64], R4 ;  /* 0x0000000402007986 */ /* 0x0011e2000c101b24 */
[----:B------:R-:W-:Y:S05]  /*5c40*/  BRA `(.L_x_1054) ;  /* 0x0000000800c07947 */ /* 0x000fea0003800000 */
.L_x_1049:
        /* <DEDUP_REMOVED lines=13> */
.L_x_1063:
[----:B------:R-:W-:Y:S01]  /*5d20*/  HADD2.F32 R24, -RZ, R24.H0_H0 ;  /* 0x20000018ff187230 */ /* 0x000fe20000004100 */
[----:B------:R-:W-:-:S04]  /*5d30*/  CS2R R6, SRZ ;  /* 0x0000000000067805 */ /* 0x000fc8000001ff00 */
[----:B------:R-:W-:-:S06]  /*5d40*/  FMUL.FTZ R4, R24, 1 ;  /* 0x3f80000018047820 */ /* 0x000fcc0000410000 */
[----:B------:R-:W0:Y:S02]  /*5d50*/  F2F.F64.F32 R4, R4 ;  /* 0x0000000400047310 */ /* 0x000e240000201800 */
[----:B0-----:R0:W-:Y:S01]  /*5d60*/  STG.E.128 desc[UR36][R2.64], R4 ;  /* 0x0000000402007986 */ /* 0x0011e2000c101d24 */
[----:B------:R-:W-:Y:S05]  /*5d70*/  BRA `(.L_x_1054) ;  /* 0x0000000800747947 */ /* 0x000fea0003800000 */
.L_x_1062:
        /* <DEDUP_REMOVED lines=21> */
.L_x_1067:
[----:B------:R-:W-:Y:S05]  /*5ed0*/  BSYNC B0 ;  /* 0x0000000000007941 */ /* 0x000fea0003800000 */
.L_x_1066:
[----:B------:R-:W-:-:S05]  /*5ee0*/  LOP3.LUT R5, R0, R5, RZ, 0xfc, !PT ;  /* 0x0000000500057212 */ /* 0x000fca00078efcff */
[----:B------:R0:W-:Y:S01]  /*5ef0*/  STG.E.U8 desc[UR36][R2.64], R5 ;  /* 0x0000000502007986 */ /* 0x0001e2000c101124 */
[----:B------:R-:W-:Y:S05]  /*5f00*/  BRA `(.L_x_1054) ;  /* 0x0000000800107947 */ /* 0x000fea0003800000 */
.L_x_1065:
        /* <DEDUP_REMOVED lines=13> */
.L_x_1069:
[----:B------:R-:W-:Y:S01]  /*5fe0*/  IMAD.MOV.U32 R0, RZ, RZ, 0x7f ;  /* 0x0000007fff007424 */ /* 0x000fe200078e00ff */
[----:B------:R-:W-:-:S04]  /*5ff0*/  ISETP.GT.U32.AND P0, PT, R4, 0x7f800000, PT ;  /* 0x7f8000000400780c */ /* 0x000fc80003f04070 */
[----:B------:R-:W-:-:S09]  /*6000*/  SEL R0, R0, 0x7c, P0 ;  /* 0x0000007c00007807 */ /* 0x000fd20000000000 */
.L_x_1070:
[----:B------:R-:W-:Y:S05]  /*6010*/  BSYNC B0 ;  /* 0x0000000000007941 */ /* 0x000fea0003800000 */
.L_x_1068:
[----:B------:R-:W-:-:S04]  /*6020*/  LOP3.LUT R4, R5, 0x80000000, RZ, 0xc0, !PT ;  /* 0x8000000005047812 */ /* 0x000fc800078ec0ff */
[----:B------:R-:W-:-:S04]  /*6030*/  SHF.R.U32.HI R5, RZ, 0x18, R4 ;  /* 0x00000018ff057819 */ /* 0x000fc80000011604 */
[----:B------:R-:W-:-:S05]  /*6040*/  LOP3.LUT R5, R0, R5, RZ, 0xfc, !PT ;  /* 0x0000000500057212 */ /* 0x000fca00078efcff */
[----:B------:R0:W-:Y:S01]  /*6050*/  STG.E.U8 desc[UR36][R2.64], R5 ;  /* 0x0000000502007986 */ /* 0x0001e2000c101124 */
[----:B------:R-:W-:Y:S05]  /*6060*/  BRA `(.L_x_1054) ;  /* 0x0000000400b87947 */ /* 0x000fea0003800000 */
.L_x_1064:
[----:B------:R-:W-:-:S05]  /*6070*/  HADD2.F32 R0, -RZ, R24.H0_H0 ;  /* 0x20000018ff007230 */ /* 0x000fca0000004100 */
[----:B------:R-:W-:-:S05]  /*6080*/  F2FP.BF16.F32.PACK_AB R0, RZ, R0 ;  /* 0x00000000ff00723e */ /* 0x000fca00000010ff */
[----:B------:R0:W-:Y:S01]  /*6090*/  STG.E.U16 desc[UR36][R2.64], R0 ;  /* 0x0000000002007986 */ /* 0x0001e2000c101524 */
[----:B------:R-:W-:Y:S05]  /*60a0*/  BRA `(.L_x_1054) ;  /* 0x0000000400a87947 */ /* 0x000fea0003800000 */
.L_x_1061:
        /* <DEDUP_REMOVED lines=12> */
.L_x_1073:
        /* <DEDUP_REMOVED lines=17> */
.L_x_1076:
[----:B------:R-:W-:-:S04]  /*6280*/  LOP3.LUT R0, R7, 0x80000000, RZ, 0xc0, !PT ;  /* 0x8000000007007812 */ /* 0x000fc800078ec0ff */
[----:B------:R-:W-:-:S04]  /*6290*/  SHF.R.U32.HI R5, RZ, 0x18, R0 ;  /* 0x00000018ff057819 */ /* 0x000fc80000011600 */
[----:B------:R-:W-:-:S04]  /*62a0*/  LOP3.LUT R4, R4, R5, RZ, 0xfc, !PT ;  /* 0x0000000504047212 */ /* 0x000fc800078efcff */
[----:B------:R-:W-:-:S07]  /*62b0*/  PRMT R0, R4, 0x7610, R0 ;  /* 0x0000761004007816 */ /* 0x000fce0000000000 */
.L_x_1075:
[----:B------:R-:W-:Y:S05]  /*62c0*/  BSYNC B0 ;  /* 0x0000000000007941 */ /* 0x000fea0003800000 */
.L_x_1074:
[----:B------:R3:W-:Y:S01]  /*62d0*/  STG.E.U8 desc[UR36][R2.64], R0 ;  /* 0x0000000002007986 */ /* 0x0007e2000c101124 */
[----:B------:R-:W-:Y:S05]  /*62e0*/  BRA `(.L_x_1054) ;  /* 0x0000000400187947 */ /* 0x000fea0003800000 */
.L_x_1072:
        /* <DEDUP_REMOVED lines=17> */
.L_x_1079:
[----:B------:R-:W-:-:S04]  /*6400*/  LOP3.LUT R0, R7, 0x80000000, RZ, 0xc0, !PT ;  /* 0x8000000007007812 */ /* 0x000fc800078ec0ff */
[----:B------:R-:W-:-:S04]  /*6410*/  SHF.R.U32.HI R5, RZ, 0x18, R0 ;  /* 0x00000018ff057819 */ /* 0x000fc80000011600 */
[----:B------:R-:W-:-:S04]  /*6420*/  LOP3.LUT R4, R4, R5, RZ, 0xfc, !PT ;  /* 0x0000000504047212 */ /* 0x000fc800078efcff */
[----:B------:R-:W-:-:S07]  /*6430*/  PRMT R0, R4, 0x7610, R0 ;  /* 0x0000761004007816 */ /* 0x000fce0000000000 */
.L_x_1078:
[----:B------:R-:W-:Y:S05]  /*6440*/  BSYNC B0 ;  /* 0x0000000000007941 */ /* 0x000fea0003800000 */
.L_x_1077:
[----:B------:R0:W-:Y:S01]  /*6450*/  STG.E.U8 desc[UR36][R2.64], R0 ;  /* 0x0000000002007986 */ /* 0x0001e2000c101124 */
[----:B------:R-:W-:Y:S05]  /*6460*/  BRA `(.L_x_1054) ;  /* 0x0000000000b87947 */ /* 0x000fea0003800000 */
.L_x_1071:
        /* <DEDUP_REMOVED lines=22> */
.L_x_1053:
        /* <DEDUP_REMOVED lines=16> */
.L_x_1082:
[----:B------:R-:W-:Y:S05]  /*66d0*/  BRA `(.L_x_1054) ;  /* 0x00000000001c7947 */ /* 0x000fea0003800000 */
.L_x_1081:
[----:B------:R-:W-:-:S06]  /*66e0*/  HADD2.F32 R4, -RZ, R24.H0_H0 ;  /* 0x20000018ff047230 */ /* 0x000fcc0000004100 */
[----:B------:R-:W0:Y:S02]  /*66f0*/  F2I.U64.TRUNC R4, R4 ;  /* 0x0000000400047311 */ /* 0x000e24000020d800 */
[----:B0-----:R2:W-:Y:S01]  /*6700*/  STG.E.64 desc[UR36][R2.64], R4 ;  /* 0x0000000402007986 */ /* 0x0015e2000c101b24 */
[----:B------:R-:W-:Y:S05]  /*6710*/  BRA `(.L_x_1054) ;  /* 0x00000000000c7947 */ /* 0x000fea0003800000 */
.L_x_1080:
[----:B------:R-:W-:-:S04]  /*6720*/  HADD2.F32 R24, -RZ, R24.H0_H0 ;  /* 0x20000018ff187230 */ /* 0x000fc80000004100 */
[----:B------:R-:W0:Y:S02]  /*6730*/  F2I.FTZ.U32.TRUNC.NTZ R5, R24 ;  /* 0x0000001800057305 */ /* 0x000e24000021f000 */
[----:B0-----:R0:W-:Y:S02]  /*6740*/  STG.E desc[UR36][R2.64], R5 ;  /* 0x0000000502007986 */ /* 0x0011e4000c101924 */
.L_x_1054:
[----:B------:R-:W-:-:S05]  /*6750*/  VIADD R17, R17, 0x80 ;  /* 0x0000008011117836 */ /* 0x000fca0000000000 */
[----:B------:R-:W-:-:S13]  /*6760*/  ISETP.GE.AND P0, PT, R17, R16, PT ;  /* 0x000000101100720c */ /* 0x000fda0003f06270 */
        /* <DEDUP_REMOVED lines=19> */
[----:B------:R-:W-:-:S06]  /*68a0*/  HADD2.F32 R23, -RZ, R23.H0_H0 ;  /* 0x20000017ff177230 */ /* 0x000fcc0000004100 */
[----:B------:R-:W0:Y:S02]  /*68b0*/  F2I.FTZ.TRUNC.NTZ R23, R23 ;  /* 0x0000001700177305 */ /* 0x000e24000021f100 */
[----:B0-----:R4:W-:Y:S01]  /*68c0*/  STG.E.U8 desc[UR36][R2.64], R23 ;  /* 0x0000001702007986 */ /* 0x0019e2000c101124 */
[----:B------:R-:W-:Y:S05]  /*68d0*/  BRA `(.L_x_1088) ;  /* 0x0000000c00947947 */ /* 0x000fea0003800000 */
.L_x_1086:
[----:B------:R-:W-:-:S06]  /*68e0*/  HADD2.F32 R5, -RZ, R23.H0_H0 ;  /* 0x20000017ff057230 */ /* 0x000fcc0000004100 */
[----:B------:R-:W0:Y:S02]  /*68f0*/  F2I.S64.TRUNC R4, R5 ;  /* 0x0000000500047311 */ /* 0x000e24000020d900 */
[----:B0-----:R3:W-:Y:S01]  /*6900*/  STG.E.U8 desc[UR36][R2.64], R4 ;  /* 0x0000000402007986 */ /* 0x0017e2000c101124 */
[----:B------:R-:W-:Y:S05]  /*6910*/  BRA `(.L_x_1088) ;  /* 0x0000000c00847947 */ /* 0x000fea0003800000 */
.L_x_1085:
        /* <DEDUP_REMOVED lines=10> */
.L_x_1090:
[----:B------:R-:W-:-:S06]  /*69c0*/  HADD2.F32 R23, -RZ, R23.H0_H0 ;  /* 0x20000017ff177230 */ /* 0x000fcc0000004100 */
[----:B------:R-:W0:Y:S02]  /*69d0*/  F2I.FTZ.TRUNC.NTZ R23, R23 ;  /* 0x0000001700177305 */ /* 0x000e24000021f100 */
[----:B0-----:R2:W-:Y:S01]  /*69e0*/  STG.E desc[UR36][R2.64], R23 ;  /* 0x0000001702007986 */ /* 0x0015e2000c101924 */
[----:B------:R-:W-:Y:S05]  /*69f0*/  BRA `(.L_x_1088) ;  /* 0x0000000c004c7947 */ /* 0x000fea0003800000 */
.L_x_1089:
[----:B------:R-:W-:-:S06]  /*6a00*/  HADD2.F32 R23, -RZ, R23.H0_H0 ;  /* 0x20000017ff177230 */ /* 0x000fcc0000004100 */
[----:B------:R-:W0:Y:S02]  /*6a10*/  F2I.FTZ.TRUNC.NTZ R23, R23 ;  /* 0x0000001700177305 */ /* 0x000e24000021f100 */
[----:B0-----:R0:W-:Y:S01]  /*6a20*/  STG.E.U16 desc[UR36][R2.64], R23 ;  /* 0x0000001702007986 */ /* 0x0011e2000c101524 */
[----:B------:R-:W-:Y:S05]  /*6a30*/  BRA `(.L_x_1088) ;  /* 0x0000000c003c7947 */ /* 0x000fea0003800000 */
.L_x_1084:
        /* <DEDUP_REMOVED lines=9> */
.L_x_1092:
[----:B------:R0:W-:Y:S01]  /*6ad0*/  STG.E.U16 desc[UR36][R2.64], R23 ;  /* 0x0000001702007986 */ /* 0x0001e2000c101524 */
[----:B------:R-:W-:Y:S05]  /*6ae0*/  BRA `(.L_x_1088) ;  /* 0x0000000c00107947 */ /* 0x000fea0003800000 */
.L_x_1091:
        /* <DEDUP_REMOVED lines=10> */
.L_x_1094:
[----:B------:R-:W-:-:S05]  /*6b90*/  HADD2.F32 R0, -RZ, R23.H0_H0 ;  /* 0x20000017ff007230 */ /* 0x000fca0000004100 */
[----:B------:R-:W-:-:S04]  /*6ba0*/  F2FP.F16.F32.PACK_AB R0, RZ, R0 ;  /* 0x00000000ff00723e */ /* 0x000fc800000000ff */
[----:B------:R-:W-:-:S05]  /*6bb0*/  PRMT R0, R0, 0x5410, RZ ;  /* 0x0000541000007816 */ /* 0x000fca00000000ff */
[----:B------:R0:W-:Y:S01]  /*6bc0*/  STG.E desc[UR36][R2.64], R0 ;  /* 0x0000000002007986 */ /* 0x0001e2000c101924 */
[----:B------:R-:W-:Y:S05]  /*6bd0*/  BRA `(.L_x_1088) ;  /* 0x0000000800d47947 */ /* 0x000fea0003800000 */
.L_x_1093:
[----:B------:R-:W-:-:S05]  /*6be0*/  HADD2.F32 R4, -RZ, R23.H0_H0 ;  /* 0x20000017ff047230 */ /* 0x000fca0000004100 */
[----:B------:R-:W-:-:S06]  /*6bf0*/  FMUL.FTZ R4, R4, 1 ;  /* 0x3f80000004047820 */ /* 0x000fcc0000410000 */
[----:B------:R-:W0:Y:S02]  /*6c00*/  F2F.F64.F32 R4, R4 ;  /* 0x0000000400047310 */ /* 0x000e240000201800 */
[----:B0-----:R0:W-:Y:S01]  /*6c10*/  STG.E.64 desc[UR36][R2.64], R4 ;  /* 0x0000000402007986 */ /* 0x0011e2000c101b24 */
[----:B------:R-:W-:Y:S05]  /*6c20*/  BRA `(.L_x_1088) ;  /* 0x0000000800c07947 */ /* 0x000fea0003800000 */
.L_x_1083:
        /* <DEDUP_REMOVED lines=13> */
.L_x_1097:
[----:B------:R-:W-:Y:S01]  /*6d00*/  HADD2.F32 R23, -RZ, R23.H0_H0 ;  /* 0x20000017ff177230 */ /* 0x000fe20000004100 */
[----:B------:R-:W-:-:S04]  /*6d10*/  CS2R R6, SRZ ;  /* 0x0000000000067805 */ /* 0x000fc8000001ff00 */
[----:B------:R-:W-:-:S06]  /*6d20*/  FMUL.FTZ R4, R23, 1 ;  /* 0x3f80000017047820 */ /* 0x000fcc0000410000 */
[----:B------:R-:W0:Y:S02]  /*6d30*/  F2F.F64.F32 R4, R4 ;  /* 0x0000000400047310 */ /* 0x000e240000201800 */
[----:B0-----:R0:W-:Y:S01]  /*6d40*/  STG.E.128 desc[UR36][R2.64], R4 ;  /* 0x0000000402007986 */ /* 0x0011e2000c101d24 */
[----:B------:R-:W-:Y:S05]  /*6d50*/  BRA `(.L_x_1088) ;  /* 0x0000000800747947 */ /* 0x000fea0003800000 */
.L_x_1096:
        /* <DEDUP_REMOVED lines=21> */
.L_x_1101:
[----:B------:R-:W-:Y:S05]  /*6eb0*/  BSYNC B0 ;  /* 0x0000000000007941 */ /* 0x000fea0003800000 */
.L_x_1100:
[----:B------:R-:W-:-:S05]  /*6ec0*/  LOP3.LUT R5, R0, R5, RZ, 0xfc, !PT ;  /* 0x0000000500057212 */ /* 0x000fca00078efcff */
[----:B------:R0:W-:Y:S01]  /*6ed0*/  STG.E.U8 desc[UR36][R2.64], R5 ;  /* 0x0000000502007986 */ /* 0x0001e2000c101124 */
[----:B------:R-:W-:Y:S05]  /*6ee0*/  BRA `(.L_x_1088) ;  /* 0x0000000800107947 */ /* 0x000fea0003800000 */
.L_x_1099:
        /* <DEDUP_REMOVED lines=13> */
.L_x_1103:
[----:B------:R-:W-:Y:S01]  /*6fc0*/  IMAD.MOV.U32 R0, RZ, RZ, 0x7f ;  /* 0x0000007fff007424 */ /* 0x000fe200078e00ff */
[----:B------:R-:W-:-:S04]  /*6fd0*/  ISETP.GT.U32.AND P0, PT, R4, 0x7f800000, PT ;  /* 0x7f8000000400780c */ /* 0x000fc80003f04070 */
[----:B------:R-:W-:-:S09]  /*6fe0*/  SEL R0, R0, 0x7c, P0 ;  /* 0x0000007c00007807 */ /* 0x000fd20000000000 */
.L_x_1104:
[----:B------:R-:W-:Y:S05]  /*6ff0*/  BSYNC B0 ;  /* 0x0000000000007941 */ /* 0x000fea0003800000 */
.L_x_1102:
[----:B------:R-:W-:-:S04]  /*7000*/  LOP3.LUT R4, R23, 0x80000000, RZ, 0xc0, !PT ;  /* 0x8000000017047812 */ /* 0x000fc800078ec0ff */
[----:B------:R-:W-:-:S04]  /*7010*/  SHF.R.U32.HI R5, RZ, 0x18, R4 ;  /* 0x00000018ff057819 */ /* 0x000fc80000011604 */
[----:B------:R-:W-:-:S05]  /*7020*/  LOP3.LUT R5, R0, R5, RZ, 0xfc, !PT ;  /* 0x0000000500057212 */ /* 0x000fca00078efcff */
[----:B------:R0:W-:Y:S01]  /*7030*/  STG.E.U8 desc[UR36][R2.64], R5 ;  /* 0x0000000502007986 */ /* 0x0001e2000c101124 */
[----:B------:R-:W-:Y:S05]  /*7040*/  BRA `(.L_x_1088) ;  /* 0x0000000400b87947 */ /* 0x000fea0003800000 */
.L_x_1098:
[----:B------:R-:W-:-:S05]  /*7050*/  HADD2.F32 R0, -RZ, R23.H0_H0 ;  /* 0x20000017ff007230 */ /* 0x000fca0000004100 */
[----:B------:R-:W-:-:S05]  /*7060*/  F2FP.BF16.F32.PACK_AB R0, RZ, R0 ;  /* 0x00000000ff00723e */ /* 0x000fca00000010ff */
[----:B------:R0:W-:Y:S01]  /*7070*/  STG.E.U16 desc[UR36][R2.64], R0 ;  /* 0x0000000002007986 */ /* 0x0001e2000c101524 */
[----:B------:R-:W-:Y:S05]  /*7080*/  BRA `(.L_x_1088) ;  /* 0x0000000400a87947 */ /* 0x000fea0003800000 */
.L_x_1095:
        /* <DEDUP_REMOVED lines=12> */
.L_x_1107:
        /* <DEDUP_REMOVED lines=17> */
.L_x_1110:
[----:B------:R-:W-:-:S04]  /*7260*/  LOP3.LUT R0, R23, 0x80000000, RZ, 0xc0, !PT ;  /* 0x8000000017007812 */ /* 0x000fc800078ec0ff */
[----:B------:R-:W-:-:S04]  /*7270*/  SHF.R.U32.HI R5, RZ, 0x18, R0 ;  /* 0x00000018ff057819 */ /* 0x000fc80000011600 */
[----:B------:R-:W-:-:S04]  /*7280*/  LOP3.LUT R4, R4, R5, RZ, 0xfc, !PT ;  /* 0x0000000504047212 */ /* 0x000fc800078efcff */
[----:B------:R-:W-:-:S07]  /*7290*/  PRMT R0, R4, 0x7610, R0 ;  /* 0x0000761004007816 */ /* 0x000fce0000000000 */
.L_x_1109:
[----:B------:R-:W-:Y:S05]  /*72a0*/  BSYNC B0 ;  /* 0x0000000000007941 */ /* 0x000fea0003800000 */
.L_x_1108:
[----:B------:R0:W-:Y:S01]  /*72b0*/  STG.E.U8 desc[UR36][R2.64], R0 ;  /* 0x0000000002007986 */ /* 0x0001e2000c101124 */
[----:B------:R-:W-:Y:S05]  /*72c0*/  BRA `(.L_x_1088) ;  /* 0x0000000400187947 */ /* 0x000fea0003800000 */
.L_x_1106:
        /* <DEDUP_REMOVED lines=17> */
.L_x_1113:
[----:B------:R-:W-:-:S04]  /*73e0*/  LOP3.LUT R0, R23, 0x80000000, RZ, 0xc0, !PT ;  /* 0x8000000017007812 */ /* 0x000fc800078ec0ff */
[----:B------:R-:W-:-:S04]  /*73f0*/  SHF.R.U32.HI R5, RZ, 0x18, R0 ;  /* 0x00000018ff057819 */ /* 0x000fc80000011600 */
[----:B------:R-:W-:-:S04]  /*7400*/  LOP3.LUT R4, R4, R5, RZ, 0xfc, !PT ;  /* 0x0000000504047212 */ /* 0x000fc800078efcff */
[----:B------:R-:W-:-:S07]  /*7410*/  PRMT R0, R4, 0x7610, R0 ;  /* 0x0000761004007816 */ /* 0x000fce0000000000 */
.L_x_1112:
[----:B------:R-:W-:Y:S05]  /*7420*/  BSYNC B0 ;  /* 0x0000000000007941 */ /* 0x000fea0003800000 */
.L_x_1111:
[----:B------:R0:W-:Y:S01]  /*7430*/  STG.E.U8 desc[UR36][R2.64], R0 ;  /* 0x0000000002007986 */ /* 0x0001e2000c101124 */
[----:B------:R-:W-:Y:S05]  /*7440*/  BRA `(.L_x_1088) ;  /* 0x0000000000b87947 */ /* 0x000fea0003800000 */
.L_x_1105:
[----:B------:R-:W-:-:S13]  /*7450*/  ISETP.NE.AND P0, PT, R0, 0x1c, PT ;  /* 0x0000001c0000780c */ /* 0x000fda0003f05270 */
[----:B------:R-:W-:Y:S05]  /*7460*/  @!P0 BRA `(.L_x_1114) ;  /* 0x0000000000a48947 */ /* 0x000fea0003800000 */
[----:B------:R-:W-:-:S13]  /*7470*/  ISETP.NE.AND P0, PT, R0, 0x1d, PT ;  /* 0x0000001d0000780c */ /* 0x000fda0003f05270 */
[----:B------:R-:W-:Y:S05]  /*7480*/  @!P0 BRA `(.L_x_1115) ;  /* 0x00000000008c8947 */ /* 0x000fea0003800000 */
[----:B------:R-:W-:-:S13]  /*7490*/  ISETP.NE.AND P0, PT, R0, 0x2c, PT ;  /* 0x0000002c0000780c */ /* 0x000fda0003f05270 */
[----:B------:R-:W-:Y:S05]  /*74a0*/  @P0 BRA `(.L_x_1087) ;  /* 0x0000000000400947 */ /* 0x000fea0003800000 */
[----:B------:R-:W-:Y:S02]  /*74b0*/  HADD2.F32 R23, -RZ, R23.H0_H0 ;  /* 0x20000017ff177230 */ /* 0x000fe40000004100 */
        /* <DEDUP_REMOVED lines=15> */
.L_x_1087:
        /* <DEDUP_REMOVED lines=16> */
.L_x_1116:
[----:B------:R-:W-:Y:S05]  /*76b0*/  BRA `(.L_x_1088) ;  /* 0x00000000001c7947 */ /* 0x000fea0003800000 */
.L_x_1115:
[----:B------:R-:W-:-:S06]  /*76c0*/  HADD2.F32 R4, -RZ, R23.H0_H0 ;  /* 0x20000017ff047230 */ /* 0x000fcc0000004100 */
[----:B------:R-:W0:Y:S02]  /*76d0*/  F2I.U64.TRUNC R4, R4 ;  /* 0x0000000400047311 */ /* 0x000e24000020d800 */
[----:B0-----:R0:W-:Y:S01]  /*76e0*/  STG.E.64 desc[UR36][R2.64], R4 ;  /* 0x0000000402007986 */ /* 0x0011e2000c101b24 */
[----:B------:R-:W-:Y:S05]  /*76f0*/  BRA `(.L_x_1088) ;  /* 0x00000000000c7947 */ /* 0x000fea0003800000 */
.L_x_1114:
[----:B------:R-:W-:-:S06]  /*7700*/  HADD2.F32 R23, -RZ, R23.H0_H0 ;  /* 0x20000017ff177230 */ /* 0x000fcc0000004100 */
[----:B------:R-:W0:Y:S02]  /*7710*/  F2I.FTZ.U32.TRUNC.NTZ R23, R23 ;  /* 0x0000001700177305 */ /* 0x000e24000021f000 */
[----:B0-----:R0:W-:Y:S02]  /*7720*/  STG.E desc[UR36][R2.64], R23 ;  /* 0x0000001702007986 */ /* 0x0011e4000c101924 */
.L_x_1088:
[----:B------:R-:W-:-:S07]  /*7730*/  VIADD R17, R17, 0x80 ;  /* 0x0000008011117836 */ /* 0x000fce0000000000 */
.L_x_1048:
[----:B------:R-:W-:Y:S05]  /*7740*/  BSYNC B6 ;  /* 0x0000000000067941 */ /* 0x000fea0003800000 */
.L_x_1047:
[----:B------:R-:W-:-:S13]  /*7750*/  ISETP.GE.AND P0, PT, R17, R16, PT ;  /* 0x000000101100720c */ /* 0x000fda0003f06270 */
[----:B------:R-:W-:Y:S05]  /*7760*/  @P0 EXIT ;  /* 0x000000000000094d */ /* 0x000fea0003800000 */
[----:B01234-:R-:W0:Y:S01]  /*7770*/  LDC.64 R2, c[0x0][0x218] ;  /* 0x00008600ff027b82 */ /* 0x01fe220000000a00 */
        /* <DEDUP_REMOVED lines=20> */
.L_x_1120:
[----:B------:R-:W-:-:S06]  /*78c0*/  HADD2.F32 R5, -RZ, R22.H0_H0 ;  /* 0x20000016ff057230 */ /* 0x000fcc0000004100 */
[----:B------:R-:W0:Y:S02]  /*78d0*/  F2I.S64.TRUNC R4, R5 ;  /* 0x0000000500047311 */ /* 0x000e24000020d900 */
[----:B0-----:R-:W-:Y:S01]  /*78e0*/  STG.E.U8 desc[UR36][R2.64], R4 ;  /* 0x0000000402007986 */ /* 0x001fe2000c101124 */
[----:B------:R-:W-:Y:S05]  /*78f0*/  EXIT ;  /* 0x000000000000794d */ /* 0x000fea0003800000 */
.L_x_1119:
        /* <DEDUP_REMOVED lines=10> */
.L_x_1123:
[----:B------:R-:W-:-:S04]  /*79a0*/  HADD2.F32 R22, -RZ, R22.H0_H0 ;  /* 0x20000016ff167230 */ /* 0x000fc80000004100 */
[----:B------:R-:W0:Y:S02]  /*79b0*/  F2I.FTZ.TRUNC.NTZ R5, R22 ;  /* 0x0000001600057305 */ /* 0x000e24000021f100 */
[----:B0-----:R-:W-:Y:S01]  /*79c0*/  STG.E desc[UR36][R2.64], R5 ;  /* 0x0000000502007986 */ /* 0x001fe2000c101924 */
[----:B------:R-:W-:Y:S05]  /*79d0*/  EXIT ;  /* 0x000000000000794d */ /* 0x000fea0003800000 */
.L_x_1122:
[----:B------:R-:W-:-:S04]  /*79e0*/  HADD2.F32 R22, -RZ, R22.H0_H0 ;  /* 0x20000016ff167230 */ /* 0x000fc80000004100 */
[----:B------:R-:W0:Y:S02]  /*79f0*/  F2I.FTZ.TRUNC.NTZ R5, R22 ;  /* 0x0000001600057305 */ /* 0x000e24000021f100 */
[----:B0-----:R-:W-:Y:S01]  /*7a00*/  STG.E.U16 desc[UR36][R2.64], R5 ;  /* 0x0000000502007986 */ /* 0x001fe2000c101524 */
[----:B------:R-:W-:Y:S05]  /*7a10*/  EXIT ;  /* 0x000000000000794d */ /* 0x000fea0003800000 */
.L_x_1118:
        /* <DEDUP_REMOVED lines=9> */
.L_x_1125:
[----:B------:R-:W-:Y:S01]  /*7ab0*/  STG.E.U16 desc[UR36][R2.64], R22 ;  /* 0x0000001602007986 */ /* 0x000fe2000c101524 */
[----:B------:R-:W-:Y:S05]  /*7ac0*/  EXIT ;  /* 0x000000000000794d */ /* 0x000fea0003800000 */
.L_x_1124:
        /* <DEDUP_REMOVED lines=10> */
.L_x_1127:
[----:B------:R-:W-:-:S05]  /*7b70*/  HADD2.F32 R0, -RZ, R22.H0_H0 ;  /* 0x20000016ff007230 */ /* 0x000fca0000004100 */
[----:B------:R-:W-:-:S04]  /*7b80*/  F2FP.F16.F32.PACK_AB R0, RZ, R0 ;  /* 0x00000000ff00723e */ /* 0x000fc800000000ff */
[----:B------:R-:W-:-:S05]  /*7b90*/  PRMT R0, R0, 0x5410, RZ ;  /* 0x0000541000007816 */ /* 0x000fca00000000ff */
[----:B------:R-:W-:Y:S01]  /*7ba0*/  STG.E desc[UR36][R2.64], R0 ;  /* 0x0000000002007986 */ /* 0x000fe2000c101924 */
[----:B------:R-:W-:Y:S05]  /*7bb0*/  EXIT ;  /* 0x000000000000794d */ /* 0x000fea0003800000 */
.L_x_1126:
[----:B------:R-:W-:-:S05]  /*7bc0*/  HADD2.F32 R4, -RZ, R22.H0_H0 ;  /* 0x20000016ff047230 */ /* 0x000fca0000004100 */
[----:B------:R-:W-:-:S06]  /*7bd0*/  FMUL.FTZ R4, R4, 1 ;  /* 0x3f80000004047820 */ /* 0x000fcc0000410000 */
[----:B------:R-:W0:Y:S02]  /*7be0*/  F2F.F64.F32 R4, R4 ;  /* 0x0000000400047310 */ /* 0x000e240000201800 */
[----:B0-----:R-:W-:Y:S01]  /*7bf0*/  STG.E.64 desc[UR36][R2.64], R4 ;  /* 0x0000000402007986 */ /* 0x001fe2000c101b24 */
[----:B------:R-:W-:Y:S05]  /*7c00*/  EXIT ;  /* 0x000000000000794d */ /* 0x000fea0003800000 */
.L_x_1117:
        /* <DEDUP_REMOVED lines=13> */
.L_x_1130:
[----:B------:R-:W-:Y:S01]  /*7ce0*/  HADD2.F32 R22, -RZ, R22.H0_H0 ;  /* 0x20000016ff167230 */ /* 0x000fe20000004100 */
[----:B------:R-:W-:-:S04]  /*7cf0*/  CS2R R6, SRZ ;  /* 0x0000000000067805 */ /* 0x000fc8000001ff00 */
[----:B------:R-:W-:-:S06]  /*7d00*/  FMUL.FTZ R4, R22, 1 ;  /* 0x3f80000016047820 */ /* 0x000fcc0000410000 */
[----:B------:R-:W0:Y:S02]  /*7d10*/  F2F.F64.F32 R4, R4 ;  /* 0x0000000400047310 */ /* 0x000e240000201800 */
[----:B0-----:R-:W-:Y:S01]  /*7d20*/  STG.E.128 desc[UR36][R2.64], R4 ;  /* 0x0000000402007986 */ /* 0x001fe2000c101d24 */
[----:B------:R-:W-:Y:S05]  /*7d30*/  EXIT ;  /* 0x000000000000794d */ /* 0x000fea0003800000 */
.L_x_1129:
        /* <DEDUP_REMOVED lines=21> */
.L_x_1134:
[----:B------:R-:W-:Y:S05]  /*7e90*/  BSYNC B0 ;  /* 0x0000000000007941 */ /* 0x000fea0003800000 */
.L_x_1133:
[----:B------:R-:W-:-:S05]  /*7ea0*/  LOP3.LUT R5, R0, R5, RZ, 0xfc, !PT ;  /* 0x0000000500057212 */ /* 0x000fca00078efcff */
[----:B------:R-:W-:Y:S01]  /*7eb0*/  STG.E.U8 desc[UR36][R2.64], R5 ;  /* 0x0000000502007986 */ /* 0x000fe2000c101124 */
[----:B------:R-:W-:Y:S05]  /*7ec0*/  EXIT ;  /* 0x000000000000794d */ /* 0x000fea0003800000 */
.L_x_1132:
        /* <DEDUP_REMOVED lines=13> */
.L_x_1136:
[----:B------:R-:W-:Y:S01]  /*7fa0*/  IMAD.MOV.U32 R0, RZ, RZ, 0x7f ;  /* 0x0000007fff007424 */ /* 0x000fe200078e00ff */
[----:B------:R-:W-:-:S04]  /*7fb0*/  ISETP.GT.U32.AND P0, PT, R4, 0x7f800000, PT ;  /* 0x7f8000000400780c */ /* 0x000fc80003f04070 */
[----:B------:R-:W-:-:S09]  /*7fc0*/  SEL R0, R0, 0x7c, P0 ;  /* 0x0000007c00007807 */ /* 0x000fd20000000000 */
.L_x_1137:
[----:B------:R-:W-:Y:S05]  /*7fd0*/  BSYNC B0 ;  /* 0x0000000000007941 */ /* 0x000fea0003800000 */
.L_x_1135:
[----:B------:R-:W-:-:S04]  /*7fe0*/  LOP3.LUT R4, R5, 0x80000000, RZ, 0xc0, !PT ;  /* 0x8000000005047812 */ /* 0x000fc800078ec0ff */
[----:B------:R-:W-:-:S04]  /*7ff0*/  SHF.R.U32.HI R5, RZ, 0x18, R4 ;  /* 0x00000018ff057819 */ /* 0x000fc80000011604 */
[----:B------:R-:W-:-:S05]  /*8000*/  LOP3.LUT R5, R0, R5, RZ, 0xfc, !PT ;  /* 0x0000000500057212 */ /* 0x000fca00078efcff */
[----:B------:R-:W-:Y:S01]  /*8010*/  STG.E.U8 desc[UR36][R2.64], R5 ;  /* 0x0000000502007986 */ /* 0x000fe2000c101124 */
[----:B------:R-:W-:Y:S05]  /*8020*/  EXIT ;  /* 0x000000000000794d */ /* 0x000fea0003800000 */
.L_x_1131:
[----:B------:R-:W-:-:S05]  /*8030*/  HADD2.F32 R0, -RZ, R22.H0_H0 ;  /* 0x20000016ff007230 */ /* 0x000fca0000004100 */
[----:B------:R-:W-:-:S05]  /*8040*/  F2FP.BF16.F32.PACK_AB R0, RZ, R0 ;  /* 0x00000000ff00723e */ /* 0x000fca00000010ff */
[----:B------:R-:W-:Y:S01]  /*8050*/  STG.E.U16 desc[UR36][R2.64], R0 ;  /* 0x0000000002007986 */ /* 0x000fe2000c101524 */
[----:B------:R-:W-:Y:S05]  /*8060*/  EXIT ;  /* 0x000000000000794d */ /* 0x000fea0003800000 */
.L_x_1128:
        /* <DEDUP_REMOVED lines=12> */
.L_x_1140:
        /* <DEDUP_REMOVED lines=17> */
.L_x_1143:
[----:B------:R-:W-:-:S04]  /*8240*/  LOP3.LUT R0, R7, 0x80000000, RZ, 0xc0, !PT ;  /* 0x8000000007007812 */ /* 0x000fc800078ec0ff */
[----:B------:R-:W-:-:S04]  /*8250*/  SHF.R.U32.HI R5, RZ, 0x18, R0 ;  /* 0x00000018ff057819 */ /* 0x000fc80000011600 */
[----:B------:R-:W-:-:S04]  /*8260*/  LOP3.LUT R4, R4, R5, RZ, 0xfc, !PT ;  /* 0x0000000504047212 */ /* 0x000fc800078efcff */
[----:B------:R-:W-:-:S07]  /*8270*/  PRMT R0, R4, 0x7610, R0 ;  /* 0x0000761004007816 */ /* 0x000fce0000000000 */
.L_x_1142:
[----:B------:R-:W-:Y:S05]  /*8280*/  BSYNC B0 ;  /* 0x0000000000007941 */ /* 0x000fea0003800000 */
.L_x_1141:
[----:B------:R-:W-:Y:S01]  /*8290*/  STG.E.U8 desc[UR36][R2.64], R0 ;  /* 0x0000000002007986 */ /* 0x000fe2000c101124 */
[----:B------:R-:W-:Y:S05]  /*82a0*/  EXIT ;  /* 0x000000000000794d */ /* 0x000fea0003800000 */
.L_x_1139:
        /* <DEDUP_REMOVED lines=17> */
.L_x_1146:
[----:B------:R-:W-:-:S04]  /*83c0*/  LOP3.LUT R0, R7, 0x80000000, RZ, 0xc0, !PT ;  /* 0x8000000007007812 */ /* 0x000fc800078ec0ff */
[----:B------:R-:W-:-:S04]  /*83d0*/  SHF.R.U32.HI R5, RZ, 0x18, R0 ;  /* 0x00000018ff057819 */ /* 0x000fc80000011600 */
[----:B------:R-:W-:-:S04]  /*83e0*/  LOP3.LUT R4, R4, R5, RZ, 0xfc, !PT ;  /* 0x0000000504047212 */ /* 0x000fc800078efcff */
[----:B------:R-:W-:-:S07]  /*83f0*/  PRMT R0, R4, 0x7610, R0 ;  /* 0x0000761004007816 */ /* 0x000fce0000000000 */
.L_x_1145:
[----:B------:R-:W-:Y:S05]  /*8400*/  BSYNC B0 ;  /* 0x0000000000007941 */ /* 0x000fea0003800000 */
.L_x_1144:
[----:B------:R-:W-:Y:S01]  /*8410*/  STG.E.U8 desc[UR36][R2.64], R0 ;  /* 0x0000000002007986 */ /* 0x000fe2000c101124 */
[----:B------:R-:W-:Y:S05]  /*8420*/  EXIT ;  /* 0x000000000000794d */ /* 0x000fea0003800000 */
.L_x_1138:
        /* <DEDUP_REMOVED lines=22> */
.L_x_1121:
        /* <DEDUP_REMOVED lines=16> */
.L_x_1149:
[----:B------:R-:W-:Y:S05]  /*8690*/  EXIT ;  /* 0x000000000000794d */ /* 0x000fea0003800000 */
.L_x_1148:
[----:B------:R-:W-:-:S06]  /*86a0*/  HADD2.F32 R4, -RZ, R22.H0_H0 ;  /* 0x20000016ff047230 */ /* 0x000fcc0000004100 */
[----:B------:R-:W0:Y:S02]  /*86b0*/  F2I.U64.TRUNC R4, R4 ;  /* 0x0000000400047311 */ /* 0x000e24000020d800 */
[----:B0-----:R-:W-:Y:S01]  /*86c0*/  STG.E.64 desc[UR36][R2.64], R4 ;  /* 0x0000000402007986 */ /* 0x001fe2000c101b24 */
[----:B------:R-:W-:Y:S05]  /*86d0*/  EXIT ;  /* 0x000000000000794d */ /* 0x000fea0003800000 */
.L_x_1147:
[----:B------:R-:W-:-:S04]  /*86e0*/  HADD2.F32 R22, -RZ, R22.H0_H0 ;  /* 0x20000016ff167230 */ /* 0x000fc80000004100 */
[----:B------:R-:W0:Y:S02]  /*86f0*/  F2I.FTZ.U32.TRUNC.NTZ R5, R22 ;  /* 0x0000001600057305 */ /* 0x000e24000021f000 */
[----:B0-----:R-:W-:Y:S01]  /*8700*/  STG.E desc[UR36][R2.64], R5 ;  /* 0x0000000502007986 */ /* 0x001fe2000c101924 */
[----:B------:R-:W-:Y:S05]  /*8710*/  EXIT ;  /* 0x000000000000794d */ /* 0x000fea0003800000 */
.L_x_1150:
        /* <DEDUP_REMOVED lines=14> */
.L_x_2624:


//--------------------- .text._ZN2at6native18elementwise_kernelILi128ELi4EZNS0_22gpu_kernel_impl_nocastIZZZNS0_15cos_kernel_cudaERNS_18TensorIteratorBaseEENKUlvE0_clEvENKUlvE1_clEvEUlN3c104HalfEE_EEvS4_RKT_EUliE_EEviT1_ --------------------------
	.section	.text._ZN2at6native18elementwise_kernelILi128ELi4EZNS0_22gpu_kernel_impl_nocastIZZZNS0_15cos_kernel_cudaERNS_18TensorIteratorBaseEENKUlvE0_clEvENKUlvE1_clEvEUlN3c104HalfEE_EEvS4_RKT_EUliE_EEviT1_,"ax",@progbits
	.align	128
        .global         _ZN2at6native18elementwise_kernelILi128ELi4EZNS0_22gpu_kernel_impl_nocastIZZZNS0_15cos_kernel_cudaERNS_18TensorIteratorBaseEENKUlvE0_clEvENKUlvE1_clEvEUlN3c104HalfEE_EEvS4_RKT_EUliE_EEviT1_
        .type           _ZN2at6native18elementwise_kernelILi128ELi4EZNS0_22gpu_kernel_impl_nocastIZZZNS0_15cos_kernel_cudaERNS_18TensorIteratorBaseEENKUlvE0_clEvENKUlvE1_clEvEUlN3c104HalfEE_EEvS4_RKT_EUliE_EEviT1_,@function
        .size           _ZN2at6native18elementwise_kernelILi128ELi4EZNS0_22gpu_kernel_impl_nocastIZZZNS0_15cos_kernel_cudaERNS_18TensorIteratorBaseEENKUlvE0_clEvENKUlvE1_clEvEUlN3c104HalfEE_EEvS4_RKT_EUliE_EEviT1_,(.L_x_2625 - _ZN2at6native18elementwise_kernelILi128ELi4EZNS0_22gpu_kernel_impl_nocastIZZZNS0_15cos_kernel_cudaERNS_18TensorIteratorBaseEENKUlvE0_clEvENKUlvE1_clEvEUlN3c104HalfEE_EEvS4_RKT_EUliE_EEviT1_)
        .other          _ZN2at6native18elementwise_kernelILi128ELi4EZNS0_22gpu_kernel_impl_nocastIZZZNS0_15cos_kernel_cudaERNS_18TensorIteratorBaseEENKUlvE0_clEvENKUlvE1_clEvEUlN3c104HalfEE_EEvS4_RKT_EUliE_EEviT1_,@"STO_CUDA_ENTRY STV_DEFAULT"
_ZN2at6native18elementwise_kernelILi128ELi4EZNS0_22gpu_kernel_impl_nocastIZZZNS0_15cos_kernel_cudaERNS_18TensorIteratorBaseEENKUlvE0_clEvENKUlvE1_clEvEUlN3c104HalfEE_EEvS4_RKT_EUliE_EEviT1_:
.text._ZN2at6native18elementwise_kernelILi128ELi4EZNS0_22gpu_kernel_impl_nocastIZZZNS0_15cos_kernel_cudaERNS_18TensorIteratorBaseEENKUlvE0_clEvENKUlvE1_clEvEUlN3c104HalfEE_EEvS4_RKT_EUliE_EEviT1_:
        /* <DEDUP_REMOVED lines=311> */
.L_x_1153:
[----:B------:R-:W-:Y:S02]  /*1370*/  ULDC.64 UR8, c[0x0][0x418] ;  /* 0x0001060000087ab9 */ /* 0x000fe40000000a00 */
[----:B------:R-:W-:-:S04]  /*1380*/  IADD3 R4, P0, R2, UR8, RZ ;  /* 0x0000000802047c10 */ /* 0x000fc8000ff1e0ff */
[----:B------:R-:W-:Y:S01]  /*1390*/  IADD3.X R5, RZ, UR9, RZ, P0, !PT ;  /* 0x00000009ff057c10 */ /* 0x000fe200087fe4ff */
[----:B------:R-:W-:-:S04]  /*13a0*/  ULDC.64 UR8, c[0x0][0x410] ;  /* 0x0001040000087ab9 */ /* 0x000fc80000000a00 */
[----:B------:R-:W2:Y:S01]  /*13b0*/  LDG.E.U16 R4, desc[UR4][R4.64] ;  /* 0x0000000404047981 */ /* 0x000ea2000c1e1500 */
[----:B------:R-:W-:Y:S01]  /*13c0*/  IADD3 R0, R0, 0x80, RZ ;  /* 0x0000008000007810 */ /* 0x000fe20007ffe0ff */
[----:B--2---:R-:W-:-:S05]  /*13d0*/  HADD2.F32 R2, -RZ, R4.H0_H0 ;  /* 0x20000004ff027230 */ /* 0x004fca0000004100 */
[----:B------:R-:W-:Y:S01]  /*13e0*/  FMUL.RZ R7, R2, 0.15915493667125701904 ;  /* 0x3e22f98302077820 */ /* 0x000fe2000040c000 */
[----:B------:R-:W-:-:S03]  /*13f0*/  IADD3 R2, P0, R3, UR8, RZ ;  /* 0x0000000803027c10 */ /* 0x000fc6000ff1e0ff */
[----:B------:R-:W0:Y:S01]  /*1400*/  MUFU.COS R6, R7 ;  /* 0x0000000700067308 */ /* 0x000e220000000000 */
[----:B------:R-:W-:Y:S02]  /*1410*/  IADD3.X R3, RZ, UR9, RZ, P0, !PT ;  /* 0x00000009ff037c10 */ /* 0x000fe400087fe4ff */
[----:B0-----:R-:W-:-:S05]  /*1420*/  F2FP.F16.F32.PACK_AB R6, RZ, R6 ;  /* 0x00000006ff06723e */ /* 0x001fca00000000ff */
[----:B------:R0:W-:Y:S02]  /*1430*/  STG.E.U16 desc[UR4][R2.64], R6 ;  /* 0x0000000602007986 */ /* 0x0001e4000c101504 */
.L_x_1152:
[----:B------:R-:W-:Y:S05]  /*1440*/  BSYNC B0 ;  /* 0x0000000000007941 */ /* 0x000fea0003800000 */
.L_x_1151:
        /* <DEDUP_REMOVED lines=8> */
[----:B------:R-:W-:Y:S01]  /*14d0*/  IMAD.MOV.U32 R3, RZ, RZ, R0 ;  /* 0x000000ffff037224 */ /* 0x000fe200078e0000 */
        /* <DEDUP_REMOVED lines=296> */
.L_x_1156:
        /* <DEDUP_REMOVED lines=11> */
[----:B------:R-:W-:Y:S02]  /*2810*/  ISETP.GE.AND P0, PT, R0, UR6, PT ;  /* 0x0000000600007c0c */ /* 0x000fe4000bf06270 */
[----:B0-----:R-:W-:-:S05]  /*2820*/  F2FP.F16.F32.PACK_AB R6, RZ, R6 ;  /* 0x00000006ff06723e */ /* 0x001fca00000000ff */
[----:B------:R1:W-:Y:S06]  /*2830*/  STG.E.U16 desc[UR4][R2.64], R6 ;  /* 0x0000000602007986 */ /* 0x0003ec000c101504 */
[----:B------:R-:W-:Y:S05]  /*2840*/  @P0 BRA `(.L_x_1155) ;  /* 0x0000001000ec0947 */ /* 0x000fea0003800000 */
[----:B------:R-:W0:Y:S01]  /*2850*/  LDC R8, c[0x0][0x218] ;  /* 0x00008600ff087b82 */ /* 0x000e220000000800 */
[----:B-1----:R-:W-:Y:S02]  /*2860*/  CS2R R2, SRZ ;  /* 0x0000000000027805 */ /* 0x002fe4000001ff00 */
[----:B0-----:R-:W-:-:S13]  /*2870*/  ISETP.NE.AND P0, PT, R8, RZ, PT ;  /* 0x000000ff0800720c */ /* 0x001fda0003f05270 */
        /* <DEDUP_REMOVED lines=279> */
[----:B------:R-:W-:Y:S01]  /*39f0*/  IMAD.MOV.U32 R4, RZ, RZ, RZ ;  /* 0x000000ffff047224 */ /* 0x000fe200078e00ff */
[----:B------:R-:W-:Y:S01]  /*3a00*/  ULDC.64 UR8, c[0x0][0x330] ;  /* 0x0000cc0000087ab9 */ /* 0x000fe20000000a00 */
[----:B------:R-:W-:Y:S02]  /*3a10*/  ULDC UR7, c[0x0][0x338] ;  /* 0x0000ce0000077ab9 */ /* 0x000fe40000000800 */
[----:B------:R-:W-:-:S05]  /*3a20*/  IMAD.HI.U32 R8, R5, UR9, R4 ;  /* 0x0000000905087c27 */ /* 0x000fca000f8e0004 */
[----:B------:R-:W-:-:S03]  /*3a30*/  SHF.R.U32.HI R9, RZ, UR7, R8 ;  /* 0x00000007ff097c19 */ /* 0x000fc60008011608 */
        /* <DEDUP_REMOVED lines=15> */
.L_x_1157:
        /* <DEDUP_REMOVED lines=13> */
.L_x_1155:
[----:B------:R-:W-:Y:S05]  /*3c00*/  BSYNC B0 ;  /* 0x0000000000007941 */ /* 0x000fea0003800000 */
.L_x_1154:
        /* <DEDUP_REMOVED lines=290> */
[----:B------:R-:W-:Y:S01]  /*4e30*/  @P0 MOV R6, RZ ;  /* 0x000000ff00060202 */ /* 0x000fe20000000f00 */
[----:B------:R-:W-:Y:S01]  /*4e40*/  ULDC.64 UR6, c[0x0][0x400] ;  /* 0x0001000000067ab9 */ /* 0x000fe20000000a00 */
[----:B------:R-:W-:-:S05]  /*4e50*/  IADD3 R4, -R7, RZ, RZ ;  /* 0x000000ff07047210 */ /* 0x000fca0007ffe1ff */
[----:B------:R-:W1:Y:S01]  /*4e60*/  @P0 LDC R11, c[0x0][0x33c] ;  /* 0x0000cf00ff0b0b82 */ /* 0x000e620000000800 */
[----:B------:R-:W-:-:S04]  /*4e70*/  IMAD R4, R4, UR8, R5 ;  /* 0x0000000804047c24 */ /* 0x000fc8000f8e0205 */
[C---:B------:R-:W-:Y:S02]  /*4e80*/  IMAD R3, R4.reuse, UR6, R3 ;  /* 0x0000000604037c24 */ /* 0x040fe4000f8e0203 */
[----:B------:R-:W-:Y:S01]  /*4e90*/  IMAD R2, R4, UR7, R2 ;  /* 0x0000000704027c24 */ /* 0x000fe2000f8e0202 */
[----:B------:R-:W2:Y:S01]  /*4ea0*/  @P0 LDC.64 R12, c[0x0][0x408] ;  /* 0x00010200ff0c0b82 */ /* 0x000ea20000000a00 */
[----:B0-----:R-:W-:-:S05]  /*4eb0*/  @P0 IMAD.HI.U32 R0, R7, R8, R6 ;  /* 0x0000000807000227 */ /* 0x001fca00078e0006 */
[----:B------:R-:W-:-:S04]  /*4ec0*/  @P0 SHF.R.U32.HI R0, RZ, R9, R0 ;  /* 0x00000009ff000219 */ /* 0x000fc80000011600 */
[----:B------:R-:W-:-:S05]  /*4ed0*/  @P0 IADD3 R6, -R0, RZ, RZ ;  /* 0x000000ff00060210 */ /* 0x000fca0007ffe1ff */
[----:B-1----:R-:W-:-:S04]  /*4ee0*/  @P0 IMAD R6, R11, R6, R7 ;  /* 0x000000060b060224 */ /* 0x002fc800078e0207 */
[C---:B--2---:R-:W-:Y:S02]  /*4ef0*/  @P0 IMAD R3, R6.reuse, R12, R3 ;  /* 0x0000000c06030224 */ /* 0x044fe400078e0203 */
[----:B------:R-:W-:-:S07]  /*4f00*/  @P0 IMAD R2, R6, R13, R2 ;  /* 0x0000000d06020224 */ /* 0x000fce00078e0202 */
.L_x_1158:
[----:B------:R-:W-:Y:S02]  /*4f10*/  ULDC.64 UR6, c[0x0][0x418] ;  /* 0x0001060000067ab9 */ /* 0x000fe40000000a00 */
[----:B------:R-:W-:-:S04]  /*4f20*/  IADD3 R4, P0, R2, UR6, RZ ;  /* 0x0000000602047c10 */ /* 0x000fc8000ff1e0ff */
[----:B------:R-:W-:Y:S01]  /*4f30*/  IADD3.X R5, RZ, UR7, RZ, P0, !PT ;  /* 0x00000007ff057c10 */ /* 0x000fe200087fe4ff */
[----:B------:R-:W-:-:S04]  /*4f40*/  ULDC.64 UR6, c[0x0][0x410] ;  /* 0x0001040000067ab9 */ /* 0x000fc80000000a00 */
[----:B------:R-:W2:Y:S01]  /*4f50*/  LDG.E.U16 R4, desc[UR4][R4.64] ;  /* 0x0000000404047981 */ /* 0x000ea2000c1e1500 */
[----:B------:R-:W-:-:S04]  /*4f60*/  IADD3 R2, P0, R3, UR6, RZ ;  /* 0x0000000603027c10 */ /* 0x000fc8000ff1e0ff */
[----:B------:R-:W-:Y:S01]  /*4f70*/  IADD3.X R3, RZ, UR7, RZ, P0, !PT ;  /* 0x00000007ff037c10 */ /* 0x000fe200087fe4ff */
[----:B--2---:R-:W-:-:S05]  /*4f80*/  HADD2.F32 R0, -RZ, R4.H0_H0 ;  /* 0x20000004ff007230 */ /* 0x004fca0000004100 */
[----:B------:R-:W-:-:S04]  /*4f90*/  FMUL.RZ R6, R0, 0.15915493667125701904 ;  /* 0x3e22f98300067820 */ /* 0x000fc8000040c000 */
[----:B------:R-:W0:Y:S02]  /*4fa0*/  MUFU.COS R0, R6 ;  /* 0x0000000600007308 */ /* 0x000e240000000000 */
[----:B0-----:R-:W-:-:S05]  /*4fb0*/  F2FP.F16.F32.PACK_AB R0, RZ, R0 ;  /* 0x00000000ff00723e */ /* 0x001fca00000000ff */
[----:B------:R-:W-:Y:S01]  /*4fc0*/  STG.E.U16 desc[UR4][R2.64], R0 ;  /* 0x0000000002007986 */ /* 0x000fe2000c101504 */
[----:B------:R-:W-:Y:S05]  /*4fd0*/  EXIT ;  /* 0x000000000000794d */ /* 0x000fea0003800000 */
.L_x_1159:
        /* <DEDUP_REMOVED lines=10> */
.L_x_2625:


//--------------------- .text._ZN2at6native27unrolled_elementwise_kernelIZZZNS0_15cos_kernel_cudaERNS_18TensorIteratorBaseEENKUlvE0_clEvENKUlvE1_clEvEUlN3c104HalfEE_St5arrayIPcLm2EELi4E23TrivialOffsetCalculatorILi1EjESD_NS0_6memory15LoadWithoutCastENSE_16StoreWithoutCastEEEviT_T0_T2_T3_T4_T5_ --------------------------
	.section	.text._ZN2at6native27unrolled_elementwise_kernelIZZZNS0_15cos_kernel_cudaERNS_18TensorIteratorBaseEENKUlvE0_clEvENKUlvE1_clEvEUlN3c104HalfEE_St5arrayIPcLm2EELi4E23TrivialOffsetCalculatorILi1EjESD_NS0_6memory15LoadWithoutCastENSE_16StoreWithoutCastEEEviT_T0_T2_T3_T4_T5_,"ax",@progbits
	.align	128
        .global         _ZN2at6native27unrolled_elementwise_kernelIZZZNS0_15cos_kernel_cudaERNS_18TensorIteratorBaseEENKUlvE0_clEvENKUlvE1_clEvEUlN3c104HalfEE_St5arrayIPcLm2EELi4E23TrivialOffsetCalculatorILi1EjESD_NS0_6memory15LoadWithoutCastENSE_16StoreWithoutCastEEEviT_T0_T2_T3_T4_T5_
        .type           _ZN2at6native27unrolled_elementwise_kernelIZZZNS0_15cos_kernel_cudaERNS_18TensorIteratorBaseEENKUlvE0_clEvENKUlvE1_clEvEUlN3c104HalfEE_St5arrayIPcLm2EELi4E23TrivialOffsetCalculatorILi1EjESD_NS0_6memory15LoadWithoutCastENSE_16StoreWithoutCastEEEviT_T0_T2_T3_T4_T5_,@function
        .size           _ZN2at6native27unrolled_elementwise_kernelIZZZNS0_15cos_kernel_cudaERNS_18TensorIteratorBaseEENKUlvE0_clEvENKUlvE1_clEvEUlN3c104HalfEE_St5arrayIPcLm2EELi4E23TrivialOffsetCalculatorILi1EjESD_NS0_6memory15LoadWithoutCastENSE_16StoreWithoutCastEEEviT_T0_T2_T3_T4_T5_,(.L_x_2626 - _ZN2at6native27unrolled_elementwise_kernelIZZZNS0_15cos_kernel_cudaERNS_18TensorIteratorBaseEENKUlvE0_clEvENKUlvE1_clEvEUlN3c104HalfEE_St5arrayIPcLm2EELi4E23TrivialOffsetCalculatorILi1EjESD_NS0_6memory15LoadWithoutCastENSE_16StoreWithoutCastEEEviT_T0_T2_T3_T4_T5_)
        .other          _ZN2at6native27unrolled_elementwise_kernelIZZZNS0_15cos_kernel_cudaERNS_18TensorIteratorBaseEENKUlvE0_clEvENKUlvE1_clEvEUlN3c104HalfEE_St5arrayIPcLm2EELi4E23TrivialOffsetCalculatorILi1EjESD_NS0_6memory15LoadWithoutCastENSE_16StoreWithoutCastEEEviT_T0_T2_T3_T4_T5_,@"STO_CUDA_ENTRY STV_DEFAULT"
_ZN2at6native27unrolled_elementwise_kernelIZZZNS0_15cos_kernel_cudaERNS_18TensorIteratorBaseEENKUlvE0_clEvENKUlvE1_clEvEUlN3c104HalfEE_St5arrayIPcLm2EELi4E23TrivialOffsetCalculatorILi1EjESD_NS0_6memory15LoadWithoutCastENSE_16StoreWithoutCastEEEviT_T0_T2_T3_T4_T5_:
.text._ZN2at6native27unrolled_elementwise_kernelIZZZNS0_15cos_kernel_cudaERNS_18TensorIteratorBaseEENKUlvE0_clEvENKUlvE1_clEvEUlN3c104HalfEE_St5arrayIPcLm2EELi4E23TrivialOffsetCalculatorILi1EjESD_NS0_6memory15LoadWithoutCastENSE_16StoreWithoutCastEEEviT_T0_T2_T3_T4_T5_:
        /* <DEDUP_REMOVED lines=11> */
[----:B------:R-:W-:-:S03]  /*00b0*/  @!P0 LEA R11, R0, R9, 0x9 ;  /* 0x00000009000b8211 */ /* 0x000fc600078e48ff */
        /* <DEDUP_REMOVED lines=8> */
[----:B------:R-:W-:Y:S02]  /*0140*/  PRMT R11, RZ, 0x7610, R11 ;  /* 0x00007610ff0b7816 */ /* 0x000fe4000000000b */
[----:B------:R-:W-:Y:S01]  /*0150*/  PRMT R18, RZ, 0x7610, R18 ;  /* 0x00007610ff127816 */ /* 0x000fe20000000012 */
[----:B-1----:R-:W-:-:S04]  /*0160*/  @!P1 IMAD.WIDE.U32 R14, R17, 0x2, R14 ;  /* 0x00000002110e9825 */ /* 0x002fc800078e000e */
[----:B------:R-:W-:Y:S01]  /*0170*/  @!P3 IMAD R17, R0, 0x200, R19 ;  /* 0x000002000011b824 */ /* 0x000fe200078e0213 */
[----:B------:R-:W3:Y:S03]  /*0180*/  @!P1 LDG.E.U16 R11, desc[UR4][R14.64] ;  /* 0x000000040e0b9981 */ /* 0x000ee6000c1e1500 */
[----:B0-----:R-:W-:-:S05]  /*0190*/  @!P3 IMAD.WIDE.U32 R6, R17, 0x2, R6 ;  /* 0x000000021106b825 */ /* 0x001fca00078e0006 */
[----:B------:R0:W4:Y:S01]  /*01a0*/  @!P3 LDG.E.U16 R18, desc[UR4][R6.64] ;  /* 0x000000040612b981 */ /* 0x000122000c1e1500 */
[----:B------:R-:W-:-:S04]  /*01b0*/  @!P3 IADD3 R19, R19, 0x80, RZ ;  /* 0x000000801313b810 */ /* 0x000fc80007ffe0ff */
        /* <DEDUP_REMOVED lines=18> */
[----:B--2---:R-:W-:-:S05]  /*02e0*/  @!P0 HADD2.F32 R10, -RZ, R10.H0_H0 ;  /* 0x2000000aff0a8230 */ /* 0x004fca0000004100 */
[----:B------:R-:W-:-:S06]  /*02f0*/  @!P0 FMUL.RZ R10, R10, 0.15915493667125701904 ;  /* 0x3e22f9830a0a8820 */ /* 0x000fcc000040c000 */
[----:B------:R-:W0:Y:S01]  /*0300*/  @!P0 MUFU.COS R10, R10 ;  /* 0x0000000a000a8308 */ /* 0x000e220000000000 */
[----:B---3--:R-:W-:-:S05]  /*0310*/  @!P2 HADD2.F32 R11, -RZ, R11.H0_H0 ;  /* 0x2000000bff0ba230 */ /* 0x008fca0000004100 */
[----:B------:R-:W-:Y:S01]  /*0320*/  @!P2 FMUL.RZ R11, R11, 0.15915493667125701904 ;  /* 0x3e22f9830b0ba820 */ /* 0x000fe2000040c000 */
[----:B0-----:R-:W-:Y:S01]  /*0330*/  @!P0 F2FP.F16.F32.PACK_AB R5, RZ, R10 ;  /* 0x0000000aff05823e */ /* 0x001fe200000000ff */
[----:B----4-:R-:W-:-:S04]  /*0340*/  @!P3 HADD2.F32 R18, -RZ, R18.H0_H0 ;  /* 0x20000012ff12b230 */ /* 0x010fc80000004100 */
[----:B------:R0:W-:Y:S01]  /*0350*/  @!P0 STG.E.U16 desc[UR4][R6.64], R5 ;  /* 0x0000000506008986 */ /* 0x0001e2000c101504 */
[----:B------:R-:W-:Y:S01]  /*0360*/  @!P3 FMUL.RZ R12, R18, 0.15915493667125701904 ;  /* 0x3e22f983120cb820 */ /* 0x000fe2000040c000 */
[----:B------:R-:W1:Y:S08]  /*0370*/  @!P2 MUFU.COS R11, R11 ;  /* 0x0000000b000ba308 */ /* 0x000e700000000000 */
[----:B------:R-:W2:Y:S01]  /*0380*/  @!P3 MUFU.COS R12, R12 ;  /* 0x0000000c000cb308 */ /* 0x000ea20000000000 */
[----:B-1----:R-:W-:-:S02]  /*0390*/  @!P2 F2FP.F16.F32.PACK_AB R4, RZ, R11 ;  /* 0x0000000bff04a23e */ /* 0x002fc400000000ff */
[----:B--2---:R-:W-:Y:S01]  /*03a0*/  @!P3 F2FP.F16.F32.PACK_AB R3, RZ, R12 ;  /* 0x0000000cff03b23e */ /* 0x004fe200000000ff */
        /* <DEDUP_REMOVED lines=12> */
.L_x_1161:
[----:B------:R-:W-:Y:S05]  /*0470*/  BSYNC B0 ;  /* 0x0000000000007941 */ /* 0x000fea0003800000 */
.L_x_1160:
[----:B------:R-:W-:Y:S01]  /*0480*/  ISETP.GE.AND P0, PT, R9, R2, PT ;  /* 0x000000020900720c */ /* 0x000fe20003f06270 */
[----:B-----5:R-:W-:-:S05]  /*0490*/  @!P1 HADD2.F32 R8, -RZ, R8.H0_H0 ;  /* 0x20000008ff089230 */ /* 0x020fca0000004100 */
[----:B0-----:R-:W-:-:S07]  /*04a0*/  @!P1 FMUL.RZ R4, R8, 0.15915493667125701904 ;  /* 0x3e22f98308049820 */ /* 0x001fce000040c000 */
[----:B------:R-:W-:Y:S05]  /*04b0*/  @P0 EXIT ;  /* 0x000000000000094d */ /* 0x000fea0003800000 */
[----:B------:R-:W0:Y:S01]  /*04c0*/  LDC.64 R2, c[0x0][0x218] ;  /* 0x00008600ff027b82 */ /* 0x000e220000000a00 */
[----:B------:R-:W1:Y:S01]  /*04d0*/  @!P1 MUFU.COS R4, R4 ;  /* 0x0000000400049308 */ /* 0x000e620000000000 */
[----:B------:R-:W-:Y:S01]  /*04e0*/  IMAD R9, R0, 0x200, R9 ;  /* 0x0000020000097824 */ /* 0x000fe200078e0209 */
[----:B-1----:R-:W-:-:S03]  /*04f0*/  @!P1 F2FP.F16.F32.PACK_AB R5, RZ, R4 ;  /* 0x00000004ff05923e */ /* 0x002fc600000000ff */
[----:B0-----:R-:W-:-:S05]  /*0500*/  IMAD.WIDE.U32 R2, R9, 0x2, R2 ;  /* 0x0000000209027825 */ /* 0x001fca00078e0002 */
[----:B------:R-:W-:Y:S01]  /*0510*/  STG.E.U16 desc[UR4][R2.64], R5 ;  /* 0x0000000502007986 */ /* 0x000fe2000c101504 */
[----:B------:R-:W-:Y:S05]  /*0520*/  EXIT ;  /* 0x000000000000794d */ /* 0x000fea0003800000 */
.L_x_1162:
        /* <DEDUP_REMOVED lines=13> */
.L_x_2626:


//--------------------- .text._ZN2at6native29vectorized_elementwise_kernelILi2EZZZNS0_15cos_kernel_cudaERNS_18TensorIteratorBaseEENKUlvE0_clEvENKUlvE1_clEvEUlN3c104HalfEE_St5arrayIPcLm2EEEEviT0_T1_ --------------------------
	.section	.text._ZN2at6native29vectorized_elementwise_kernelILi2EZZZNS0_15cos_kernel_cudaERNS_18TensorIteratorBaseEENKUlvE0_clEvENKUlvE1_clEvEUlN3c104HalfEE_St5arrayIPcLm2EEEEviT0_T1_,"ax",@progbits
	.align	128
        .global         _ZN2at6native29vectorized_elementwise_kernelILi2EZZZNS0_15cos_kernel_cudaERNS_18TensorIteratorBaseEENKUlvE0_clEvENKUlvE1_clEvEUlN3c104HalfEE_St5arrayIPcLm2EEEEviT0_T1_
        .type           _ZN2at6native29vectorized_elementwise_kernelILi2EZZZNS0_15cos_kernel_cudaERNS_18TensorIteratorBaseEENKUlvE0_clEvENKUlvE1_clEvEUlN3c104HalfEE_St5arrayIPcLm2EEEEviT0_T1_,@function
        .size           _ZN2at6native29vectorized_elementwise_kernelILi2EZZZNS0_15cos_kernel_cudaERNS_18TensorIteratorBaseEENKUlvE0_clEvENKUlvE1_clEvEUlN3c104HalfEE_St5arrayIPcLm2EEEEviT0_T1_,(.L_x_2627 - _ZN2at6native29vectorized_elementwise_kernelILi2EZZZNS0_15cos_kernel_cudaERNS_18TensorIteratorBaseEENKUlvE0_clEvENKUlvE1_clEvEUlN3c104HalfEE_St5arrayIPcLm2EEEEviT0_T1_)
        .other          _ZN2at6native29vectorized_elementwise_kernelILi2EZZZNS0_15cos_kernel_cudaERNS_18TensorIteratorBaseEENKUlvE0_clEvENKUlvE1_clEvEUlN3c104HalfEE_St5arrayIPcLm2EEEEviT0_T1_,@"STO_CUDA_ENTRY STV_DEFAULT"
_ZN2at6native29vectorized_elementwise_kernelILi2EZZZNS0_15cos_kernel_cudaERNS_18TensorIteratorBaseEENKUlvE0_clEvENKUlvE1_clEvEUlN3c104HalfEE_St5arrayIPcLm2EEEEviT0_T1_:
.text._ZN2at6native29vectorized_elementwise_kernelILi2EZZZNS0_15cos_kernel_cudaERNS_18TensorIteratorBaseEENKUlvE0_clEvENKUlvE1_clEvEUlN3c104HalfEE_St5arrayIPcLm2EEEEviT0_T1_:
[----:B------:R-:W-:Y:S01]  /*0000*/  LDC R1, c[0x0][0x28] ;  /* 0x00000a00ff017b82 */ /* 0x000fe20000000800 */
[----:B------:R-:W0:Y:S01]  /*0010*/  S2R R3, SR_CTAID.X ;  /* 0x0000000000037919 */ /* 0x000e220000002500 */
[----:B------:R-:W-:Y:S01]  /*0020*/  ULDC UR4, c[0x0][0x210] ;  /* 0x0000840000047ab9 */ /* 0x000fe20000000800 */
[----:B0-----:R-:W-:-:S04]  /*0030*/  SHF.L.U32 R3, R3, 0xa, RZ ;  /* 0x0000000a03037819 */ /* 0x001fc800000006ff */
        /* <DEDUP_REMOVED lines=11> */
[----:B------:R4:W5:Y:S01]  /*00f0*/  LDG.E R12, desc[UR4][R4.64+0x600] ;  /* 0x00060004040c7981 */ /* 0x000962000c1e1900 */
[----:B--2---:R-:W-:-:S02]  /*0100*/  HADD2.F32 R2, -RZ, R6.H0_H0 ;  /* 0x20000006ff027230 */ /* 0x004fc40000004100 */
[----:B------:R-:W-:Y:S02]  /*0110*/  HADD2.F32 R6, -RZ, R6.H1_H1 ;  /* 0x30000006ff067230 */ /* 0x000fe40000004100 */
[--C-:B---3--:R-:W-:Y:S02]  /*0120*/  HADD2.F32 R8, -RZ, R9.reuse.H0_H0 ;  /* 0x20000009ff087230 */ /* 0x108fe40000004100 */
[----:B------:R-:W-:Y:S01]  /*0130*/  FMUL.RZ R2, R2, 0.15915493667125701904 ;  /* 0x3e22f98302027820 */ /* 0x000fe2000040c000 */
[----:B------:R-:W-:Y:S01]  /*0140*/  FMUL.RZ R7, R6, 0.15915493667125701904 ;  /* 0x3e22f98306077820 */ /* 0x000fe2000040c000 */
[--C-:B----4-:R-:W-:Y:S02]  /*0150*/  HADD2.F32 R4, -RZ, R10.reuse.H0_H0 ;  /* 0x2000000aff047230 */ /* 0x110fe40000004100 */
[----:B------:R-:W-:Y:S01]  /*0160*/  FMUL.RZ R6, R8, 0.15915493667125701904 ;  /* 0x3e22f98308067820 */ /* 0x000fe2000040c000 */
[----:B------:R-:W-:Y:S01]  /*0170*/  HADD2.F32 R8, -RZ, R9.H1_H1 ;  /* 0x30000009ff087230 */ /* 0x000fe20000004100 */
[----:B------:R-:W-:Y:S01]  /*0180*/  MUFU.COS R2, R2 ;  /* 0x0000000200027308 */ /* 0x000fe20000000000 */
[----:B------:R-:W-:-:S03]  /*0190*/  HADD2.F32 R10, -RZ, R10.H1_H1 ;  /* 0x3000000aff0a7230 */ /* 0x000fc60000004100 */
[----:B------:R-:W-:Y:S01]  /*01a0*/  FMUL.RZ R9, R8, 0.15915493667125701904 ;  /* 0x3e22f98308097820 */ /* 0x000fe2000040c000 */
[----:B------:R-:W-:Y:S01]  /*01b0*/  FMUL.RZ R8, R4, 0.15915493667125701904 ;  /* 0x3e22f98304087820 */ /* 0x000fe2000040c000 */
[----:B------:R-:W-:Y:S01]  /*01c0*/  FMUL.RZ R14, R10, 0.15915493667125701904 ;  /* 0x3e22f9830a0e7820 */ /* 0x000fe2000040c000 */
[----:B------:R-:W0:Y:S01]  /*01d0*/  LDC.64 R4, c[0x0][0x218] ;  /* 0x00008600ff047b82 */ /* 0x000e220000000a00 */
[--C-:B-----5:R-:W-:Y:S01]  /*01e0*/  HADD2.F32 R10, -RZ, R12.reuse.H0_H0 ;  /* 0x2000000cff0a7230 */ /* 0x120fe20000004100 */
[----:B------:R-:W1:Y:S01]  /*01f0*/  MUFU.COS R7, R7 ;  /* 0x0000000700077308 */ /* 0x000e620000000000 */
[----:B------:R-:W-:-:S03]  /*0200*/  HADD2.F32 R12, -RZ, R12.H1_H1 ;  /* 0x3000000cff0c7230 */ /* 0x000fc60000004100 */
[----:B------:R-:W-:Y:S02]  /*0210*/  FMUL.RZ R10, R10, 0.15915493667125701904 ;  /* 0x3e22f9830a0a7820 */ /* 0x000fe4000040c000 */
[----:B------:R-:W-:Y:S02]  /*0220*/  FMUL.RZ R12, R12, 0.15915493667125701904 ;  /* 0x3e22f9830c0c7820 */ /* 0x000fe4000040c000 */
[----:B------:R-:W-:Y:S08]  /*0230*/  MUFU.COS R6, R6 ;  /* 0x0000000600067308 */ /* 0x000ff00000000000 */
[----:B------:R-:W2:Y:S01]  /*0240*/  MUFU.COS R9, R9 ;  /* 0x0000000900097308 */ /* 0x000ea20000000000 */
[----:B-1----:R-:W-:Y:S01]  /*0250*/  F2FP.F16.F32.PACK_AB R7, R7, R2 ;  /* 0x000000020707723e */ /* 0x002fe200000000ff */
[----:B0-----:R-:W-:-:S06]  /*0260*/  IMAD.WIDE.U32 R4, R3, 0x2, R4 ;  /* 0x0000000203047825 */ /* 0x001fcc00078e0004 */
[----:B------:R-:W-:Y:S01]  /*0270*/  MUFU.COS R8, R8 ;  /* 0x0000000800087308 */ /* 0x000fe20000000000 */
[----:B------:R-:W-:-:S07]  /*0280*/  IMAD.WIDE R4, R0, 0x4, R4 ;  /* 0x0000000400047825 */ /* 0x000fce00078e0204 */
[----:B------:R-:W0:Y:S01]  /*0290*/  MUFU.COS R11, R14 ;  /* 0x0000000e000b7308 */ /* 0x000e220000000000 */
[----:B--2---:R-:W-:Y:S01]  /*02a0*/  F2FP.F16.F32.PACK_AB R9, R9, R6 ;  /* 0x000000060909723e */ /* 0x004fe200000000ff */
[----:B------:R-:W-:Y:S04]  /*02b0*/  STG.E desc[UR4][R4.64], R7 ;  /* 0x0000000704007986 */ /* 0x000fe8000c101904 */
[----:B------:R-:W-:Y:S02]  /*02c0*/  STG.E desc[UR4][R4.64+0x200], R9 ;  /* 0x0002000904007986 */ /* 0x000fe4000c101904 */
[----:B------:R-:W-:Y:S08]  /*02d0*/  MUFU.COS R10, R10 ;  /* 0x0000000a000a7308 */ /* 0x000ff00000000000 */
[----:B------:R-:W1:Y:S01]  /*02e0*/  MUFU.COS R13, R12 ;  /* 0x0000000c000d7308 */ /* 0x000e620000000000 */
[----:B0-----:R-:W-:-:S05]  /*02f0*/  F2FP.F16.F32.PACK_AB R11, R11, R8 ;  /* 0x000000080b0b723e */ /* 0x001fca00000000ff */
[----:B------:R-:W-:Y:S01]  /*0300*/  STG.E desc[UR4][R4.64+0x400], R11 ;  /* 0x0004000b04007986 */ /* 0x000fe2000c101904 */
[----:B-1----:R-:W-:-:S05]  /*0310*/  F2FP.F16.F32.PACK_AB R13, R13, R10 ;  /* 0x0000000a0d0d723e */ /* 0x002fca00000000ff */
[----:B------:R-:W-:Y:S01]  /*0320*/  STG.E desc[UR4][R4.64+0x600], R13 ;  /* 0x0006000d04007986 */ /* 0x000fe2000c101904 */
[----:B------:R-:W-:Y:S05]  /*0330*/  EXIT ;  /* 0x000000000000794d */ /* 0x000fea0003800000 */
.L_x_1163:
[----:B------:R-:W0:Y:S01]  /*0340*/  S2R R22, SR_TID.X ;  /* 0x0000000000167919 */ /* 0x000e220000002100 */
[----:B------:R-:W-:Y:S02]  /*0350*/  PRMT R2, RZ, 0x7610, R2 ;  /* 0x00007610ff027816 */ /* 0x000fe40000000002 */
[----:B0-----:R-:W-:Y:S01]  /*0360*/  ISETP.GE.AND P0, PT, R22, R5, PT ;  /* 0x000000051600720c */ /* 0x001fe20003f06270 */
[----:B------:R-:W-:-:S12]  /*0370*/  IMAD.MOV.U32 R0, RZ, RZ, R22 ;  /* 0x000000ffff007224 */ /* 0x000fd800078e0016 */
[----:B------:R-:W-:Y:S01]  /*0380*/  @!P0 IADD3 R0, R22, 0x80, RZ ;  /* 0x0000008016008810 */ /* 0x000fe20007ffe0ff */
[----:B------:R-:W0:Y:S03]  /*0390*/  @!P0 LDC.64 R18, c[0x0][0x220] ;  /* 0x00008800ff128b82 */ /* 0x000e260000000a00 */
[----:B------:R-:W-:-:S13]  /*03a0*/  ISETP.GE.AND P5, PT, R0, R5, PT ;  /* 0x000000050000720c */ /* 0x000fda0003fa6270 */
[----:B------:R-:W-:Y:S01]  /*03b0*/  @!P5 IMAD.IADD R15, R3, 0x1, R0 ;  /* 0x00000001030fd824 */ /* 0x000fe200078e0200 */
[----:B------:R-:W-:Y:S01]  /*03c0*/  @!P5 IADD3 R0, R0, 0x80, RZ ;  /* 0x000000800000d810 */ /* 0x000fe20007ffe0ff */
[----:B------:R-:W1:Y:S03]  /*03d0*/  @!P5 LDC.64 R12, c[0x0][0x220] ;  /* 0x00008800ff0cdb82 */ /* 0x000e660000000a00 */
        /* <DEDUP_REMOVED lines=9> */
[----:B------:R-:W-:Y:S01]  /*0470*/  @!P1 IADD3 R0, R0, 0x80, RZ ;  /* 0x0000008000009810 */ /* 0x000fe20007ffe0ff */
[----:B------:R-:W4:Y:S03]  /*0480*/  @!P1 LDC.64 R16, c[0x0][0x220] ;  /* 0x00008800ff109b82 */ /* 0x000f260000000a00 */
[----:B------:R-:W-:Y:S01]  /*0490*/  ISETP.GE.AND P2, PT, R0, R5, PT ;  /* 0x000000050000720c */ /* 0x000fe20003f46270 */
[----:B--2---:R-:W-:-:S04]  /*04a0*/  @!P6 IMAD.WIDE.U32 R20, R29, 0x2, R20 ;  /* 0x000000021d14e825 */ /* 0x004fc800078e0014 */
[C---:B------:R-:W-:Y:S01]  /*04b0*/  @!P0 IMAD.IADD R29, R3.reuse, 0x1, R22 ;  /* 0x00000001031d8824 */ /* 0x040fe200078e0216 */
[----:B------:R2:W5:Y:S07]  /*04c0*/  @!P6 LDG.E.U16 R2, desc[UR4][R20.64] ;  /* 0x000000041402e981 */ /* 0x00056e000c1e1500 */
[----:B------:R-:W-:Y:S01]  /*04d0*/  @!P2 IMAD.IADD R23, R3, 0x1, R0 ;  /* 0x000000010317a824 */ /* 0x000fe200078e0200 */
[----:B------:R-:W-:Y:S01]  /*04e0*/  @!P2 IADD3 R0, R0, 0x80, RZ ;  /* 0x000000800000a810 */ /* 0x000fe20007ffe0ff */
[----:B------:R-:W2:Y:S03]  /*04f0*/  @!P2 LDC.64 R14, c[0x0][0x220] ;  /* 0x00008800ff0eab82 */ /* 0x000ea60000000a00 */
[----:B------:R-:W-:-:S13]  /*0500*/  ISETP.GE.AND P3, PT, R0, R5, PT ;  /* 0x000000050000720c */ /* 0x000fda0003f66270 */
[----:B------:R-:W-:Y:S01]  /*0510*/  @!P3 IMAD.IADD R27, R3, 0x1, R0 ;  /* 0x00000001031bb824 */ /* 0x000fe200078e0200 */
[----:B------:R-:W-:Y:S01]  /*0520*/  @!P3 IADD3 R0, R0, 0x80, RZ ;  /* 0x000000800000b810 */ /* 0x000fe20007ffe0ff */
[----:B0-----:R-:W-:Y:S01]  /*0530*/  @!P0 IMAD.WIDE.U32 R18, R29, 0x2, R18 ;  /* 0x000000021d128825 */ /* 0x001fe200078e0012 */
[----:B-1----:R-:W0:Y:S02]  /*0540*/  @!P3 LDC.64 R12, c[0x0][0x220] ;  /* 0x00008800ff0cbb82 */ /* 0x002e240000000a00 */
[----:B------:R-:W-:Y:S01]  /*0550*/  ISETP.GE.AND P4, PT, R0, R5, PT ;  /* 0x000000050000720c */ /* 0x000fe20003f86270 */
[----:B----4-:R-:W-:-:S12]  /*0560*/  @!P1 IMAD.WIDE.U32 R16, R25, 0x2, R16 ;  /* 0x0000000219109825 */ /* 0x010fd800078e0010 */
[----:B------:R-:W-:Y:S01]  /*0570*/  @!P4 IADD3 R29, R3, R0, RZ ;  /* 0x00000000031dc210 */ /* 0x000fe20007ffe0ff */
[----:B------:R-:W-:Y:S01]  /*0580*/  @!P4 VIADD R0, R0, 0x80 ;  /* 0x000000800000c836 */ /* 0x000fe20000000000 */
[----:B------:R-:W-:Y:S01]  /*0590*/  PRMT R28, RZ, 0x7610, R28 ;  /* 0x00007610ff1c7816 */ /* 0x000fe2000000001c */
[----:B--2---:R-:W1:Y:S03]  /*05a0*/  @!P4 LDC.64 R20, c[0x0][0x220] ;  /* 0x00008800ff14cb82 */ /* 0x004e660000000a00 */
[----:B------:R-:W-:Y:S02]  /*05b0*/  ISETP.GE.AND P5, PT, R0, R5, PT ;  /* 0x000000050000720c */ /* 0x000fe40003fa6270 */
[----:B------:R-:W-:Y:S01]  /*05c0*/  PRMT R25, RZ, 0x7610, R25 ;  /* 0x00007610ff197816 */ /* 0x000fe20000000019 */
[----:B------:R-:W2:Y:S05]  /*05d0*/  @!P0 LDG.E.U16 R28, desc[UR4][R18.64] ;  /* 0x00000004121c8981 */ /* 0x000eaa000c1e1500 */
[----:B------:R4:W3:Y:S05]  /*05e0*/  @!P1 LDG.E.U16 R25, desc[UR4][R16.64] ;  /* 0x0000000410199981 */ /* 0x0008ea000c1e1500 */
[----:B----4-:R-:W4:Y:S01]  /*05f0*/  @!P5 LDC.64 R16, c[0x0][0x220] ;  /* 0x00008800ff10db82 */ /* 0x010f220000000a00 */
[----:B0-----:R-:W-:Y:S01]  /*0600*/  @!P3 IMAD.WIDE.U32 R12, R27, 0x2, R12 ;  /* 0x000000021b0cb825 */ /* 0x001fe200078e000c */
[----:B------:R-:W-:-:S02]  /*0610*/  @!P5 IADD3 R27, R3, R0, RZ ;  /* 0x00000000031bd210 */ /* 0x000fc40007ffe0ff */
[----:B------:R-:W-:Y:S01]  /*0620*/  PRMT R18, RZ, 0x7610, R18 ;  /* 0x00007610ff127816 */ /* 0x000fe20000000012 */
[----:B------:R-:W-:Y:S01]  /*0630*/  @!P2 IMAD.WIDE.U32 R14, R23, 0x2, R14 ;  /* 0x00000002170ea825 */ /* 0x000fe200078e000e */
[----:B------:R-:W-:Y:S02]  /*0640*/  PRMT R23, RZ, 0x7610, R23 ;  /* 0x00007610ff177816 */ /* 0x000fe40000000017 */
[----:B------:R-:W-:Y:S01]  /*0650*/  PRMT R19, RZ, 0x7610, R19 ;  /* 0x00007610ff137816 */ /* 0x000fe20000000013 */
[----:B-1----:R-:W-:Y:S01]  /*0660*/  @!P4 IMAD.WIDE.U32 R20, R29, 0x2, R20 ;  /* 0x000000021d14c825 */ /* 0x002fe200078e0014 */
[----:B------:R-:W3:Y:S04]  /*0670*/  @!P3 LDG.E.U16 R18, desc[UR4][R12.64] ;  /* 0x000000040c12b981 */ /* 0x000ee8000c1e1500 */
[----:B------:R0:W3:Y:S04]  /*0680*/  @!P2 LDG.E.U16 R23, desc[UR4][R14.64] ;  /* 0x000000040e17a981 */ /* 0x0000e8000c1e1500 */
[----:B------:R-:W3:Y:S01]  /*0690*/  @!P4 LDG.E.U16 R19, desc[UR4][R20.64] ;  /* 0x000000041413c981 */ /* 0x000ee2000c1e1500 */
[----:B----4-:R-:W-:Y:S01]  /*06a0*/  @!P5 IMAD.WIDE.U32 R16, R27, 0x2, R16 ;  /* 0x000000021b10d825 */ /* 0x010fe200078e0010 */
[----:B------:R-:W-:-:S06]  /*06b0*/  PRMT R27, RZ, 0x7610, R27 ;  /* 0x00007610ff1b7816 */ /* 0x000fcc000000001b */
[----:B------:R1:W4:Y:S01]  /*06c0*/  @!P5 LDG.E.U16 R27, desc[UR4][R16.64] ;  /* 0x00000004101bd981 */ /* 0x000322000c1e1500 */
[----:B------:R-:W-:-:S04]  /*06d0*/  IADD3 R0, R22, 0x100, RZ ;  /* 0x0000010016007810 */ /* 0x000fc80007ffe0ff */
[-C--:B------:R-:W-:Y:S02]  /*06e0*/  ISETP.GE.AND P5, PT, R0, R5.reuse, PT ;  /* 0x000000050000720c */ /* 0x080fe40003fa6270 */
[C---:B0-----:R-:W-:Y:S02]  /*06f0*/  IADD3 R14, R22.reuse, 0x200, RZ ;  /* 0x00000200160e7810 */ /* 0x041fe40007ffe0ff */
[----:B-1----:R-:W-:Y:S02]  /*0700*/  IADD3 R16, R22, 0x300, RZ ;  /* 0x0000030016107810 */ /* 0x002fe40007ffe0ff */
[-C--:B------:R-:W-:Y:S01]  /*0710*/  ISETP.GE.AND P3, PT, R14, R5.reuse, PT ;  /* 0x000000050e00720c */ /* 0x080fe20003f66270 */
[----:B------:R-:W-:Y:S01]  /*0720*/  VIADD R14, R22, 0x280 ;  /* 0x00000280160e7836 */ /* 0x000fe20000000000 */
[----:B------:R-:W-:Y:S01]  /*0730*/  ISETP.GE.AND P6, PT, R16, R5, PT ;  /* 0x000000051000720c */ /* 0x000fe20003fc6270 */
[C---:B------:R-:W-:Y:S01]  /*0740*/  VIADD R0, R22.reuse, 0x80 ;  /* 0x0000008016007836 */ /* 0x040fe20000000000 */
[----:B------:R-:W-:-:S02]  /*0750*/  IADD3 R16, R22, 0x380, RZ ;  /* 0x0000038016107810 */ /* 0x000fc40007ffe0ff */
[-C--:B------:R-:W-:Y:S02]  /*0760*/  ISETP.GE.AND P4, PT, R14, R5.reuse, PT ;  /* 0x000000050e00720c */ /* 0x080fe40003f86270 */
[----:B------:R-:W-:Y:S01]  /*0770*/  ISETP.GE.AND P1, PT, R0, R5, PT ;  /* 0x000000050000720c */ /* 0x000fe20003f26270 */
[----:B------:R-:W-:Y:S01]  /*0780*/  @!P0 IMAD.IADD R21, R3, 0x1, R22 ;  /* 0x0000000103158824 */ /* 0x000fe200078e0216 */
[----:B------:R-:W-:Y:S04]  /*0790*/  BSSY B0, `(.L_x_1164) ;  /* 0x0000054000007945 */ /* 0x000fe80003800000 */
[----:B------:R-:W-:Y:S01]  /*07a0*/  BSSY B1, `(.L_x_1165) ;  /* 0x000004c000017945 */ /* 0x000fe20003800000 */
[----:B-----5:R-:W-:-:S05]  /*07b0*/  @!P5 HADD2.F32 R2, -RZ, R2.H0_H0 ;  /* 0x20000002ff02d230 */ /* 0x020fca0000004100 */
[----:B------:R-:W-:-:S06]  /*07c0*/  @!P5 FMUL.RZ R12, R2, 0.15915493667125701904 ;  /* 0x3e22f983020cd820 */ /* 0x000fcc000040c000 */
[----:B------:R-:W0:Y:S01]  /*07d0*/  @!P5 MUFU.COS R12, R12 ;  /* 0x0000000c000cd308 */ /* 0x000e220000000000 */
[----:B------:R-:W-:-:S04]  /*07e0*/  IADD3 R2, R22, 0x180, RZ ;  /* 0x0000018016027810 */ /* 0x000fc80007ffe0ff */
[-C--:B------:R-:W-:Y:S02]  /*07f0*/  ISETP.GE.AND P2, PT, R2, R5.reuse, PT ;  /* 0x000000050200720c */ /* 0x080fe40003f46270 */
[----:B0-----:R-:W-:Y:S02]  /*0800*/  @!P5 F2FP.F16.F32.PACK_AB R4, RZ, R12 ;  /* 0x0000000cff04d23e */ /* 0x001fe400000000ff */
[----:B------:R-:W0:Y:S01]  /*0810*/  @!P0 LDC.64 R12, c[0x0][0x218] ;  /* 0x00008600ff0c8b82 */ /* 0x000e220000000a00 */
[----:B------:R-:W-:Y:S01]  /*0820*/  ISETP.GE.AND P5, PT, R16, R5, PT ;  /* 0x000000051000720c */ /* 0x000fe20003fa6270 */
[----:B--2---:R-:W-:-:S05]  /*0830*/  @!P0 HADD2.F32 R28, -RZ, R28.H0_H0 ;  /* 0x2000001cff1c8230 */ /* 0x004fca0000004100 */
[----:B------:R-:W-:-:S06]  /*0840*/  @!P0 FMUL.RZ R2, R28, 0.15915493667125701904 ;  /* 0x3e22f9831c028820 */ /* 0x000fcc000040c000 */
[----:B------:R-:W1:Y:S01]  /*0850*/  @!P0 MUFU.COS R2, R2 ;  /* 0x0000000200028308 */ /* 0x000e620000000000 */
[----:B---3--:R-:W-:Y:S02]  /*0860*/  @!P2 HADD2.F32 R25, -RZ, R25.H0_H0 ;  /* 0x20000019ff19a230 */ /* 0x008fe40000004100 */
[----:B------:R-:W-:-:S03]  /*0870*/  @!P1 HADD2.F32 R26, -RZ, R26.H0_H0 ;  /* 0x2000001aff1a9230 */ /* 0x000fc60000004100 */
[----:B------:R-:W-:Y:S01]  /*0880*/  @!P2 FMUL.RZ R15, R25, 0.15915493667125701904 ;  /* 0x3e22f983190fa820 */ /* 0x000fe2000040c000 */
[----:B------:R-:W-:Y:S02]  /*0890*/  @!P4 HADD2.F32 R18, -RZ, R18.H0_H0 ;  /* 0x20000012ff12c230 */ /* 0x000fe40000004100 */
[----:B------:R-:W-:-:S03]  /*08a0*/  @!P3 HADD2.F32 R23, -RZ, R23.H0_H0 ;  /* 0x20000017ff17b230 */ /* 0x000fc60000004100 */
[----:B------:R-:W-:Y:S01]  /*08b0*/  @!P4 FMUL.RZ R17, R18, 0.15915493667125701904 ;  /* 0x3e22f9831211c820 */ /* 0x000fe2000040c000 */
[----:B------:R-:W-:Y:S02]  /*08c0*/  @!P6 HADD2.F32 R19, -RZ, R19.H0_H0 ;  /* 0x20000013ff13e230 */ /* 0x000fe40000004100 */
[----:B------:R-:W-:Y:S01]  /*08d0*/  @!P1 FMUL.RZ R26, R26, 0.15915493667125701904 ;  /* 0x3e22f9831a1a9820 */ /* 0x000fe2000040c000 */
[----:B------:R-:W-:Y:S01]  /*08e0*/  @!P3 FMUL.RZ R23, R23, 0.15915493667125701904 ;  /* 0x3e22f9831717b820 */ /* 0x000fe2000040c000 */
[----:B-1----:R-:W-:Y:S01]  /*08f0*/  @!P0 F2FP.F16.F32.PACK_AB R24, RZ, R2 ;  /* 0x00000002ff18823e */ /* 0x002fe200000000ff */
[----:B0-----:R-:W-:-:S04]  /*0900*/  @!P0 IMAD.WIDE.U32 R12, R21, 0x2, R12 ;  /* 0x00000002150c8825 */ /* 0x001fc800078e000c */
[----:B------:R-:W-:Y:S01]  /*0910*/  @!P6 FMUL.RZ R19, R19, 0.15915493667125701904 ;  /* 0x3e22f9831313e820 */ /* 0x000fe2000040c000 */
[----:B----4-:R-:W-:Y:S01]  /*0920*/  @!P5 HADD2.F32 R27, -RZ, R27.H0_H0 ;  /* 0x2000001bff1bd230 */ /* 0x010fe20000004100 */
[----:B------:R-:W-:-:S04]  /*0930*/  @!P0 MOV R22, R0 ;  /* 0x0000000000168202 */ /* 0x000fc80000000f00 */
[----:B------:R-:W-:Y:S01]  /*0940*/  @!P5 FMUL.RZ R18, R27, 0.15915493667125701904 ;  /* 0x3e22f9831b12d820 */ /* 0x000fe2000040c000 */
[----:B------:R-:W0:Y:S01]  /*0950*/  @!P1 MUFU.COS R14, R26 ;  /* 0x0000001a000e9308 */ /* 0x000e220000000000 */
[----:B------:R1:W-:Y:S01]  /*0960*/  @!P0 STG.E.U16 desc[UR4][R12.64], R24 ;  /* 0x000000180c008986 */ /* 0x0003e2000c101504 */
[----:B------:R-:W-:-:S06]  /*0970*/  ISETP.GE.AND P0, PT, R22, R5, PT ;  /* 0x000000051600720c */ /* 0x000fcc0003f06270 */
[----:B------:R-:W2:Y:S08]  /*0980*/  @!P2 MUFU.COS R15, R15 ;  /* 0x0000000f000fa308 */ /* 0x000eb00000000000 */
[----:B------:R-:W3:Y:S08]  /*0990*/  @!P3 MUFU.COS R16, R23 ;  /* 0x000000170010b308 */ /* 0x000ef00000000000 */
[----:B------:R-:W4:Y:S08]  /*09a0*/  @!P4 MUFU.COS R17, R17 ;  /* 0x000000110011c308 */ /* 0x000f300000000000 */
[----:B------:R-:W5:Y:S08]  /*09b0*/  @!P6 MUFU.COS R2, R19 ;  /* 0x000000130002e308 */ /* 0x000f700000000000 */
[----:B------:R-:W1:Y:S01]  /*09c0*/  @!P5 MUFU.COS R18, R18 ;  /* 0x000000120012d308 */ /* 0x000e620000000000 */
[----:B0-----:R-:W-:-:S02]  /*09d0*/  @!P1 F2FP.F16.F32.PACK_AB R6, RZ, R14 ;  /* 0x0000000eff06923e */ /* 0x001fc400000000ff */
[----:B--2---:R-:W-:Y:S02]  /*09e0*/  @!P2 F2FP.F16.F32.PACK_AB R7, RZ, R15 ;  /* 0x0000000fff07a23e */ /* 0x004fe400000000ff */
[----:B---3--:R-:W-:Y:S02]  /*09f0*/  @!P3 F2FP.F16.F32.PACK_AB R8, RZ, R16 ;  /* 0x00000010ff08b23e */ /* 0x008fe400000000ff */
[----:B----4-:R-:W-:Y:S02]  /*0a00*/  @!P4 F2FP.F16.F32.PACK_AB R9, RZ, R17 ;  /* 0x00000011ff09c23e */ /* 0x010fe400000000ff */
[----:B-----5:R-:W-:Y:S02]  /*0a10*/  @!P6 F2FP.F16.F32.PACK_AB R10, RZ, R2 ;  /* 0x00000002ff0ae23e */ /* 0x020fe400000000ff */
[----:B-1----:R-:W-:Y:S01]  /*0a20*/  @!P5 F2FP.F16.F32.PACK_AB R11, RZ, R18 ;  /* 0x00000012ff0bd23e */ /* 0x002fe200000000ff */
        /* <DEDUP_REMOVED lines=9> */
[----:B------:R-:W-:Y:S02]  /*0ac0*/  IADD3 R15, R3, R22, RZ ;  /* 0x00000016030f7210 */ /* 0x000fe40007ffe0ff */
[----:B------:R-:W-:-:S03]  /*0ad0*/  IADD3 R22, R22, 0x80, RZ ;  /* 0x0000008016167810 */ /* 0x000fc60007ffe0ff */
[----:B0-----:R-:W-:-:S05]  /*0ae0*/  IMAD.WIDE.U32 R12, R15, 0x2, R12 ;  /* 0x000000020f0c7825 */ /* 0x001fca00078e000c */
[----:B------:R0:W-:Y:S02]  /*0af0*/  STG.E.U16 desc[UR4][R12.64], R4 ;  /* 0x000000040c007986 */ /* 0x0001e4000c101504 */
.L_x_1166:
[----:B------:R-:W-:-:S13]  /*0b00*/  ISETP.GE.AND P0, PT, R22, R5, PT ;  /* 0x000000051600720c */ /* 0x000fda0003f06270 */
[----:B------:R-:W-:Y:S05]  /*0b10*/  @P0 BRA `(.L_x_1168) ;  /* 0x0000000000300947 */ /* 0x000fea0003800000 */
[----:B0-----:R-:W0:Y:S01]  /*0b20*/  LDC.64 R12, c[0x0][0x218] ;  /* 0x00008600ff0c7b82 */ /* 0x001e220000000a00 */
[----:B------:R-:W-:Y:S01]  /*0b30*/  IMAD.IADD R15, R3, 0x1, R22 ;  /* 0x00000001030f7824 */ /* 0x000fe200078e0216 */
[----:B------:R-:W-:-:S03]  /*0b40*/  IADD3 R22, R22, 0x80, RZ ;  /* 0x0000008016167810 */ /* 0x000fc60007ffe0ff */
[----:B0-----:R-:W-:-:S05]  /*0b50*/  IMAD.WIDE.U32 R12, R15, 0x2, R12 ;  /* 0x000000020f0c7825 */ /* 0x001fca00078e000c */
[----:B------:R1:W-:Y:S02]  /*0b60*/  STG.E.U16 desc[UR4][R12.64], R7 ;  /* 0x000000070c007986 */ /* 0x0003e4000c101504 */
.L_x_1167:
[----:B------:R-:W-:-:S13]  /*0b70*/  ISETP.GE.AND P0, PT, R22, R5, PT ;  /* 0x000000051600720c */ /* 0x000fda0003f06270 */
[----:B------:R-:W-:Y:S05]  /*0b80*/  @P0 BRA `(.L_x_1169) ;  /* 0x0000000000340947 */ /* 0x000fea0003800000 */
[----:B01----:R-:W0:Y:S01]  /*0b90*/  LDC.64 R6, c[0x0][0x218] ;  /* 0x00008600ff067b82 */ /* 0x003e220000000a00 */
[----:B------:R-:W-:Y:S01]  /*0ba0*/  IADD3 R13, R3, R22, RZ ;  /* 0x00000016030d7210 */ /* 0x000fe20007ffe0ff */
[----:B------:R-:W-:-:S04]  /*0bb0*/  VIADD R22, R22, 0x80 ;  /* 0x0000008016167836 */ /* 0x000fc80000000000 */
[----:B0-----:R-:W-:-:S05]  /*0bc0*/  IMAD.WIDE.U32 R6, R13, 0x2, R6 ;  /* 0x000000020d067825 */ /* 0x001fca00078e0006 */
[----:B------:R1:W-:Y:S02]  /*0bd0*/  STG.E.U16 desc[UR4][R6.64], R8 ;  /* 0x0000000806007986 */ /* 0x0003e4000c101504 */
.L_x_1168:
[----:B------:R-:W-:-:S13]  /*0be0*/  ISETP.GE.AND P0, PT, R22, R5, PT ;  /* 0x000000051600720c */ /* 0x000fda0003f06270 */
[----:B------:R-:W-:Y:S05]  /*0bf0*/  @P0 BREAK B1 ;  /* 0x0000000000010942 */ /* 0x000fea0003800000 */
[----:B------:R-:W-:Y:S05]  /*0c00*/  @P0 BRA `(.L_x_1170) ;  /* 0x0000000000300947 */ /* 0x000fea0003800000 */
[----:B-1----:R-:W1:Y:S01]  /*0c10*/  LDC.64 R6, c[0x0][0x218] ;  /* 0x00008600ff067b82 */ /* 0x002e620000000a00 */
[----:B0-----:R-:W-:Y:S02]  /*0c20*/  IADD3 R13, R3, R22, RZ ;  /* 0x00000016030d7210 */ /* 0x001fe40007ffe0ff */
[----:B------:R-:W-:-:S03]  /*0c30*/  IADD3 R22, R22, 0x80, RZ ;  /* 0x0000008016167810 */ /* 0x000fc60007ffe0ff */
[----:B-1----:R-:W-:-:S05]  /*0c40*/  IMAD.WIDE.U32 R6, R13, 0x2, R6 ;  /* 0x000000020d067825 */ /* 0x002fca00078e0006 */
[----:B------:R2:W-:Y:S02]  /*0c50*/  STG.E.U16 desc[UR4][R6.64], R9 ;  /* 0x0000000906007986 */ /* 0x0005e4000c101504 */
.L_x_1169:
[----:B------:R-:W-:Y:S05]  /*0c60*/  BSYNC B1 ;  /* 0x0000000000017941 */ /* 0x000fea0003800000 */
.L_x_1165:
[----:B------:R-:W-:-:S13]  /*0c70*/  ISETP.GE.AND P0, PT, R22, R5, PT ;  /* 0x000000051600720c */ /* 0x000fda0003f06270 */
[----:B012---:R-:W0:Y:S01]  /*0c80*/  @!P0 LDC.64 R6, c[0x0][0x218] ;  /* 0x00008600ff068b82 */ /* 0x007e220000000a00 */
[----:B------:R-:W-:Y:S01]  /*0c90*/  @!P0 IMAD.IADD R9, R3, 0x1, R22 ;  /* 0x0000000103098824 */ /* 0x000fe200078e0216 */
[----:B------:R-:W-:-:S03]  /*0ca0*/  @!P0 IADD3 R22, R22, 0x80, RZ ;  /* 0x0000008016168810 */ /* 0x000fc60007ffe0ff */
[----:B0-----:R-:W-:-:S05]  /*0cb0*/  @!P0 IMAD.WIDE.U32 R6, R9, 0x2, R6 ;  /* 0x0000000209068825 */ /* 0x001fca00078e0006 */
[----:B------:R2:W-:Y:S02]  /*0cc0*/  @!P0 STG.E.U16 desc[UR4][R6.64], R10 ;  /* 0x0000000a06008986 */ /* 0x0005e4000c101504 */
.L_x_1170:
[----:B------:R-:W-:Y:S05]  /*0cd0*/  BSYNC B0 ;  /* 0x0000000000007941 */ /* 0x000fea0003800000 */
.L_x_1164:
        /* <DEDUP_REMOVED lines=8> */
.L_x_1171:
        /* <DEDUP_REMOVED lines=10> */
.L_x_2627:


//--------------------- .text._ZN2at6native29vectorized_elementwise_kernelILi4EZZZNS0_15cos_kernel_cudaERNS_18TensorIteratorBaseEENKUlvE0_clEvENKUlvE1_clEvEUlN3c104HalfEE_St5arrayIPcLm2EEEEviT0_T1_ --------------------------
	.section	.text._ZN2at6native29vectorized_elementwise_kernelILi4EZZZNS0_15cos_kernel_cudaERNS_18TensorIteratorBaseEENKUlvE0_clEvENKUlvE1_clEvEUlN3c104HalfEE_St5arrayIPcLm2EEEEviT0_T1_,"ax",@progbits
	.align	128
        .global         _ZN2at6native29vectorized_elementwise_kernelILi4EZZZNS0_15cos_kernel_cudaERNS_18TensorIteratorBaseEENKUlvE0_clEvENKUlvE1_clEvEUlN3c104HalfEE_St5arrayIPcLm2EEEEviT0_T1_
        .type           _ZN2at6native29vectorized_elementwise_kernelILi4EZZZNS0_15cos_kernel_cudaERNS_18TensorIteratorBaseEENKUlvE0_clEvENKUlvE1_clEvEUlN3c104HalfEE_St5arrayIPcLm2EEEEviT0_T1_,@function
        .size           _ZN2at6native29vectorized_elementwise_kernelILi4EZZZNS0_15cos_kernel_cudaERNS_18TensorIteratorBaseEENKUlvE0_clEvENKUlvE1_clEvEUlN3c104HalfEE_St5arrayIPcLm2EEEEviT0_T1_,(.L_x_2628 - _ZN2at6native29vectorized_elementwise_kernelILi4EZZZNS0_15cos_kernel_cudaERNS_18TensorIteratorBaseEENKUlvE0_clEvENKUlvE1_clEvEUlN3c104HalfEE_St5arrayIPcLm2EEEEviT0_T1_)
        .other          _ZN2at6native29vectorized_elementwise_kernelILi4EZZZNS0_15cos_kernel_cudaERNS_18TensorIteratorBaseEENKUlvE0_clEvENKUlvE1_clEvEUlN3c104HalfEE_St5arrayIPcLm2EEEEviT0_T1_,@"STO_CUDA_ENTRY STV_DEFAULT"
_ZN2at6native29vectorized_elementwise_kernelILi4EZZZNS0_15cos_kernel_cudaERNS_18TensorIteratorBaseEENKUlvE0_clEvENKUlvE1_clEvEUlN3c104HalfEE_St5arrayIPcLm2EEEEviT0_T1_:
.text._ZN2at6native29vectorized_elementwise_kernelILi4EZZZNS0_15cos_kernel_cudaERNS_18TensorIteratorBaseEENKUlvE0_clEvENKUlvE1_clEvEUlN3c104HalfEE_St5arrayIPcLm2EEEEviT0_T1_:
        /* <DEDUP_REMOVED lines=14> */
[--C-:B--2---:R-:W-:Y:S02]  /*00e0*/  HADD2.F32 R2, -RZ, R10.reuse.H0_H0 ;  /* 0x2000000aff027230 */ /* 0x104fe40000004100 */
[----:B------:R-:W-:Y:S02]  /*00f0*/  HADD2.F32 R8, -RZ, R10.H1_H1 ;  /* 0x3000000aff087230 */ /* 0x000fe40000004100 */
[----:B------:R-:W-:Y:S02]  /*0100*/  HADD2.F32 R10, -RZ, R11.H0_H0 ;  /* 0x2000000bff0a7230 */ /* 0x000fe40000004100 */
[----:B------:R-:W-:Y:S01]  /*0110*/  FMUL.RZ R2, R2, 0.15915493667125701904 ;  /* 0x3e22f98302027820 */ /* 0x000fe2000040c000 */
[----:B---3--:R-:W-:-:S02]  /*0120*/  HADD2.F32 R6, -RZ, R4.H0_H0 ;  /* 0x20000004ff067230 */ /* 0x008fc40000004100 */
[----:B------:R-:W-:Y:S01]  /*0130*/  FMUL.RZ R9, R8, 0.15915493667125701904 ;  /* 0x3e22f98308097820 */ /* 0x000fe2000040c000 */
[----:B------:R-:W-:Y:S02]  /*0140*/  HADD2.F32 R12, -RZ, R5.H1_H1 ;  /* 0x30000005ff0c7230 */ /* 0x000fe40000004100 */
[----:B------:R-:W-:Y:S01]  /*0150*/  FMUL.RZ R8, R10, 0.15915493667125701904 ;  /* 0x3e22f9830a087820 */ /* 0x000fe2000040c000 */
[----:B------:R-:W-:Y:S02]  /*0160*/  HADD2.F32 R10, -RZ, R11.H1_H1 ;  /* 0x3000000bff0a7230 */ /* 0x000fe40000004100 */
[----:B------:R-:W-:Y:S01]  /*0170*/  FMUL.RZ R14, R6, 0.15915493667125701904 ;  /* 0x3e22f983060e7820 */ /* 0x000fe2000040c000 */
[----:B------:R-:W-:Y:S01]  /*0180*/  MUFU.COS R2, R2 ;  /* 0x0000000200027308 */ /* 0x000fe20000000000 */
[----:B------:R-:W0:Y:S01]  /*0190*/  LDC.64 R6, c[0x0][0x218] ;  /* 0x00008600ff067b82 */ /* 0x000e220000000a00 */
[----:B------:R-:W-:Y:S01]  /*01a0*/  FMUL.RZ R11, R10, 0.15915493667125701904 ;  /* 0x3e22f9830a0b7820 */ /* 0x000fe2000040c000 */
[----:B------:R-:W-:-:S05]  /*01b0*/  HADD2.F32 R10, -RZ, R4.H1_H1 ;  /* 0x30000004ff0a7230 */ /* 0x000fca0000004100 */
[----:B------:R-:W1:Y:S01]  /*01c0*/  MUFU.COS R9, R9 ;  /* 0x0000000900097308 */ /* 0x000e620000000000 */
[----:B------:R-:W-:Y:S01]  /*01d0*/  FMUL.RZ R13, R10, 0.15915493667125701904 ;  /* 0x3e22f9830a0d7820 */ /* 0x000fe2000040c000 */
[----:B------:R-:W-:-:S05]  /*01e0*/  HADD2.F32 R10, -RZ, R5.H0_H0 ;  /* 0x20000005ff0a7230 */ /* 0x000fca0000004100 */
[----:B------:R-:W-:Y:S01]  /*01f0*/  FMUL.RZ R15, R10, 0.15915493667125701904 ;  /* 0x3e22f9830a0f7820 */ /* 0x000fe2000040c000 */
[----:B------:R-:W-:Y:S01]  /*0200*/  FMUL.RZ R10, R12, 0.15915493667125701904 ;  /* 0x3e22f9830c0a7820 */ /* 0x000fe2000040c000 */
[----:B------:R-:W-:Y:S08]  /*0210*/  MUFU.COS R8, R8 ;  /* 0x0000000800087308 */ /* 0x000ff00000000000 */
[----:B------:R-:W2:Y:S01]  /*0220*/  MUFU.COS R11, R11 ;  /* 0x0000000b000b7308 */ /* 0x000ea20000000000 */
[----:B0-----:R-:W-:Y:S01]  /*0230*/  IMAD.WIDE.U32 R6, R3, 0x2, R6 ;  /* 0x0000000203067825 */ /* 0x001fe200078e0006 */
[----:B-1----:R-:W-:-:S03]  /*0240*/  F2FP.F16.F32.PACK_AB R2, R9, R2 ;  /* 0x000000020902723e */ /* 0x002fc600000000ff */
[----:B------:R-:W-:-:S03]  /*0250*/  IMAD.WIDE R6, R0, 0x8, R6 ;  /* 0x0000000800067825 */ /* 0x000fc600078e0206 */
[----:B------:R-:W-:Y:S08]  /*0260*/  MUFU.COS R4, R14 ;  /* 0x0000000e00047308 */ /* 0x000ff00000000000 */
[----:B------:R-:W0:Y:S01]  /*0270*/  MUFU.COS R13, R13 ;  /* 0x0000000d000d7308 */ /* 0x000e220000000000 */
[----:B--2---:R-:W-:-:S05]  /*0280*/  F2FP.F16.F32.PACK_AB R3, R11, R8 ;  /* 0x000000080b03723e */ /* 0x004fca00000000ff */
[----:B------:R-:W-:Y:S02]  /*0290*/  STG.E.64 desc[UR4][R6.64], R2 ;  /* 0x0000000206007986 */ /* 0x000fe4000c101b04 */
[----:B------:R-:W-:Y:S08]  /*02a0*/  MUFU.COS R5, R15 ;  /* 0x0000000f00057308 */ /* 0x000ff00000000000 */
[----:B------:R-:W1:Y:S01]  /*02b0*/  MUFU.COS R10, R10 ;  /* 0x0000000a000a7308 */ /* 0x000e620000000000 */
[----:B0-----:R-:W-:-:S02]  /*02c0*/  F2FP.F16.F32.PACK_AB R4, R13, R4 ;  /* 0x000000040d04723e */ /* 0x001fc400000000ff */
[----:B-1----:R-:W-:-:S05]  /*02d0*/  F2FP.F16.F32.PACK_AB R5, R10, R5 ;  /* 0x000000050a05723e */ /* 0x002fca00000000ff */
[----:B------:R-:W-:Y:S01]  /*02e0*/  STG.E.64 desc[UR4][R6.64+0x400], R4 ;  /* 0x0004000406007986 */ /* 0x000fe2000c101b04 */
[----:B------:R-:W-:Y:S05]  /*02f0*/  EXIT ;  /* 0x000000000000794d */ /* 0x000fea0003800000 */
.L_x_1172:
        /* <DEDUP_REMOVED lines=124> */
.L_x_1175:
[----:B------:R-:W-:-:S13]  /*0ac0*/  ISETP.GE.AND P0, PT, R22, R5, PT ;  /* 0x000000051600720c */ /* 0x000fda0003f06270 */
[----:B------:R-:W-:Y:S05]  /*0ad0*/  @P0 BRA `(.L_x_1177) ;  /* 0x0000000000300947 */ /* 0x000fea0003800000 */
[----:B0-----:R-:W0:Y:S01]  /*0ae0*/  LDC.64 R12, c[0x0][0x218] ;  /* 0x00008600ff0c7b82 */ /* 0x001e220000000a00 */
[----:B------:R-:W-:Y:S01]  /*0af0*/  IMAD.IADD R15, R3, 0x1, R22 ;  /* 0x00000001030f7824 */ /* 0x000fe200078e0216 */
[----:B------:R-:W-:-:S03]  /*0b00*/  IADD3 R22, R22, 0x80, RZ ;  /* 0x0000008016167810 */ /* 0x000fc60007ffe0ff */
[----:B0-----:R-:W-:-:S05]  /*0b10*/  IMAD.WIDE.U32 R12, R15, 0x2, R12 ;  /* 0x000000020f0c7825 */ /* 0x001fca00078e000c */
[----:B------:R1:W-:Y:S02]  /*0b20*/  STG.E.U16 desc[UR4][R12.64], R7 ;  /* 0x000000070c007986 */ /* 0x0003e4000c101504 */
.L_x_1176:
[----:B------:R-:W-:-:S13]  /*0b30*/  ISETP.GE.AND P0, PT, R22, R5, PT ;  /* 0x000000051600720c */ /* 0x000fda0003f06270 */
[----:B------:R-:W-:Y:S05]  /*0b40*/  @P0 BRA `(.L_x_1178) ;  /* 0x0000000000340947 */ /* 0x000fea0003800000 */
[----:B01----:R-:W0:Y:S01]  /*0b50*/  LDC.64 R6, c[0x0][0x218] ;  /* 0x00008600ff067b82 */ /* 0x003e220000000a00 */
[----:B------:R-:W-:Y:S01]  /*0b60*/  IADD3 R13, R3, R22, RZ ;  /* 0x00000016030d7210 */ /* 0x000fe20007ffe0ff */
[----:B------:R-:W-:-:S04]  /*0b70*/  VIADD R22, R22, 0x80 ;  /* 0x0000008016167836 */ /* 0x000fc80000000000 */
[----:B0-----:R-:W-:-:S05]  /*0b80*/  IMAD.WIDE.U32 R6, R13, 0x2, R6 ;  /* 0x000000020d067825 */ /* 0x001fca00078e0006 */
[----:B------:R1:W-:Y:S02]  /*0b90*/  STG.E.U16 desc[UR4][R6.64], R8 ;  /* 0x0000000806007986 */ /* 0x0003e4000c101504 */
.L_x_1177:
        /* <DEDUP_REMOVED lines=8> */
.L_x_1178:
[----:B------:R-:W-:Y:S05]  /*0c20*/  BSYNC B1 ;  /* 0x0000000000017941 */ /* 0x000fea0003800000 */
.L_x_1174:
[----:B------:R-:W-:-:S13]  /*0c30*/  ISETP.GE.AND P0, PT, R22, R5, PT ;  /* 0x000000051600720c */ /* 0x000fda0003f06270 */
[----:B012---:R-:W0:Y:S01]  /*0c40*/  @!P0 LDC.64 R6, c[0x0][0x218] ;  /* 0x00008600ff068b82 */ /* 0x007e220000000a00 */
[----:B------:R-:W-:Y:S01]  /*0c50*/  @!P0 IMAD.IADD R9, R3, 0x1, R22 ;  /* 0x0000000103098824 */ /* 0x000fe200078e0216 */
[----:B------:R-:W-:-:S03]  /*0c60*/  @!P0 IADD3 R22, R22, 0x80, RZ ;  /* 0x0000008016168810 */ /* 0x000fc60007ffe0ff */
[----:B0-----:R-:W-:-:S05]  /*0c70*/  @!P0 IMAD.WIDE.U32 R6, R9, 0x2, R6 ;  /* 0x0000000209068825 */ /* 0x001fca00078e0006 */
[----:B------:R2:W-:Y:S02]  /*0c80*/  @!P0 STG.E.U16 desc[UR4][R6.64], R10 ;  /* 0x0000000a06008986 */ /* 0x0005e4000c101504 */
.L_x_1179:
[----:B------:R-:W-:Y:S05]  /*0c90*/  BSYNC B0 ;  /* 0x0000000000007941 */ /* 0x000fea0003800000 */
.L_x_1173:
        /* <DEDUP_REMOVED lines=8> */
.L_x_1180:
        /* <DEDUP_REMOVED lines=14> */
.L_x_2628:


//--------------------- .text._ZN2at6native29vectorized_elementwise_kernelILi8EZZZNS0_15cos_kernel_cudaERNS_18TensorIteratorBaseEENKUlvE0_clEvENKUlvE1_clEvEUlN3c104HalfEE_St5arrayIPcLm2EEEEviT0_T1_ --------------------------
	.section	.text._ZN2at6native29vectorized_elementwise_kernelILi8EZZZNS0_15cos_kernel_cudaERNS_18TensorIteratorBaseEENKUlvE0_clEvENKUlvE1_clEvEUlN3c104HalfEE_St5arrayIPcLm2EEEEviT0_T1_,"ax",@progbits
	.align	128
        .global         _ZN2at6native29vectorized_elementwise_kernelILi8EZZZNS0_15cos_kernel_cudaERNS_18TensorIteratorBaseEENKUlvE0_clEvENKUlvE1_clEvEUlN3c104HalfEE_St5arrayIPcLm2EEEEviT0_T1_
        .type           _ZN2at6native29vectorized_elementwise_kernelILi8EZZZNS0_15cos_kernel_cudaERNS_18TensorIteratorBaseEENKUlvE0_clEvENKUlvE1_clEvEUlN3c104HalfEE_St5arrayIPcLm2EEEEviT0_T1_,@function
        .size           _ZN2at6native29vectorized_elementwise_kernelILi8EZZZNS0_15cos_kernel_cudaERNS_18TensorIteratorBaseEENKUlvE0_clEvENKUlvE1_clEvEUlN3c104HalfEE_St5arrayIPcLm2EEEEviT0_T1_,(.L_x_2629 - _ZN2at6native29vectorized_elementwise_kernelILi8EZZZNS0_15cos_kernel_cudaERNS_18TensorIteratorBaseEENKUlvE0_clEvENKUlvE1_clEvEUlN3c104HalfEE_St5arrayIPcLm2EEEEviT0_T1_)
        .other          _ZN2at6native29vectorized_elementwise_kernelILi8EZZZNS0_15cos_kernel_cudaERNS_18TensorIteratorBaseEENKUlvE0_clEvENKUlvE1_clEvEUlN3c104HalfEE_St5arrayIPcLm2EEEEviT0_T1_,@"STO_CUDA_ENTRY STV_DEFAULT"
_ZN2at6native29vectorized_elementwise_kernelILi8EZZZNS0_15cos_kernel_cudaERNS_18TensorIteratorBaseEENKUlvE0_clEvENKUlvE1_clEvEUlN3c104HalfEE_St5arrayIPcLm2EEEEviT0_T1_:
.text._ZN2at6native29vectorized_elementwise_kernelILi8EZZZNS0_15cos_kernel_cudaERNS_18TensorIteratorBaseEENKUlvE0_clEvENKUlvE1_clEvEUlN3c104HalfEE_St5arrayIPcLm2EEEEviT0_T1_:
        /* <DEDUP_REMOVED lines=13> */
[--C-:B--2---:R-:W-:Y:S02]  /*00d0*/  HADD2.F32 R8, -RZ, R4.reuse.H1_H1 ;  /* 0x30000004ff087230 */ /* 0x104fe40000004100 */
[--C-:B------:R-:W-:Y:S02]  /*00e0*/  HADD2.F32 R10, -RZ, R5.reuse.H0_H0 ;  /* 0x20000005ff0a7230 */ /* 0x100fe40000004100 */
[----:B------:R-:W-:Y:S02]  /*00f0*/  HADD2.F32 R2, -RZ, R4.H0_H0 ;  /* 0x20000004ff027230 */ /* 0x000fe40000004100 */
[----:B------:R-:W-:Y:S01]  /*0100*/  FMUL.RZ R9, R8, 0.15915493667125701904 ;  /* 0x3e22f98308097820 */ /* 0x000fe2000040c000 */
[----:B------:R-:W-:Y:S02]  /*0110*/  HADD2.F32 R4, -RZ, R6.H0_H0 ;  /* 0x20000006ff047230 */ /* 0x000fe40000004100 */
[----:B------:R-:W-:Y:S01]  /*0120*/  FMUL.RZ R8, R10, 0.15915493667125701904 ;  /* 0x3e22f9830a087820 */ /* 0x000fe2000040c000 */
[----:B------:R-:W-:-:S02]  /*0130*/  HADD2.F32 R10, -RZ, R5.H1_H1 ;  /* 0x30000005ff0a7230 */ /* 0x000fc40000004100 */
[----:B------:R-:W-:Y:S01]  /*0140*/  FMUL.RZ R2, R2, 0.15915493667125701904 ;  /* 0x3e22f98302027820 */ /* 0x000fe2000040c000 */
[----:B------:R-:W-:Y:S02]  /*0150*/  HADD2.F32 R11, -RZ, R7.H1_H1 ;  /* 0x30000007ff0b7230 */ /* 0x000fe40000004100 */
[----:B------:R-:W-:Y:S01]  /*0160*/  FMUL.RZ R14, R4, 0.15915493667125701904 ;  /* 0x3e22f983040e7820 */ /* 0x000fe2000040c000 */
[----:B------:R-:W-:Y:S01]  /*0170*/  MUFU.COS R9, R9 ;  /* 0x0000000900097308 */ /* 0x000fe20000000000 */
[----:B------:R-:W-:Y:S01]  /*0180*/  FMUL.RZ R13, R10, 0.15915493667125701904 ;  /* 0x3e22f9830a0d7820 */ /* 0x000fe2000040c000 */
[----:B------:R-:W-:Y:S01]  /*0190*/  HADD2.F32 R10, -RZ, R6.H1_H1 ;  /* 0x30000006ff0a7230 */ /* 0x000fe20000004100 */
[----:B------:R-:W0:Y:S01]  /*01a0*/  LDC.64 R4, c[0x0][0x218] ;  /* 0x00008600ff047b82 */ /* 0x000e220000000a00 */
[----:B------:R-:W-:-:S03]  /*01b0*/  FMUL.RZ R12, R11, 0.15915493667125701904 ;  /* 0x3e22f9830b0c7820 */ /* 0x000fc6000040c000 */
[----:B------:R-:W-:Y:S01]  /*01c0*/  FMUL.RZ R15, R10, 0.15915493667125701904 ;  /* 0x3e22f9830a0f7820 */ /* 0x000fe2000040c000 */
[----:B------:R-:W-:Y:S01]  /*01d0*/  HADD2.F32 R10, -RZ, R7.H0_H0 ;  /* 0x20000007ff0a7230 */ /* 0x000fe20000004100 */
[----:B------:R-:W1:Y:S04]  /*01e0*/  MUFU.COS R2, R2 ;  /* 0x0000000200027308 */ /* 0x000e680000000000 */
[----:B------:R-:W-:-:S04]  /*01f0*/  FMUL.RZ R16, R10, 0.15915493667125701904 ;  /* 0x3e22f9830a107820 */ /* 0x000fc8000040c000 */
[----:B------:R-:W-:Y:S08]  /*0200*/  MUFU.COS R8, R8 ;  /* 0x0000000800087308 */ /* 0x000ff00000000000 */
[----:B------:R-:W2:Y:S01]  /*0210*/  MUFU.COS R13, R13 ;  /* 0x0000000d000d7308 */ /* 0x000ea20000000000 */
[----:B0-----:R-:W-:-:S07]  /*0220*/  IMAD.WIDE.U32 R4, R3, 0x2, R4 ;  /* 0x0000000203047825 */ /* 0x001fce00078e0004 */
[----:B------:R-:W-:Y:S01]  /*0230*/  MUFU.COS R6, R14 ;  /* 0x0000000e00067308 */ /* 0x000fe20000000000 */
[----:B------:R-:W-:Y:S01]  /*0240*/  IMAD.WIDE R10, R0, 0x10, R4 ;  /* 0x00000010000a7825 */ /* 0x000fe200078e0204 */
[----:B-1----:R-:W-:-:S06]  /*0250*/  F2FP.F16.F32.PACK_AB R4, R9, R2 ;  /* 0x000000020904723e */ /* 0x002fcc00000000ff */
[----:B------:R-:W0:Y:S01]  /*0260*/  MUFU.COS R15, R15 ;  /* 0x0000000f000f7308 */ /* 0x000e220000000000 */
[----:B--2---:R-:W-:-:S07]  /*0270*/  F2FP.F16.F32.PACK_AB R5, R13, R8 ;  /* 0x000000080d05723e */ /* 0x004fce00000000ff */
[----:B------:R-:W-:Y:S08]  /*0280*/  MUFU.COS R7, R16 ;  /* 0x0000001000077308 */ /* 0x000ff00000000000 */
[----:B------:R-:W1:Y:S01]  /*0290*/  MUFU.COS R12, R12 ;  /* 0x0000000c000c7308 */ /* 0x000e620000000000 */
[----:B0-----:R-:W-:Y:S02]  /*02a0*/  F2FP.F16.F32.PACK_AB R6, R15, R6 ;  /* 0x000000060f06723e */ /* 0x001fe400000000ff */
[----:B-1----:R-:W-:-:S05]  /*02b0*/  F2FP.F16.F32.PACK_AB R7, R12, R7 ;  /* 0x000000070c07723e */ /* 0x002fca00000000ff */
[----:B------:R-:W-:Y:S01]  /*02c0*/  STG.E.128 desc[UR4][R10.64], R4 ;  /* 0x000000040a007986 */ /* 0x000fe2000c101d04 */
[----:B------:R-:W-:Y:S05]  /*02d0*/  EXIT ;  /* 0x000000000000794d */ /* 0x000fea0003800000 */
.L_x_1181:
        /* <DEDUP_REMOVED lines=124> */
.L_x_1184:
[----:B------:R-:W-:-:S13]  /*0aa0*/  ISETP.GE.AND P0, PT, R22, R5, PT ;  /* 0x000000051600720c */ /* 0x000fda0003f06270 */
[----:B------:R-:W-:Y:S05]  /*0ab0*/  @P0 BRA `(.L_x_1186) ;  /* 0x0000000000300947 */ /* 0x000fea0003800000 */
[----:B0-----:R-:W0:Y:S01]  /*0ac0*/  LDC.64 R12, c[0x0][0x218] ;  /* 0x00008600ff0c7b82 */ /* 0x001e220000000a00 */
[----:B------:R-:W-:Y:S01]  /*0ad0*/  IMAD.IADD R15, R3, 0x1, R22 ;  /* 0x00000001030f7824 */ /* 0x000fe200078e0216 */
[----:B------:R-:W-:-:S03]  /*0ae0*/  IADD3 R22, R22, 0x80, RZ ;  /* 0x0000008016167810 */ /* 0x000fc60007ffe0ff */
[----:B0-----:R-:W-:-:S05]  /*0af0*/  IMAD.WIDE.U32 R12, R15, 0x2, R12 ;  /* 0x000000020f0c7825 */ /* 0x001fca00078e000c */
[----:B------:R1:W-:Y:S02]  /*0b00*/  STG.E.U16 desc[UR4][R12.64], R7 ;  /* 0x000000070c007986 */ /* 0x0003e4000c101504 */
.L_x_1185:
[----:B------:R-:W-:-:S13]  /*0b10*/  ISETP.GE.AND P0, PT, R22, R5, PT ;  /* 0x000000051600720c */ /* 0x000fda0003f06270 */
[----:B------:R-:W-:Y:S05]  /*0b20*/  @P0 BRA `(.L_x_1187) ;  /* 0x0000000000340947 */ /* 0x000fea0003800000 */
[----:B01----:R-:W0:Y:S01]  /*0b30*/  LDC.64 R6, c[0x0][0x218] ;  /* 0x00008600ff067b82 */ /* 0x003e220000000a00 */
[----:B------:R-:W-:Y:S01]  /*0b40*/  IADD3 R13, R3, R22, RZ ;  /* 0x00000016030d7210 */ /* 0x000fe20007ffe0ff */
[----:B------:R-:W-:-:S04]  /*0b50*/  VIADD R22, R22, 0x80 ;  /* 0x0000008016167836 */ /* 0x000fc80000000000 */
[----:B0-----:R-:W-:-:S05]  /*0b60*/  IMAD.WIDE.U32 R6, R13, 0x2, R6 ;  /* 0x000000020d067825 */ /* 0x001fca00078e0006 */
[----:B------:R1:W-:Y:S02]  /*0b70*/  STG.E.U16 desc[UR4][R6.64], R8 ;  /* 0x0000000806007986 */ /* 0x0003e4000c101504 */
.L_x_1186:
        /* <DEDUP_REMOVED lines=8> */
.L_x_1187:
[----:B------:R-:W-:Y:S05]  /*0c00*/  BSYNC B1 ;  /* 0x0000000000017941 */ /* 0x000fea0003800000 */
.L_x_1183:
[----:B------:R-:W-:-:S13]  /*0c10*/  ISETP.GE.AND P0, PT, R22, R5, PT ;  /* 0x000000051600720c */ /* 0x000fda0003f06270 */
[----:B012---:R-:W0:Y:S01]  /*0c20*/  @!P0 LDC.64 R6, c[0x0][0x218] ;  /* 0x00008600ff068b82 */ /* 0x007e220000000a00 */
[----:B------:R-:W-:Y:S01]  /*0c30*/  @!P0 IMAD.IADD R9, R3, 0x1, R22 ;  /* 0x0000000103098824 */ /* 0x000fe200078e0216 */
[----:B------:R-:W-:-:S03]  /*0c40*/  @!P0 IADD3 R22, R22, 0x80, RZ ;  /* 0x0000008016168810 */ /* 0x000fc60007ffe0ff */
[----:B0-----:R-:W-:-:S05]  /*0c50*/  @!P0 IMAD.WIDE.U32 R6, R9, 0x2, R6 ;  /* 0x0000000209068825 */ /* 0x001fca00078e0006 */
[----:B------:R2:W-:Y:S02]  /*0c60*/  @!P0 STG.E.U16 desc[UR4][R6.64], R10 ;  /* 0x0000000a06008986 */ /* 0x0005e4000c101504 */
.L_x_1188:
[----:B------:R-:W-:Y:S05]  /*0c70*/  BSYNC B0 ;  /* 0x0000000000007941 */ /* 0x000fea0003800000 */
.L_x_1182:
        /* <DEDUP_REMOVED lines=8> */
.L_x_1189:
        /* <DEDUP_REMOVED lines=16> */
.L_x_2629:


//--------------------- .text._ZN2at6native18elementwise_kernelILi128ELi4EZNS0_15gpu_kernel_implIZZZNS0_15cos_kernel_cudaERNS_18TensorIteratorBaseEENKUlvE0_clEvENKUlvE0_clEvEUlfE_EEvS4_RKT_EUliE_EEviT1_ --------------------------
	.section	.text._ZN2at6native18elementwise_kernelILi128ELi4EZNS0_15gpu_kernel_implIZZZNS0_15cos_kernel_cudaERNS_18TensorIteratorBaseEENKUlvE0_clEvENKUlvE0_clEvEUlfE_EEvS4_RKT_EUliE_EEviT1_,"ax",@progbits
	.align	128
        .global         _ZN2at6native18elementwise_kernelILi128ELi4EZNS0_15gpu_kernel_implIZZZNS0_15cos_kernel_cudaERNS_18TensorIteratorBaseEENKUlvE0_clEvENKUlvE0_clEvEUlfE_EEvS4_RKT_EUliE_EEviT1_
        .type           _ZN2at6native18elementwise_kernelILi128ELi4EZNS0_15gpu_kernel_implIZZZNS0_15cos_kernel_cudaERNS_18TensorIteratorBaseEENKUlvE0_clEvENKUlvE0_clEvEUlfE_EEvS4_RKT_EUliE_EEviT1_,@function
        .size           _ZN2at6native18elementwise_kernelILi128ELi4EZNS0_15gpu_kernel_implIZZZNS0_15cos_kernel_cudaERNS_18TensorIteratorBaseEENKUlvE0_clEvENKUlvE0_clEvEUlfE_EEvS4_RKT_EUliE_EEviT1_,(.L_x_2630 - _ZN2at6native18elementwise_kernelILi128ELi4EZNS0_15gpu_kernel_implIZZZNS0_15cos_kernel_cudaERNS_18TensorIteratorBaseEENKUlvE0_clEvENKUlvE0_clEvEUlfE_EEvS4_RKT_EUliE_EEviT1_)
        .other          _ZN2at6native18elementwise_kernelILi128ELi4EZNS0_15gpu_kernel_implIZZZNS0_15cos_kernel_cudaERNS_18TensorIteratorBaseEENKUlvE0_clEvENKUlvE0_clEvEUlfE_EEvS4_RKT_EUliE_EEviT1_,@"STO_CUDA_ENTRY STV_DEFAULT"
_ZN2at6native18elementwise_kernelILi128ELi4EZNS0_15gpu_kernel_implIZZZNS0_15cos_kernel_cudaERNS_18TensorIteratorBaseEENKUlvE0_clEvENKUlvE0_clEvEUlfE_EEvS4_RKT_EUliE_EEviT1_:
.text._ZN2at6native18elementwise_kernelILi128ELi4EZNS0_15gpu_kernel_implIZZZNS0_15cos_kernel_cudaERNS_18TensorIteratorBaseEENKUlvE0_clEvENKUlvE0_clEvEUlfE_EEvS4_RKT_EUliE_EEviT1_:
        /* <DEDUP_REMOVED lines=313> */
.L_x_1192:
[----:B------:R-:W0:Y:S01]  /*1390*/  LDC.U8 R5, c[0x0][0x422] ;  /* 0x00010880ff057b82 */ /* 0x000e220000000000 */
[----:B------:R-:W-:Y:S01]  /*13a0*/  ULDC.64 UR4, c[0x0][0x410] ;  /* 0x0001040000047ab9 */ /* 0x000fe20000000a00 */
[----:B------:R-:W-:Y:S01]  /*13b0*/  ULDC.64 UR6, c[0x0][0x418] ;  /* 0x0001060000067ab9 */ /* 0x000fe20000000a00 */
[----:B------:R-:W-:Y:S01]  /*13c0*/  IADD3 R16, P1, R16, UR4, RZ ;  /* 0x0000000410107c10 */ /* 0x000fe2000ff3e0ff */
[----:B------:R-:W-:Y:S01]  /*13d0*/  BSSY B6, `(.L_x_1193) ;  /* 0x00000e0000067945 */ /* 0x000fe20003800000 */
        /* <DEDUP_REMOVED lines=15> */
[----:B--2---:R-:W0:Y:S01]  /*14d0*/  I2F.S16 R0, R0 ;  /* 0x0000000000007306 */ /* 0x004e220000101400 */
[----:B------:R-:W-:Y:S05]  /*14e0*/  BRA `(.L_x_1199) ;  /* 0x0000000c00387947 */ /* 0x000fea0003800000 */
.L_x_1197:
[----:B------:R-:W2:Y:S02]  /*14f0*/  LDG.E.U8 R0, desc[UR36][R2.64] ;  /* 0x0000002402007981 */ /* 0x000ea4000c1e1100 */
[----:B--2---:R-:W-:Y:S01]  /*1500*/  I2FP.F32.U32 R0, R0 ;  /* 0x0000000000007245 */ /* 0x004fe20000201000 */
[----:B------:R-:W-:Y:S06]  /*1510*/  BRA `(.L_x_1199) ;  /* 0x0000000c002c7947 */ /* 0x000fec0003800000 */
.L_x_1196:
[----:B------:R-:W-:-:S13]  /*1520*/  ISETP.NE.AND P0, PT, R4, 0x2, PT ;  /* 0x000000020400780c */ /* 0x000fda0003f05270 */
[----:B------:R-:W-:Y:S05]  /*1530*/  @!P0 BRA `(.L_x_1200) ;  /* 0x0000000000288947 */ /* 0x000fea0003800000 */
[----:B------:R-:W-:-:S13]  /*1540*/  ISETP.NE.AND P0, PT, R4, 0x3, PT ;  /* 0x000000030400780c */ /* 0x000fda0003f05270 */
[----:B------:R-:W-:Y:S05]  /*1550*/  @!P0 BRA `(.L_x_1201) ;  /* 0x0000000000148947 */ /* 0x000fea0003800000 */
[----:B------:R-:W-:-:S13]  /*1560*/  ISETP.NE.AND P0, PT, R4, 0x4, PT ;  /* 0x000000040400780c */ /* 0x000fda0003f05270 */
[----:B------:R-:W-:Y:S05]  /*1570*/  @P0 BRA `(.L_x_1198) ;  /* 0x0000000800b80947 */ /* 0x000fea0003800000 */
[----:B------:R-:W2:Y:S02]  /*1580*/  LDG.E.64 R2, desc[UR36][R2.64] ;  /* 0x0000002402027981 */ /* 0x000ea4000c1e1b00 */
[----:B--2---:R4:W0:Y:S01]  /*1590*/  I2F.S64 R0, R2 ;  /* 0x0000000200007312 */ /* 0x0048220000301400 */
[----:B------:R-:W-:Y:S05]  /*15a0*/  BRA `(.L_x_1199) ;  /* 0x0000000c00087947 */ /* 0x000fea0003800000 */
.L_x_1201:
[----:B------:R-:W2:Y:S02]  /*15b0*/  LDG.E R0, desc[UR36][R2.64] ;  /* 0x0000002402007981 */ /* 0x000ea4000c1e1900 */
[----:B--2---:R-:W-:Y:S01]  /*15c0*/  I2FP.F32.S32 R0, R0 ;  /* 0x0000000000007245 */ /* 0x004fe20000201400 */
[----:B------:R-:W-:Y:S06]  /*15d0*/  BRA `(.L_x_1199) ;  /* 0x0000000800fc7947 */ /* 0x000fec0003800000 */
.L_x_1200:
[----:B------:R-:W2:Y:S02]  /*15e0*/  LDG.E.U16 R0, desc[UR36][R2.64] ;  /* 0x0000002402007981 */ /* 0x000ea4000c1e1500 */
[----:B--2---:R-:W0:Y:S01]  /*15f0*/  I2F.S16 R0, R0 ;  /* 0x0000000000007306 */ /* 0x004e220000101400 */
[----:B------:R-:W-:Y:S05]  /*1600*/  BRA `(.L_x_1199) ;  /* 0x0000000800f07947 */ /* 0x000fea0003800000 */
.L_x_1195:
[----:B------:R-:W-:-:S13]  /*1610*/  ISETP.GT.AND P0, PT, R4, 0x6, PT ;  /* 0x000000060400780c */ /* 0x000fda0003f04270 */
[----:B------:R-:W-:Y:S05]  /*1620*/  @P0 BRA `(.L_x_1202) ;  /* 0x0000000000240947 */ /* 0x000fea0003800000 */
[----:B------:R-:W-:-:S13]  /*1630*/  ISETP.NE.AND P0, PT, R4, 0x5, PT ;  /* 0x000000050400780c */ /* 0x000fda0003f05270 */
[----:B------:R-:W-:Y:S05]  /*1640*/  @!P0 BRA `(.L_x_1203) ;  /* 0x0000000000108947 */ /* 0x000fea0003800000 */
[----:B------:R-:W-:-:S13]  /*1650*/  ISETP.NE.AND P0, PT, R4, 0x6, PT ;  /* 0x000000060400780c */ /* 0x000fda0003f05270 */
[----:B------:R-:W-:Y:S05]  /*1660*/  @P0 BRA `(.L_x_1198) ;  /* 0x00000008007c0947 */ /* 0x000fea0003800000 */
[----:B------:R2:W5:Y:S01]  /*1670*/  LDG.E R0, desc[UR36][R2.64] ;  /* 0x0000002402007981 */ /* 0x000562000c1e1900 */
[----:B------:R-:W-:Y:S05]  /*1680*/  BRA `(.L_x_1199) ;  /* 0x0000000800d07947 */ /* 0x000fea0003800000 */
.L_x_1203:
[----:B------:R-:W2:Y:S02]  /*1690*/  LDG.E.U16 R0, desc[UR36][R2.64] ;  /* 0x0000002402007981 */ /* 0x000ea4000c1e1500 */
[----:B--2---:R-:W-:Y:S01]  /*16a0*/  HADD2.F32 R0, -RZ, R0.H0_H0 ;  /* 0x20000000ff007230 */ /* 0x004fe20000004100 */
[----:B------:R-:W-:Y:S06]  /*16b0*/  BRA `(.L_x_1199) ;  /* 0x0000000800c47947 */ /* 0x000fec0003800000 */
.L_x_1202:
[----:B------:R-:W-:-:S13]  /*16c0*/  ISETP.NE.AND P0, PT, R4, 0x7, PT ;  /* 0x000000070400780c */ /* 0x000fda0003f05270 */
[----:B------:R-:W-:Y:S05]  /*16d0*/  @!P0 BRA `(.L_x_1204) ;  /* 0x0000000000248947 */ /* 0x000fea0003800000 */
[----:B------:R-:W-:-:S13]  /*16e0*/  ISETP.NE.AND P0, PT, R4, 0x8, PT ;  /* 0x000000080400780c */ /* 0x000fda0003f05270 */
[----:B------:R-:W-:Y:S05]  /*16f0*/  @!P0 BRA `(.L_x_1205) ;  /* 0x0000000000108947 */ /* 0x000fea0003800000 */
[----:B------:R-:W-:-:S13]  /*1700*/  ISETP.NE.AND P0, PT, R4, 0x9, PT ;  /* 0x000000090400780c */ /* 0x000fda0003f05270 */
[----:B------:R-:W-:Y:S05]  /*1710*/  @P0 BRA `(.L_x_1198) ;  /* 0x0000000800500947 */ /* 0x000fea0003800000 */
[----:B------:R3:W5:Y:S01]  /*1720*/  LDG.E R0, desc[UR36][R2.64] ;  /* 0x0000002402007981 */ /* 0x000762000c1e1900 */
[----:B------:R-:W-:Y:S05]  /*1730*/  BRA `(.L_x_1199) ;  /* 0x0000000800a47947 */ /* 0x000fea0003800000 */
.L_x_1205:
[----:B------:R-:W2:Y:S02]  /*1740*/  LDG.E.U16 R0, desc[UR36][R2.64] ;  /* 0x0000002402007981 */ /* 0x000ea4000c1e1500 */
[----:B--2---:R-:W-:Y:S01]  /*1750*/  HADD2.F32 R0, -RZ, R0.H0_H0 ;  /* 0x20000000ff007230 */ /* 0x004fe20000004100 */
[----:B------:R-:W-:Y:S06]  /*1760*/  BRA `(.L_x_1199) ;  /* 0x0000000800987947 */ /* 0x000fec0003800000 */
.L_x_1204:
[----:B------:R-:W2:Y:S01]  /*1770*/  LDG.E.64 R2, desc[UR36][R2.64] ;  /* 0x0000002402027981 */ /* 0x000ea2000c1e1b00 */
[----:B------:R-:W-:Y:S01]  /*1780*/  UMOV UR4, 0xf0000000 ;  /* 0xf000000000047882 */ /* 0x000fe20000000000 */
[----:B------:R-:W-:Y:S01]  /*1790*/  UMOV UR5, 0x380fffff ;  /* 0x380fffff00057882 */ /* 0x000fe20000000000 */
[----:B--2---:R-:W0:Y:S01]  /*17a0*/  F2F.F32.F64 R0, R2 ;  /* 0x0000000200007310 */ /* 0x004e220000301000 */
[----:B------:R-:W-:-:S14]  /*17b0*/  DSETP.GEU.AND P0, PT, |R2|, UR4, PT ;  /* 0x0000000402007e2a */ /* 0x000fdc000bf0e200 */
[----:B0-----:R-:W-:Y:S01]  /*17c0*/  @!P0 FMUL R0, R0, 1.175494350822287508e-38 ;  /* 0x0080000000008820 */ /* 0x001fe20000400000 */
[----:B------:R-:W-:Y:S06]  /*17d0*/  BRA `(.L_x_1199) ;  /* 0x00000008007c7947 */ /* 0x000fec0003800000 */
.L_x_1194:
        /* <DEDUP_REMOVED lines=10> */
[----:B------:R-:W-:Y:S01]  /*1880*/  FSEL R0, RZ, 1, !P0 ;  /* 0x3f800000ff007808 */ /* 0x000fe20004000000 */
[----:B------:R-:W-:Y:S08]  /*1890*/  BRA `(.L_x_1199) ;  /* 0x00000008004c7947 */ /* 0x000ff00003800000 */
.L_x_1208:
[----:B------:R-:W2:Y:S01]  /*18a0*/  LDG.E.64 R2, desc[UR36][R2.64] ;  /* 0x0000002402027981 */ /* 0x000ea2000c1e1b00 */
[----:B------:R-:W-:Y:S01]  /*18b0*/  UMOV UR4, 0xf0000000 ;  /* 0xf000000000047882 */ /* 0x000fe20000000000 */
[----:B------:R-:W-:Y:S01]  /*18c0*/  UMOV UR5, 0x380fffff ;  /* 0x380fffff00057882 */ /* 0x000fe20000000000 */
[----:B--2---:R-:W0:Y:S01]  /*18d0*/  F2F.F32.F64 R0, R2 ;  /* 0x0000000200007310 */ /* 0x004e220000301000 */
[----:B------:R-:W-:-:S14]  /*18e0*/  DSETP.GEU.AND P0, PT, |R2|, UR4, PT ;  /* 0x0000000402007e2a */ /* 0x000fdc000bf0e200 */
[----:B0-----:R-:W-:Y:S01]  /*18f0*/  @!P0 FMUL R0, R0, 1.175494350822287508e-38 ;  /* 0x0080000000008820 */ /* 0x001fe20000400000 */
[----:B------:R-:W-:Y:S06]  /*1900*/  BRA `(.L_x_1199) ;  /* 0x0000000800307947 */ /* 0x000fec0003800000 */
.L_x_1207:
        /* <DEDUP_REMOVED lines=24> */
[----:B------:R-:W-:Y:S01]  /*1a90*/  LOP3.LUT R0, R5, 0x80000000, R0, 0xf8, !PT ;  /* 0x8000000005007812 */ /* 0x000fe200078ef800 */
[----:B------:R-:W-:Y:S06]  /*1aa0*/  BRA `(.L_x_1199) ;  /* 0x0000000400c87947 */ /* 0x000fec0003800000 */
.L_x_1210:
        /* <DEDUP_REMOVED lines=11> */
[----:B------:R-:W-:Y:S01]  /*1b60*/  LOP3.LUT R0, R4, 0x80000000, R5, 0xf8, !PT ;  /* 0x8000000004007812 */ /* 0x000fe200078ef805 */
[----:B------:R-:W-:Y:S06]  /*1b70*/  BRA `(.L_x_1199) ;  /* 0x0000000400947947 */ /* 0x000fec0003800000 */
.L_x_1209:
[----:B------:R-:W2:Y:S02]  /*1b80*/  LDG.E.U16 R0, desc[UR36][R2.64] ;  /* 0x0000002402007981 */ /* 0x000ea4000c1e1500 */
[----:B--2---:R-:W-:Y:S01]  /*1b90*/  IMAD.U32 R0, R0, 0x10000, RZ ;  /* 0x0001000000007824 */ /* 0x004fe200078e00ff */
[----:B------:R-:W-:Y:S06]  /*1ba0*/  BRA `(.L_x_1199) ;  /* 0x0000000400887947 */ /* 0x000fec0003800000 */
.L_x_1206:
        /* <DEDUP_REMOVED lines=9> */
[----:B--2---:R-:W-:Y:S01]  /*1c40*/  I2FP.F32.U32 R0, R0 ;  /* 0x0000000000007245 */ /* 0x004fe20000201000 */
[----:B------:R-:W-:Y:S06]  /*1c50*/  BRA `(.L_x_1199) ;  /* 0x00000004005c7947 */ /* 0x000fec0003800000 */
.L_x_1213:
[----:B------:R-:W2:Y:S01]  /*1c60*/  LDG.E.U8 R2, desc[UR36][R2.64] ;  /* 0x0000002402027981 */ /* 0x000ea2000c1e1100 */
        /* <DEDUP_REMOVED lines=19> */
.L_x_1215:
[----:B------:R-:W-:Y:S05]  /*1da0*/  BSYNC B0 ;  /* 0x0000000000007941 */ /* 0x000fea0003800000 */
.L_x_1214:
[----:B------:R-:W-:Y:S01]  /*1db0*/  LEA R3, R0, 0x3b800000, 0x17 ;  /* 0x3b80000000037811 */ /* 0x000fe200078eb8ff */
[----:B------:R-:W-:-:S05]  /*1dc0*/  IMAD.SHL.U32 R0, R2, 0x100000, RZ ;  /* 0x0010000002007824 */ /* 0x000fca00078e00ff */
[----:B------:R-:W-:Y:S01]  /*1dd0*/  LOP3.LUT R0, R3, R0, R4, 0xfe, !PT ;  /* 0x0000000003007212 */ /* 0x000fe200078efe04 */
[----:B------:R-:W-:Y:S06]  /*1de0*/  BRA `(.L_x_1199) ;  /* 0x0000000000f87947 */ /* 0x000fec0003800000 */
.L_x_1212:
        /* <DEDUP_REMOVED lines=20> */
.L_x_1217:
[----:B------:R-:W-:Y:S05]  /*1f30*/  BSYNC B0 ;  /* 0x0000000000007941 */ /* 0x000fea0003800000 */
.L_x_1216:
[----:B------:R-:W-:Y:S01]  /*1f40*/  LEA R3, R0, 0x37800000, 0x17 ;  /* 0x3780000000037811 */ /* 0x000fe200078eb8ff */
[----:B------:R-:W-:-:S05]  /*1f50*/  IMAD.SHL.U32 R0, R2, 0x200000, RZ ;  /* 0x0020000002007824 */ /* 0x000fca00078e00ff */
[----:B------:R-:W-:Y:S01]  /*1f60*/  LOP3.LUT R0, R3, R0, R4, 0xfe, !PT ;  /* 0x0000000003007212 */ /* 0x000fe200078efe04 */
[----:B------:R-:W-:Y:S06]  /*1f70*/  BRA `(.L_x_1199) ;  /* 0x0000000000947947 */ /* 0x000fec0003800000 */
.L_x_1211:
[----:B------:R-:W-:-:S13]  /*1f80*/  ISETP.NE.AND P0, PT, R4, 0x1c, PT ;  /* 0x0000001c0400780c */ /* 0x000fda0003f05270 */
[----:B------:R-:W-:Y:S05]  /*1f90*/  @!P0 BRA `(.L_x_1218) ;  /* 0x0000000000848947 */ /* 0x000fea0003800000 */
[----:B------:R-:W-:-:S13]  /*1fa0*/  ISETP.NE.AND P0, PT, R4, 0x1d, PT ;  /* 0x0000001d0400780c */ /* 0x000fda0003f05270 */
[----:B------:R-:W-:Y:S05]  /*1fb0*/  @!P0 BRA `(.L_x_1219) ;  /* 0x0000000000708947 */ /* 0x000fea0003800000 */
[----:B------:R-:W-:-:S13]  /*1fc0*/  ISETP.NE.AND P0, PT, R4, 0x2c, PT ;  /* 0x0000002c0400780c */ /* 0x000fda0003f05270 */
[----:B------:R-:W-:Y:S05]  /*1fd0*/  @P0 BRA `(.L_x_1198) ;  /* 0x0000000000200947 */ /* 0x000fea0003800000 */
[----:B------:R-:W2:Y:S01]  /*1fe0*/  LDG.E.U8 R2, desc[UR36][R2.64] ;  /* 0x0000002402027981 */ /* 0x000ea2000c1e1100 */
[----:B------:R-:W-:Y:S01]  /*1ff0*/  IMAD.MOV.U32 R0, RZ, RZ, 0x400000 ;  /* 0x00400000ff007424 */ /* 0x000fe200078e00ff */
[----:B--2---:R-:W-:-:S13]  /*2000*/  ISETP.NE.AND P0, PT, R2, RZ, PT ;  /* 0x000000ff0200720c */ /* 0x004fda0003f05270 */
[----:B------:R-:W-:Y:S05]  /*2010*/  @!P0 BRA `(.L_x_1199) ;  /* 0x00000000006c8947 */ /* 0x000fea0003800000 */
[----:B------:R-:W-:-:S13]  /*2020*/  ISETP.NE.AND P0, PT, R2, 0xff, PT ;  /* 0x000000ff0200780c */ /* 0x000fda0003f05270 */
[----:B------:R-:W-:Y:S02]  /*2030*/  @!P0 IMAD.MOV.U32 R0, RZ, RZ, 0x7f800001 ;  /* 0x7f800001ff008424 */ /* 0x000fe400078e00ff */
[----:B------:R-:W-:Y:S01]  /*2040*/  @P0 IMAD.SHL.U32 R0, R2, 0x800000, RZ ;  /* 0x0080000002000824 */ /* 0x000fe200078e00ff */
[----:B------:R-:W-:Y:S06]  /*2050*/  BRA `(.L_x_1199) ;  /* 0x00000000005c7947 */ /* 0x000fec0003800000 */
.L_x_1198:
        /* <DEDUP_REMOVED lines=16> */
.L_x_1220:
[----:B------:R-:W-:Y:S01]  /*2160*/  IMAD.MOV.U32 R0, RZ, RZ, RZ ;  /* 0x000000ffff007224 */ /* 0x000fe200078e00ff */
[----:B------:R-:W-:Y:S06]  /*2170*/  BRA `(.L_x_1199) ;  /* 0x0000000000147947 */ /* 0x000fec0003800000 */
.L_x_1219:
[----:B------:R-:W2:Y:S02]  /*2180*/  LDG.E.64 R2, desc[UR36][R2.64] ;  /* 0x0000002402027981 */ /* 0x000ea4000c1e1b00 */
[----:B--2---:R0:W1:Y:S01]  /*2190*/  I2F.U64 R0, R2 ;  /* 0x0000000200007312 */ /* 0x0040620000301000 */
[----:B------:R-:W-:Y:S05]  /*21a0*/  BRA `(.L_x_1199) ;  /* 0x0000000000087947 */ /* 0x000fea0003800000 */
.L_x_1218:
[----:B------:R-:W2:Y:S02]  /*21b0*/  LDG.E R0, desc[UR36][R2.64] ;  /* 0x0000002402007981 */ /* 0x000ea4000c1e1900 */
[----:B--2---:R-:W-:-:S07]  /*21c0*/  I2FP.F32.U32 R0, R0 ;  /* 0x0000000000007245 */ /* 0x004fce0000201000 */
.L_x_1199:
[----:B------:R-:W-:Y:S05]  /*21d0*/  BSYNC B6 ;  /* 0x0000000000067941 */ /* 0x000fea0003800000 */
.L_x_1193:
[----:B0-234-:R-:W0:Y:S01]  /*21e0*/  LDC.U8 R3, c[0x0][0x421] ;  /* 0x00010840ff037b82 */ /* 0x01de220000000000 */
[----:B-1---5:R-:W-:-:S06]  /*21f0*/  FMUL.RZ R2, R0, 0.15915493667125701904 ;  /* 0x3e22f98300027820 */ /* 0x022fcc000040c000 */
[----:B------:R-:W1:Y:S01]  /*2200*/  MUFU.COS R2, R2 ;  /* 0x0000000200027308 */ /* 0x000e620000000000 */
[----:B0-----:R-:W-:-:S04]  /*2210*/  PRMT R0, R3, 0x9910, RZ ;  /* 0x0000991003007816 */ /* 0x001fc800000000ff */
[----:B------:R-:W-:-:S13]  /*2220*/  ISETP.GT.AND P0, PT, R0, 0x9, PT ;  /* 0x000000090000780c */ /* 0x000fda0003f04270 */
[----:B-1----:R-:W-:Y:S05]  /*2230*/  @P0 BRA `(.L_x_1221) ;  /* 0x0000000000e80947 */ /* 0x002fea0003800000 */
        /* <DEDUP_REMOVED lines=8> */
[----:B------:R-:W0:Y:S02]  /*22c0*/  F2I.FTZ.TRUNC.NTZ R3, R2 ;  /* 0x0000000200037305 */ /* 0x000e24000021f100 */
[----:B0-----:R0:W-:Y:S01]  /*22d0*/  STG.E.U8 desc[UR36][R16.64], R3 ;  /* 0x0000000310007986 */ /* 0x0011e2000c101124 */
[----:B------:R-:W-:Y:S05]  /*22e0*/  BRA `(.L_x_1226) ;  /* 0x0000000c00507947 */ /* 0x000fea0003800000 */
.L_x_1224:
[----:B------:R-:W0:Y:S02]  /*22f0*/  F2I.S64.TRUNC R2, R2 ;  /* 0x0000000200027311 */ /* 0x000e24000020d900 */
[----:B0-----:R-:W-:-:S05]  /*2300*/  IMAD.MOV.U32 R5, RZ, RZ, R2 ;  /* 0x000000ffff057224 */ /* 0x001fca00078e0002 */
[----:B------:R0:W-:Y:S01]  /*2310*/  STG.E.U8 desc[UR36][R16.64], R5 ;  /* 0x0000000510007986 */ /* 0x0001e2000c101124 */
[----:B------:R-:W-:Y:S05]  /*2320*/  BRA `(.L_x_1226) ;  /* 0x0000000c00407947 */ /* 0x000fea0003800000 */
.L_x_1223:
[----:B------:R-:W-:-:S13]  /*2330*/  ISETP.NE.AND P0, PT, R0, 0x2, PT ;  /* 0x000000020000780c */ /* 0x000fda0003f05270 */
[----:B------:R-:W-:Y:S05]  /*2340*/  @!P0 BRA `(.L_x_1227) ;  /* 0x0000000000288947 */ /* 0x000fea0003800000 */
[----:B------:R-:W-:-:S13]  /*2350*/  ISETP.NE.AND P0, PT, R0, 0x3, PT ;  /* 0x000000030000780c */ /* 0x000fda0003f05270 */
[----:B------:R-:W-:Y:S05]  /*2360*/  @!P0 BRA `(.L_x_1228) ;  /* 0x0000000000148947 */ /* 0x000fea0003800000 */
[----:B------:R-:W-:-:S13]  /*2370*/  ISETP.NE.AND P0, PT, R0, 0x4, PT ;  /* 0x000000040000780c */ /* 0x000fda0003f05270 */
[----:B------:R-:W-:Y:S05]  /*2380*/  @P0 BRA `(.L_x_1225) ;  /* 0x0000000800d00947 */ /* 0x000fea0003800000 */
[----:B------:R-:W0:Y:S02]  /*2390*/  F2I.S64.TRUNC R2, R2 ;  /* 0x0000000200027311 */ /* 0x000e24000020d900 */
[----:B0-----:R0:W-:Y:S01]  /*23a0*/  STG.E.64 desc[UR36][R16.64], R2 ;  /* 0x0000000210007986 */ /* 0x0011e2000c101b24 */
[----:B------:R-:W-:Y:S05]  /*23b0*/  BRA `(.L_x_1226) ;  /* 0x0000000c001c7947 */ /* 0x000fea0003800000 */
.L_x_1228:
[----:B------:R-:W0:Y:S02]  /*23c0*/  F2I.FTZ.TRUNC.NTZ R3, R2 ;  /* 0x0000000200037305 */ /* 0x000e24000021f100 */
[----:B0-----:R0:W-:Y:S01]  /*23d0*/  STG.E desc[UR36][R16.64], R3 ;  /* 0x0000000310007986 */ /* 0x0011e2000c101924 */
[----:B------:R-:W-:Y:S05]  /*23e0*/  BRA `(.L_x_1226) ;  /* 0x0000000c00107947 */ /* 0x000fea0003800000 */
.L_x_1227:
[----:B------:R-:W0:Y:S02]  /*23f0*/  F2I.FTZ.TRUNC.NTZ R3, R2 ;  /* 0x0000000200037305 */ /* 0x000e24000021f100 */
[----:B0-----:R0:W-:Y:S01]  /*2400*/  STG.E.U16 desc[UR36][R16.64], R3 ;  /* 0x0000000310007986 */ /* 0x0011e2000c101524 */
[----:B------:R-:W-:Y:S05]  /*2410*/  BRA `(.L_x_1226) ;  /* 0x0000000c00047947 */ /* 0x000fea0003800000 */
.L_x_1222:
[----:B------:R-:W-:-:S13]  /*2420*/  ISETP.GT.AND P0, PT, R0, 0x6, PT ;  /* 0x000000060000780c */ /* 0x000fda0003f04270 */
[----:B------:R-:W-:Y:S05]  /*2430*/  @P0 BRA `(.L_x_1229) ;  /* 0x0000000000240947 */ /* 0x000fea0003800000 */
[----:B------:R-:W-:-:S13]  /*2440*/  ISETP.NE.AND P0, PT, R0, 0x5, PT ;  /* 0x000000050000780c */ /* 0x000fda0003f05270 */
[----:B------:R-:W-:Y:S05]  /*2450*/  @!P0 BRA `(.L_x_1230) ;  /* 0x0000000000108947 */ /* 0x000fea0003800000 */
[----:B------:R-:W-:-:S13]  /*2460*/  ISETP.NE.AND P0, PT, R0, 0x6, PT ;  /* 0x000000060000780c */ /* 0x000fda0003f05270 */
[----:B------:R-:W-:Y:S05]  /*2470*/  @P0 BRA `(.L_x_1225) ;  /* 0x0000000800940947 */ /* 0x000fea0003800000 */
[----:B------:R0:W-:Y:S01]  /*2480*/  STG.E desc[UR36][R16.64], R2 ;  /* 0x0000000210007986 */ /* 0x0001e2000c101924 */
[----:B------:R-:W-:Y:S05]  /*2490*/  BRA `(.L_x_1226) ;  /* 0x0000000800e47947 */ /* 0x000fea0003800000 */
.L_x_1230:
[----:B------:R-:W-:-:S05]  /*24a0*/  F2FP.F16.F32.PACK_AB R2, RZ, R2 ;  /* 0x00000002ff02723e */ /* 0x000fca00000000ff */
[----:B------:R0:W-:Y:S01]  /*24b0*/  STG.E.U16 desc[UR36][R16.64], R2 ;  /* 0x0000000210007986 */ /* 0x0001e2000c101524 */
[----:B------:R-:W-:Y:S05]  /*24c0*/  BRA `(.L_x_1226) ;  /* 0x0000000800d87947 */ /* 0x000fea0003800000 */
.L_x_1229:
[----:B------:R-:W-:-:S13]  /*24d0*/  ISETP.NE.AND P0, PT, R0, 0x7, PT ;  /* 0x000000070000780c */ /* 0x000fda0003f05270 */
[----:B------:R-:W-:Y:S05]  /*24e0*/  @!P0 BRA `(.L_x_1231) ;  /* 0x00000000002c8947 */ /* 0x000fea0003800000 */
[----:B------:R-:W-:-:S13]  /*24f0*/  ISETP.NE.AND P0, PT, R0, 0x8, PT ;  /* 0x000000080000780c */ /* 0x000fda0003f05270 */
[----:B------:R-:W-:Y:S05]  /*2500*/  @!P0 BRA `(.L_x_1232) ;  /* 0x0000000000148947 */ /* 0x000fea0003800000 */
[----:B------:R-:W-:-:S13]  /*2510*/  ISETP.NE.AND P0, PT, R0, 0x9, PT ;  /* 0x000000090000780c */ /* 0x000fda0003f05270 */
[----:B------:R-:W-:Y:S05]  /*2520*/  @P0 BRA `(.L_x_1225) ;  /* 0x0000000800680947 */ /* 0x000fea0003800000 */
[----:B------:R-:W-:-:S05]  /*2530*/  IMAD.MOV.U32 R3, RZ, RZ, RZ ;  /* 0x000000ffff037224 */ /* 0x000fca00078e00ff */
[----:B------:R0:W-:Y:S01]  /*2540*/  STG.E.64 desc[UR36][R16.64], R2 ;  /* 0x0000000210007986 */ /* 0x0001e2000c101b24 */
[----:B------:R-:W-:Y:S05]  /*2550*/  BRA `(.L_x_1226) ;  /* 0x0000000800b47947 */ /* 0x000fea0003800000 */
.L_x_1232:
[----:B------:R-:W-:-:S04]  /*2560*/  F2FP.F16.F32.PACK_AB R3, RZ, R2 ;  /* 0x00000002ff03723e */ /* 0x000fc800000000ff */
[----:B------:R-:W-:-:S05]  /*2570*/  PRMT R3, R3, 0x5410, RZ ;  /* 0x0000541003037816 */ /* 0x000fca00000000ff */
[----:B------:R0:W-:Y:S01]  /*2580*/  STG.E desc[UR36][R16.64], R3 ;  /* 0x0000000310007986 */ /* 0x0001e2000c101924 */
[----:B------:R-:W-:Y:S05]  /*2590*/  BRA `(.L_x_1226) ;  /* 0x0000000800a47947 */ /* 0x000fea0003800000 */
.L_x_1231:
[----:B------:R-:W-:-:S06]  /*25a0*/  FMUL.FTZ R2, R2, 1 ;  /* 0x3f80000002027820 */ /* 0x000fcc0000410000 */
[----:B------:R-:W0:Y:S02]  /*25b0*/  F2F.F64.F32 R2, R2 ;  /* 0x0000000200027310 */ /* 0x000e240000201800 */
[----:B0-----:R0:W-:Y:S01]  /*25c0*/  STG.E.64 desc[UR36][R16.64], R2 ;  /* 0x0000000210007986 */ /* 0x0011e2000c101b24 */
[----:B------:R-:W-:Y:S05]  /*25d0*/  BRA `(.L_x_1226) ;  /* 0x0000000800947947 */ /* 0x000fea0003800000 */
.L_x_1221:
        /* <DEDUP_REMOVED lines=8> */
[----:B------:R-:W-:-:S04]  /*2660*/  FSETP.NEU.FTZ.AND P0, PT, R2, RZ, PT ;  /* 0x000000ff0200720b */ /* 0x000fc80003f1d000 */
[----:B------:R-:W-:-:S05]  /*2670*/  SEL R3, RZ, 0x1, !P0 ;  /* 0x00000001ff037807 */ /* 0x000fca0004000000 */
[----:B------:R0:W-:Y:S01]  /*2680*/  STG.E.U8 desc[UR36][R16.64], R3 ;  /* 0x0000000310007986 */ /* 0x0001e2000c101124 */
[----:B------:R-:W-:Y:S05]  /*2690*/  BRA `(.L_x_1226) ;  /* 0x0000000800647947 */ /* 0x000fea0003800000 */
.L_x_1235:
[----:B------:R-:W-:Y:S01]  /*26a0*/  FMUL.FTZ R4, R2, 1 ;  /* 0x3f80000002047820 */ /* 0x000fe20000410000 */
[----:B------:R-:W-:-:S05]  /*26b0*/  CS2R R6, SRZ ;  /* 0x0000000000067805 */ /* 0x000fca000001ff00 */
[----:B------:R-:W0:Y:S02]  /*26c0*/  F2F.F64.F32 R4, R4 ;  /* 0x0000000400047310 */ /* 0x000e240000201800 */
[----:B0-----:R0:W-:Y:S01]  /*26d0*/  STG.E.128 desc[UR36][R16.64], R4 ;  /* 0x0000000410007986 */ /* 0x0011e2000c101d24 */
[----:B------:R-:W-:Y:S05]  /*26e0*/  BRA `(.L_x_1226) ;  /* 0x0000000800507947 */ /* 0x000fea0003800000 */
.L_x_1234:
[----:B------:R-:W-:-:S13]  /*26f0*/  ISETP.NE.AND P0, PT, R0, 0xf, PT ;  /* 0x0000000f0000780c */ /* 0x000fda0003f05270 */
[----:B------:R-:W-:Y:S05]  /*2700*/  @!P0 BRA `(.L_x_1236) ;  /* 0x0000000000ac8947 */ /* 0x000fea0003800000 */
[----:B------:R-:W-:-:S13]  /*2710*/  ISETP.NE.AND P0, PT, R0, 0x17, PT ;  /* 0x000000170000780c */ /* 0x000fda0003f05270 */
[----:B------:R-:W-:Y:S05]  /*2720*/  @!P0 BRA `(.L_x_1237) ;  /* 0x0000000000508947 */ /* 0x000fea0003800000 */
[----:B------:R-:W-:-:S13]  /*2730*/  ISETP.NE.AND P0, PT, R0, 0x18, PT ;  /* 0x000000180000780c */ /* 0x000fda0003f05270 */
[----:B------:R-:W-:Y:S05]  /*2740*/  @P0 BRA `(.L_x_1225) ;  /* 0x0000000400e00947 */ /* 0x000fea0003800000 */
[C---:B------:R-:W-:Y:S01]  /*2750*/  LOP3.LUT R4, R2.reuse, 0x7fffffff, RZ, 0xc0, !PT ;  /* 0x7fffffff02047812 */ /* 0x040fe200078ec0ff */
[----:B------:R-:W-:Y:S01]  /*2760*/  BSSY B0, `(.L_x_1238) ;  /* 0x000000d000007945 */ /* 0x000fe20003800000 */
[----:B------:R-:W-:Y:S02]  /*2770*/  LOP3.LUT R0, R2, 0x80000000, RZ, 0xc0, !PT ;  /* 0x8000000002007812 */ /* 0x000fe400078ec0ff */
[----:B------:R-:W-:Y:S02]  /*2780*/  ISETP.GT.U32.AND P0, PT, R4, 0x43efffff, PT ;  /* 0x43efffff0400780c */ /* 0x000fe40003f04070 */
[----:B------:R-:W-:Y:S01]  /*2790*/  SHF.R.U32.HI R5, RZ, 0x18, R0 ;  /* 0x00000018ff057819 */ /* 0x000fe20000011600 */
[----:B------:R-:W-:-:S10]  /*27a0*/  IMAD.MOV.U32 R0, RZ, RZ, 0x7f ;  /* 0x0000007fff007424 */ /* 0x000fd400078e00ff */
[----:B------:R-:W-:Y:S05]  /*27b0*/  @P0 BRA `(.L_x_1239) ;  /* 0x00000000001c0947 */ /* 0x000fea0003800000 */
[----:B------:R-:W-:-:S13]  /*27c0*/  ISETP.GE.U32.AND P0, PT, R4, 0x3c800000, PT ;  /* 0x3c8000000400780c */ /* 0x000fda0003f06070 */
[----:B------:R-:W-:-:S04]  /*27d0*/  @P0 SHF.R.U32.HI R0, RZ, 0x14, R2 ;  /* 0x00000014ff000819 */ /* 0x000fc80000011602 */
[----:B------:R-:W-:-:S04]  /*27e0*/  @P0 LOP3.LUT R3, R0, 0x1, RZ, 0xc0, !PT ;  /* 0x0000000100030812 */ /* 0x000fc800078ec0ff */
[----:B------:R-:W-:Y:S01]  /*27f0*/  @P0 IADD3 R3, R2, 0x407ffff, R3 ;  /* 0x0407ffff02030810 */ /* 0x000fe20007ffe003 */
[----:B------:R-:W-:-:S03]  /*2800*/  @!P0 FADD.FTZ R2, R4, 16384 ;  /* 0x4680000004028421 */ /* 0x000fc60000010000 */
[----:B------:R-:W-:Y:S01]  /*2810*/  @P0 SHF.R.U32.HI R0, RZ, 0x14, R3 ;  /* 0x00000014ff000819 */ /* 0x000fe20000011603 */
[----:B------:R-:W-:-:S07]  /*2820*/  @!P0 VIADD R0, R2, 0xb9800000 ;  /* 0xb980000002008836 */ /* 0x000fce0000000000 */
.L_x_1239:
[----:B------:R-:W-:Y:S05]  /*2830*/  BSYNC B0 ;  /* 0x0000000000007941 */ /* 0x000fea0003800000 */
.L_x_1238:
[----:B------:R-:W-:-:S05]  /*2840*/  LOP3.LUT R5, R0, R5, RZ, 0xfc, !PT ;  /* 0x0000000500057212 */ /* 0x000fca00078efcff */
[----:B------:R0:W-:Y:S01]  /*2850*/  STG.E.U8 desc[UR36][R16.64], R5 ;  /* 0x0000000510007986 */ /* 0x0001e2000c101124 */
[----:B------:R-:W-:Y:S05]  /*2860*/  BRA `(.L_x_1226) ;  /* 0x0000000400f07947 */ /* 0x000fea0003800000 */
.L_x_1237:
[----:B------:R-:W-:Y:S01]  /*2870*/  LOP3.LUT R4, R2, 0x7fffffff, RZ, 0xc0, !PT ;  /* 0x7fffffff02047812 */ /* 0x000fe200078ec0ff */
[----:B------:R-:W-:Y:S03]  /*2880*/  BSSY B0, `(.L_x_1240) ;  /* 0x000000e000007945 */ /* 0x000fe60003800000 */
[----:B------:R-:W-:-:S13]  /*2890*/  ISETP.GT.U32.AND P0, PT, R4, 0x477fffff, PT ;  /* 0x477fffff0400780c */ /* 0x000fda0003f04070 */
[----:B------:R-:W-:Y:S05]  /*28a0*/  @P0 BRA `(.L_x_1241) ;  /* 0x0000000000200947 */ /* 0x000fea0003800000 */
[----:B------:R-:W-:-:S13]  /*28b0*/  ISETP.GE.U32.AND P0, PT, R4, 0x38800000, PT ;  /* 0x388000000400780c */ /* 0x000fda0003f06070 */
[----:B------:R-:W-:-:S04]  /*28c0*/  @P0 SHF.R.U32.HI R0, RZ, 0x15, R2 ;  /* 0x00000015ff000819 */ /* 0x000fc80000011602 */
[----:B------:R-:W-:-:S04]  /*28d0*/  @P0 LOP3.LUT R3, R0, 0x1, RZ, 0xc0, !PT ;  /* 0x0000000100030812 */ /* 0x000fc800078ec0ff */
[----:B------:R-:W-:Y:S01]  /*28e0*/  @P0 IADD3 R0, R2, 0x80fffff, R3 ;  /* 0x080fffff02000810 */ /* 0x000fe20007ffe003 */
[----:B------:R-:W-:-:S03]  /*28f0*/  @!P0 FADD.FTZ R3, R4, 128 ;  /* 0x4300000004038421 */ /* 0x000fc60000010000 */
[----:B------:R-:W-:Y:S01]  /*2900*/  @P0 SHF.R.U32.HI R0, RZ, 0x15, R0 ;  /* 0x00000015ff000819 */ /* 0x000fe20000011600 */
[----:B------:R-:W-:Y:S01]  /*2910*/  @!P0 VIADD R0, R3, 0xbd000000 ;  /* 0xbd00000003008836 */ /* 0x000fe20000000000 */
[----:B------:R-:W-:Y:S06]  /*2920*/  BRA `(.L_x_1242) ;  /* 0x00000000000c7947 */ /* 0x000fec0003800000 */
.L_x_1241:
[----:B------:R-:W-:Y:S01]  /*2930*/  IMAD.MOV.U32 R0, RZ, RZ, 0x7f ;  /* 0x0000007fff007424 */ /* 0x000fe200078e00ff */
[----:B------:R-:W-:-:S04]  /*2940*/  ISETP.GT.U32.AND P0, PT, R4, 0x7f800000, PT ;  /* 0x7f8000000400780c */ /* 0x000fc80003f04070 */
[----:B------:R-:W-:-:S09]  /*2950*/  SEL R0, R0, 0x7c, P0 ;  /* 0x0000007c00007807 */ /* 0x000fd20000000000 */
.L_x_1242:
[----:B------:R-:W-:Y:S05]  /*2960*/  BSYNC B0 ;  /* 0x0000000000007941 */ /* 0x000fea0003800000 */
.L_x_1240:
[----:B------:R-:W-:-:S04]  /*2970*/  LOP3.LUT R2, R2, 0x80000000, RZ, 0xc0, !PT ;  /* 0x8000000002027812 */ /* 0x000fc800078ec0ff */
[----:B------:R-:W-:-:S04]  /*2980*/  SHF.R.U32.HI R3, RZ, 0x18, R2 ;  /* 0x00000018ff037819 */ /* 0x000fc80000011602 */
[----:B------:R-:W-:-:S05]  /*2990*/  LOP3.LUT R3, R0, R3, RZ, 0xfc, !PT ;  /* 0x0000000300037212 */ /* 0x000fca00078efcff */
[----:B------:R0:W-:Y:S01]  /*29a0*/  STG.E.U8 desc[UR36][R16.64], R3 ;  /* 0x0000000310007986 */ /* 0x0001e2000c101124 */
[----:B------:R-:W-:Y:S05]  /*29b0*/  BRA `(.L_x_1226) ;  /* 0x00000004009c7947 */ /* 0x000fea0003800000 */
.L_x_1236:
[----:B------:R-:W-:-:S05]  /*29c0*/  F2FP.BF16.F32.PACK_AB R2, RZ, R2 ;  /* 0x00000002ff02723e */ /* 0x000fca00000010ff */
[----:B------:R0:W-:Y:S01]  /*29d0*/  STG.E.U16 desc[UR36][R16.64], R2 ;  /* 0x0000000210007986 */ /* 0x0001e2000c101524 */
[----:B------:R-:W-:Y:S05]  /*29e0*/  BRA `(.L_x_1226) ;  /* 0x0000000400907947 */ /* 0x000fea0003800000 */
.L_x_1233:
        /* <DEDUP_REMOVED lines=8> */
[----:B------:R-:W0:Y:S02]  /*2a70*/  F2I.FTZ.U32.TRUNC.NTZ R3, R2 ;  /* 0x0000000200037305 */ /* 0x000e24000021f000 */
[----:B0-----:R4:W-:Y:S01]  /*2a80*/  STG.E.U16 desc[UR36][R16.64], R3 ;  /* 0x0000000310007986 */ /* 0x0019e2000c101524 */
[----:B------:R-:W-:Y:S05]  /*2a90*/  BRA `(.L_x_1226) ;  /* 0x0000000400647947 */ /* 0x000fea0003800000 */
.L_x_1245:
[----:B------:R-:W-:Y:S01]  /*2aa0*/  LOP3.LUT R3, R2, 0x7fffffff, RZ, 0xc0, !PT ;  /* 0x7fffffff02037812 */ /* 0x000fe200078ec0ff */
[----:B------:R-:W-:Y:S01]  /*2ab0*/  BSSY B0, `(.L_x_1246) ;  /* 0x0000013000007945 */ /* 0x000fe20003800000 */
[----:B------:R-:W-:Y:S02]  /*2ac0*/  IMAD.MOV.U32 R8, RZ, RZ, 0x80 ;  /* 0x00000080ff087424 */ /* 0x000fe400078e00ff */
        /* <DEDUP_REMOVED lines=13> */
.L_x_1248:
[----:B------:R-:W-:-:S04]  /*2ba0*/  LOP3.LUT R2, R2, 0x80000000, RZ, 0xc0, !PT ;  /* 0x8000000002027812 */ /* 0x000fc800078ec0ff */
[----:B------:R-:W-:-:S04]  /*2bb0*/  SHF.R.U32.HI R3, RZ, 0x18, R2 ;  /* 0x00000018ff037819 */ /* 0x000fc80000011602 */
[----:B------:R-:W-:-:S04]  /*2bc0*/  LOP3.LUT R0, R0, R3, RZ, 0xfc, !PT ;  /* 0x0000000300007212 */ /* 0x000fc800078efcff */
[----:B------:R-:W-:-:S07]  /*2bd0*/  PRMT R8, R0, 0x7610, R8 ;  /* 0x0000761000087816 */ /* 0x000fce0000000008 */
.L_x_1247:
[----:B------:R-:W-:Y:S05]  /*2be0*/  BSYNC B0 ;  /* 0x0000000000007941 */ /* 0x000fea0003800000 */
.L_x_1246:
[----:B------:R0:W-:Y:S01]  /*2bf0*/  STG.E.U8 desc[UR36][R16.64], R8 ;  /* 0x0000000810007986 */ /* 0x0001e2000c101124 */
[----:B------:R-:W-:Y:S05]  /*2c00*/  BRA `(.L_x_1226) ;  /* 0x0000000400087947 */ /* 0x000fea0003800000 */
.L_x_1244:
        /* <DEDUP_REMOVED lines=16> */
.L_x_1251:
[----:B------:R-:W-:-:S04]  /*2d10*/  LOP3.LUT R2, R2, 0x80000000, RZ, 0xc0, !PT ;  /* 0x8000000002027812 */ /* 0x000fc800078ec0ff */
[----:B------:R-:W-:-:S04]  /*2d20*/  SHF.R.U32.HI R3, RZ, 0x18, R2 ;  /* 0x00000018ff037819 */ /* 0x000fc80000011602 */
[----:B------:R-:W-:-:S04]  /*2d30*/  LOP3.LUT R0, R0, R3, RZ, 0xfc, !PT ;  /* 0x0000000300007212 */ /* 0x000fc800078efcff */
[----:B------:R-:W-:-:S07]  /*2d40*/  PRMT R8, R0, 0x7610, R8 ;  /* 0x0000761000087816 */ /* 0x000fce0000000008 */
.L_x_1250:
[----:B------:R-:W-:Y:S05]  /*2d50*/  BSYNC B0 ;  /* 0x0000000000007941 */ /* 0x000fea0003800000 */
.L_x_1249:
[----:B------:R3:W-:Y:S01]  /*2d60*/  STG.E.U8 desc[UR36][R16.64], R8 ;  /* 0x0000000810007986 */ /* 0x0007e2000c101124 */
[----:B------:R-:W-:Y:S05]  /*2d70*/  BRA `(.L_x_1226) ;  /* 0x0000000000ac7947 */ /* 0x000fea0003800000 */
.L_x_1243:
[----:B------:R-:W-:-:S13]  /*2d80*/  ISETP.NE.AND P0, PT, R0, 0x1c, PT ;  /* 0x0000001c0000780c */ /* 0x000fda0003f05270 */
[----:B------:R-:W-:Y:S05]  /*2d90*/  @!P0 BRA `(.L_x_1252) ;  /* 0x00000000009c8947 */ /* 0x000fea0003800000 */
[----:B------:R-:W-:-:S13]  /*2da0*/  ISETP.NE.AND P0, PT, R0, 0x1d, PT ;  /* 0x0000001d0000780c */ /* 0x000fda0003f05270 */
[----:B------:R-:W-:Y:S05]  /*2db0*/  @!P0 BRA `(.L_x_1253) ;  /* 0x0000000000888947 */ /* 0x000fea0003800000 */
[----:B------:R-:W-:-:S13]  /*2dc0*/  ISETP.NE.AND P0, PT, R0, 0x2c, PT ;  /* 0x0000002c0000780c */ /* 0x000fda0003f05270 */
[----:B------:R-:W-:Y:S05]  /*2dd0*/  @P0 BRA `(.L_x_1225) ;  /* 0x00000000003c0947 */ /* 0x000fea0003800000 */
        /* <DEDUP_REMOVED lines=15> */
.L_x_1225:
        /* <DEDUP_REMOVED lines=16> */
.L_x_1254:
[----:B------:R-:W-:Y:S05]  /*2fd0*/  BRA `(.L_x_1226) ;  /* 0x0000000000147947 */ /* 0x000fea0003800000 */
.L_x_1253:
[----:B------:R-:W0:Y:S02]  /*2fe0*/  F2I.U64.TRUNC R2, R2 ;  /* 0x0000000200027311 */ /* 0x000e24000020d800 */
[----:B0-----:R2:W-:Y:S01]  /*2ff0*/  STG.E.64 desc[UR36][R16.64], R2 ;  /* 0x0000000210007986 */ /* 0x0015e2000c101b24 */
[----:B------:R-:W-:Y:S05]  /*3000*/  BRA `(.L_x_1226) ;  /* 0x0000000000087947 */ /* 0x000fea0003800000 */
.L_x_1252:
[----:B------:R-:W0:Y:S02]  /*3010*/  F2I.FTZ.U32.TRUNC.NTZ R3, R2 ;  /* 0x0000000200037305 */ /* 0x000e24000021f000 */
[----:B0-----:R0:W-:Y:S02]  /*3020*/  STG.E desc[UR36][R16.64], R3 ;  /* 0x0000000310007986 */ /* 0x0011e4000c101924 */
.L_x_1226:
[----:B------:R-:W-:-:S04]  /*3030*/  IMAD R18, R23, 0x200, R18 ;  /* 0x0000020017127824 */ /* 0x000fc800078e0212 */
[----:B------:R-:W-:-:S07]  /*3040*/  VIADD R19, R18, 0x80 ;  /* 0x0000008012137836 */ /* 0x000fce0000000000 */
.L_x_1191:
[----:B------:R-:W-:Y:S05]  /*3050*/  BSYNC B7 ;  /* 0x0000000000077941 */ /* 0x000fea0003800000 */
.L_x_1190:
        /* <DEDUP_REMOVED lines=307> */
.L_x_1257:
        /* <DEDUP_REMOVED lines=22> */
.L_x_1262:
[----:B------:R-:W2:Y:S02]  /*44f0*/  LDG.E.U8 R0, desc[UR36][R2.64] ;  /* 0x0000002402007981 */ /* 0x000ea4000c1e1100 */
[----:B--2---:R-:W-:Y:S01]  /*4500*/  I2FP.F32.U32 R0, R0 ;  /* 0x0000000000007245 */ /* 0x004fe20000201000 */
[----:B------:R-:W-:Y:S06]  /*4510*/  BRA `(.L_x_1264) ;  /* 0x0000000c002c7947 */ /* 0x000fec0003800000 */
.L_x_1261:
[----:B------:R-:W-:-:S13]  /*4520*/  ISETP.NE.AND P0, PT, R4, 0x2, PT ;  /* 0x000000020400780c */ /* 0x000fda0003f05270 */
[----:B------:R-:W-:Y:S05]  /*4530*/  @!P0 BRA `(.L_x_1265) ;  /* 0x0000000000288947 */ /* 0x000fea0003800000 */
[----:B------:R-:W-:-:S13]  /*4540*/  ISETP.NE.AND P0, PT, R4, 0x3, PT ;  /* 0x000000030400780c */ /* 0x000fda0003f05270 */
[----:B------:R-:W-:Y:S05]  /*4550*/  @!P0 BRA `(.L_x_1266) ;  /* 0x0000000000148947 */ /* 0x000fea0003800000 */
[----:B------:R-:W-:-:S13]  /*4560*/  ISETP.NE.AND P0, PT, R4, 0x4, PT ;  /* 0x000000040400780c */ /* 0x000fda0003f05270 */
[----:B------:R-:W-:Y:S05]  /*4570*/  @P0 BRA `(.L_x_1263) ;  /* 0x0000000800b80947 */ /* 0x000fea0003800000 */
[----:B------:R-:W2:Y:S02]  /*4580*/  LDG.E.64 R2, desc[UR36][R2.64] ;  /* 0x0000002402027981 */ /* 0x000ea4000c1e1b00 */
[----:B--2---:R2:W3:Y:S01]  /*4590*/  I2F.S64 R0, R2 ;  /* 0x0000000200007312 */ /* 0x0044e20000301400 */
[----:B------:R-:W-:Y:S05]  /*45a0*/  BRA `(.L_x_1264) ;  /* 0x0000000c00087947 */ /* 0x000fea0003800000 */
.L_x_1266:
[----:B------:R-:W2:Y:S02]  /*45b0*/  LDG.E R0, desc[UR36][R2.64] ;  /* 0x0000002402007981 */ /* 0x000ea4000c1e1900 */
[----:B--2---:R-:W-:Y:S01]  /*45c0*/  I2FP.F32.S32 R0, R0 ;  /* 0x0000000000007245 */ /* 0x004fe20000201400 */
[----:B------:R-:W-:Y:S06]  /*45d0*/  BRA `(.L_x_1264) ;  /* 0x0000000800fc7947 */ /* 0x000fec0003800000 */
.L_x_1265:
[----:B------:R-:W2:Y:S02]  /*45e0*/  LDG.E.U16 R0, desc[UR36][R2.64] ;  /* 0x0000002402007981 */ /* 0x000ea4000c1e1500 */
[----:B--2---:R-:W1:Y:S01]  /*45f0*/  I2F.S16 R0, R0 ;  /* 0x0000000000007306 */ /* 0x004e620000101400 */
[----:B------:R-:W-:Y:S05]  /*4600*/  BRA `(.L_x_1264) ;  /* 0x0000000800f07947 */ /* 0x000fea0003800000 */
.L_x_1260:
        /* <DEDUP_REMOVED lines=8> */
.L_x_1268:
[----:B------:R-:W2:Y:S02]  /*4690*/  LDG.E.U16 R0, desc[UR36][R2.64] ;  /* 0x0000002402007981 */ /* 0x000ea4000c1e1500 */
[----:B--2---:R-:W-:Y:S01]  /*46a0*/  HADD2.F32 R0, -RZ, R0.H0_H0 ;  /* 0x20000000ff007230 */ /* 0x004fe20000004100 */
[----:B------:R-:W-:Y:S06]  /*46b0*/  BRA `(.L_x_1264) ;  /* 0x0000000800c47947 */ /* 0x000fec0003800000 */
.L_x_1267:
        /* <DEDUP_REMOVED lines=8> */
.L_x_1270:
[----:B------:R-:W2:Y:S02]  /*4740*/  LDG.E.U16 R0, desc[UR36][R2.64] ;  /* 0x0000002402007981 */ /* 0x000ea4000c1e1500 */
[----:B--2---:R-:W-:Y:S01]  /*4750*/  HADD2.F32 R0, -RZ, R0.H0_H0 ;  /* 0x20000000ff007230 */ /* 0x004fe20000004100 */
[----:B------:R-:W-:Y:S06]  /*4760*/  BRA `(.L_x_1264) ;  /* 0x0000000800987947 */ /* 0x000fec0003800000 */
.L_x_1269:
[----:B------:R-:W2:Y:S01]  /*4770*/  LDG.E.64 R2, desc[UR36][R2.64] ;  /* 0x0000002402027981 */ /* 0x000ea2000c1e1b00 */
[----:B------:R-:W-:Y:S01]  /*4780*/  UMOV UR4, 0xf0000000 ;  /* 0xf000000000047882 */ /* 0x000fe20000000000 */
[----:B------:R-:W-:Y:S01]  /*4790*/  UMOV UR5, 0x380fffff ;  /* 0x380fffff00057882 */ /* 0x000fe20000000000 */
[----:B--2---:R-:W0:Y:S01]  /*47a0*/  F2F.F32.F64 R0, R2 ;  /* 0x0000000200007310 */ /* 0x004e220000301000 */
[----:B------:R-:W-:-:S14]  /*47b0*/  DSETP.GEU.AND P0, PT, |R2|, UR4, PT ;  /* 0x0000000402007e2a */ /* 0x000fdc000bf0e200 */
[----:B0-----:R-:W-:Y:S01]  /*47c0*/  @!P0 FMUL R0, R0, 1.175494350822287508e-38 ;  /* 0x0080000000008820 */ /* 0x001fe20000400000 */
[----:B------:R-:W-:Y:S06]  /*47d0*/  BRA `(.L_x_1264) ;  /* 0x00000008007c7947 */ /* 0x000fec0003800000 */
.L_x_1259:
        /* <DEDUP_REMOVED lines=12> */
.L_x_1273:
[----:B------:R-:W2:Y:S01]  /*48a0*/  LDG.E.64 R2, desc[UR36][R2.64] ;  /* 0x0000002402027981 */ /* 0x000ea2000c1e1b00 */
[----:B------:R-:W-:Y:S01]  /*48b0*/  UMOV UR4, 0xf0000000 ;  /* 0xf000000000047882 */ /* 0x000fe20000000000 */
[----:B------:R-:W-:Y:S01]  /*48c0*/  UMOV UR5, 0x380fffff ;  /* 0x380fffff00057882 */ /* 0x000fe20000000000 */
[----:B--2---:R-:W0:Y:S01]  /*48d0*/  F2F.F32.F64 R0, R2 ;  /* 0x0000000200007310 */ /* 0x004e220000301000 */
[----:B------:R-:W-:-:S14]  /*48e0*/  DSETP.GEU.AND P0, PT, |R2|, UR4, PT ;  /* 0x0000000402007e2a */ /* 0x000fdc000bf0e200 */
[----:B0-----:R-:W-:Y:S01]  /*48f0*/  @!P0 FMUL R0, R0, 1.175494350822287508e-38 ;  /* 0x0080000000008820 */ /* 0x001fe20000400000 */
[----:B------:R-:W-:Y:S06]  /*4900*/  BRA `(.L_x_1264) ;  /* 0x0000000800307947 */ /* 0x000fec0003800000 */
.L_x_1272:
        /* <DEDUP_REMOVED lines=26> */
.L_x_1275:
        /* <DEDUP_REMOVED lines=13> */
.L_x_1274:
[----:B------:R-:W2:Y:S02]  /*4b80*/  LDG.E.U16 R0, desc[UR36][R2.64] ;  /* 0x0000002402007981 */ /* 0x000ea4000c1e1500 */
[----:B--2---:R-:W-:Y:S01]  /*4b90*/  IMAD.U32 R0, R0, 0x10000, RZ ;  /* 0x0001000000007824 */ /* 0x004fe200078e00ff */
[----:B------:R-:W-:Y:S06]  /*4ba0*/  BRA `(.L_x_1264) ;  /* 0x0000000400887947 */ /* 0x000fec0003800000 */
.L_x_1271:
        /* <DEDUP_REMOVED lines=11> */
.L_x_1278:
        /* <DEDUP_REMOVED lines=20> */
.L_x_1280:
[----:B------:R-:W-:Y:S05]  /*4da0*/  BSYNC B0 ;  /* 0x0000000000007941 */ /* 0x000fea0003800000 */
.L_x_1279:
[----:B------:R-:W-:Y:S01]  /*4db0*/  LEA R3, R0, 0x3b800000, 0x17 ;  /* 0x3b80000000037811 */ /* 0x000fe200078eb8ff */
[----:B------:R-:W-:-:S05]  /*4dc0*/  IMAD.SHL.U32 R0, R2, 0x100000, RZ ;  /* 0x0010000002007824 */ /* 0x000fca00078e00ff */
[----:B------:R-:W-:Y:S01]  /*4dd0*/  LOP3.LUT R0, R3, R0, R4, 0xfe, !PT ;  /* 0x0000000003007212 */ /* 0x000fe200078efe04 */
[----:B------:R-:W-:Y:S06]  /*4de0*/  BRA `(.L_x_1264) ;  /* 0x0000000000f87947 */ /* 0x000fec0003800000 */
.L_x_1277:
        /* <DEDUP_REMOVED lines=20> */
.L_x_1282:
[----:B------:R-:W-:Y:S05]  /*4f30*/  BSYNC B0 ;  /* 0x0000000000007941 */ /* 0x000fea0003800000 */
.L_x_1281:
[----:B------:R-:W-:Y:S01]  /*4f40*/  LEA R3, R0, 0x37800000, 0x17 ;  /* 0x3780000000037811 */ /* 0x000fe200078eb8ff */
[----:B------:R-:W-:-:S05]  /*4f50*/  IMAD.SHL.U32 R0, R2, 0x200000, RZ ;  /* 0x0020000002007824 */ /* 0x000fca00078e00ff */
[----:B------:R-:W-:Y:S01]  /*4f60*/  LOP3.LUT R0, R3, R0, R4, 0xfe, !PT ;  /* 0x0000000003007212 */ /* 0x000fe200078efe04 */
[----:B------:R-:W-:Y:S06]  /*4f70*/  BRA `(.L_x_1264) ;  /* 0x0000000000947947 */ /* 0x000fec0003800000 */
.L_x_1276:
        /* <DEDUP_REMOVED lines=14> */
.L_x_1263:
        /* <DEDUP_REMOVED lines=16> */
.L_x_1285:
[----:B------:R-:W-:Y:S01]  /*5160*/  IMAD.MOV.U32 R0, RZ, RZ, RZ ;  /* 0x000000ffff007224 */ /* 0x000fe200078e00ff */
[----:B------:R-:W-:Y:S06]  /*5170*/  BRA `(.L_x_1264) ;  /* 0x0000000000147947 */ /* 0x000fec0003800000 */
.L_x_1284:
[----:B------:R-:W2:Y:S02]  /*5180*/  LDG.E.64 R2, desc[UR36][R2.64] ;  /* 0x0000002402027981 */ /* 0x000ea4000c1e1b00 */
[----:B--2---:R0:W1:Y:S01]  /*5190*/  I2F.U64 R0, R2 ;  /* 0x0000000200007312 */ /* 0x0040620000301000 */
[----:B------:R-:W-:Y:S05]  /*51a0*/  BRA `(.L_x_1264) ;  /* 0x0000000000087947 */ /* 0x000fea0003800000 */
.L_x_1283:
[----:B------:R-:W2:Y:S02]  /*51b0*/  LDG.E R0, desc[UR36][R2.64] ;  /* 0x0000002402007981 */ /* 0x000ea4000c1e1900 */
[----:B--2---:R-:W-:-:S07]  /*51c0*/  I2FP.F32.U32 R0, R0 ;  /* 0x0000000000007245 */ /* 0x004fce0000201000 */
.L_x_1264:
[----:B------:R-:W-:Y:S05]  /*51d0*/  BSYNC B6 ;  /* 0x0000000000067941 */ /* 0x000fea0003800000 */
.L_x_1258:
[----:B0-2-4-:R-:W0:Y:S01]  /*51e0*/  LDC.U8 R3, c[0x0][0x421] ;  /* 0x00010840ff037b82 */ /* 0x015e220000000000 */
[----:B-1-3-5:R-:W-:-:S06]  /*51f0*/  FMUL.RZ R2, R0, 0.15915493667125701904 ;  /* 0x3e22f98300027820 */ /* 0x02afcc000040c000 */
        /* <DEDUP_REMOVED lines=15> */
.L_x_1289:
[----:B------:R-:W0:Y:S02]  /*52f0*/  F2I.S64.TRUNC R2, R2 ;  /* 0x0000000200027311 */ /* 0x000e24000020d900 */
[----:B0-----:R-:W-:-:S05]  /*5300*/  IMAD.MOV.U32 R5, RZ, RZ, R2 ;  /* 0x000000ffff057224 */ /* 0x001fca00078e0002 */
[----:B------:R4:W-:Y:S01]  /*5310*/  STG.E.U8 desc[UR36][R16.64], R5 ;  /* 0x0000000510007986 */ /* 0x0009e2000c101124 */
[----:B------:R-:W-:Y:S05]  /*5320*/  BRA `(.L_x_1291) ;  /* 0x0000000c00407947 */ /* 0x000fea0003800000 */
.L_x_1288:
        /* <DEDUP_REMOVED lines=9> */
.L_x_1293:
[----:B------:R-:W0:Y:S02]  /*53c0*/  F2I.FTZ.TRUNC.NTZ R3, R2 ;  /* 0x0000000200037305 */ /* 0x000e24000021f100 */
[----:B0-----:R2:W-:Y:S01]  /*53d0*/  STG.E desc[UR36][R16.64], R3 ;  /* 0x0000000310007986 */ /* 0x0015e2000c101924 */
[----:B------:R-:W-:Y:S05]  /*53e0*/  BRA `(.L_x_1291) ;  /* 0x0000000c00107947 */ /* 0x000fea0003800000 */
.L_x_1292:
[----:B------:R-:W0:Y:S02]  /*53f0*/  F2I.FTZ.TRUNC.NTZ R3, R2 ;  /* 0x0000000200037305 */ /* 0x000e24000021f100 */
[----:B0-----:R0:W-:Y:S01]  /*5400*/  STG.E.U16 desc[UR36][R16.64], R3 ;  /* 0x0000000310007986 */ /* 0x0011e2000c101524 */
[----:B------:R-:W-:Y:S05]  /*5410*/  BRA `(.L_x_1291) ;  /* 0x0000000c00047947 */ /* 0x000fea0003800000 */
.L_x_1287:
        /* <DEDUP_REMOVED lines=8> */
.L_x_1295:
[----:B------:R-:W-:-:S05]  /*54a0*/  F2FP.F16.F32.PACK_AB R2, RZ, R2 ;  /* 0x00000002ff02723e */ /* 0x000fca00000000ff */
[----:B------:R0:W-:Y:S01]  /*54b0*/  STG.E.U16 desc[UR36][R16.64], R2 ;  /* 0x0000000210007986 */ /* 0x0001e2000c101524 */
[----:B------:R-:W-:Y:S05]  /*54c0*/  BRA `(.L_x_1291) ;  /* 0x0000000800d87947 */ /* 0x000fea0003800000 */
.L_x_1294:
        /* <DEDUP_REMOVED lines=9> */
.L_x_1297:
[----:B------:R-:W-:-:S04]  /*5560*/  F2FP.F16.F32.PACK_AB R3, RZ, R2 ;  /* 0x00000002ff03723e */ /* 0x000fc800000000ff */
[----:B------:R-:W-:-:S05]  /*5570*/  PRMT R3, R3, 0x5410, RZ ;  /* 0x0000541003037816 */ /* 0x000fca00000000ff */
[----:B------:R0:W-:Y:S01]  /*5580*/  STG.E desc[UR36][R16.64], R3 ;  /* 0x0000000310007986 */ /* 0x0001e2000c101924 */
[----:B------:R-:W-:Y:S05]  /*5590*/  BRA `(.L_x_1291) ;  /* 0x0000000800a47947 */ /* 0x000fea0003800000 */
.L_x_1296:
[----:B------:R-:W-:-:S06]  /*55a0*/  FMUL.FTZ R2, R2, 1 ;  /* 0x3f80000002027820 */ /* 0x000fcc0000410000 */
[----:B------:R-:W0:Y:S02]  /*55b0*/  F2F.F64.F32 R2, R2 ;  /* 0x0000000200027310 */ /* 0x000e240000201800 */
[----:B0-----:R0:W-:Y:S01]  /*55c0*/  STG.E.64 desc[UR36][R16.64], R2 ;  /* 0x0000000210007986 */ /* 0x0011e2000c101b24 */
[----:B------:R-:W-:Y:S05]  /*55d0*/  BRA `(.L_x_1291) ;  /* 0x0000000800947947 */ /* 0x000fea0003800000 */
.L_x_1286:
        /* <DEDUP_REMOVED lines=12> */
.L_x_1300:
[----:B------:R-:W-:Y:S01]  /*56a0*/  FMUL.FTZ R4, R2, 1 ;  /* 0x3f80000002047820 */ /* 0x000fe20000410000 */
[----:B------:R-:W-:-:S05]  /*56b0*/  CS2R R6, SRZ ;  /* 0x0000000000067805 */ /* 0x000fca000001ff00 */
[----:B------:R-:W0:Y:S02]  /*56c0*/  F2F.F64.F32 R4, R4 ;  /* 0x0000000400047310 */ /* 0x000e240000201800 */
[----:B0-----:R0:W-:Y:S01]  /*56d0*/  STG.E.128 desc[UR36][R16.64], R4 ;  /* 0x0000000410007986 */ /* 0x0011e2000c101d24 */
[----:B------:R-:W-:Y:S05]  /*56e0*/  BRA `(.L_x_1291) ;  /* 0x0000000800507947 */ /* 0x000fea0003800000 */
.L_x_1299:
        /* <DEDUP_REMOVED lines=20> */
.L_x_1304:
[----:B------:R-:W-:Y:S05]  /*5830*/  BSYNC B0 ;  /* 0x0000000000007941 */ /* 0x000fea0003800000 */
.L_x_1303:
[----:B------:R-:W-:-:S05]  /*5840*/  LOP3.LUT R5, R0, R5, RZ, 0xfc, !PT ;  /* 0x0000000500057212 */ /* 0x000fca00078efcff */
[----:B------:R0:W-:Y:S01]  /*5850*/  STG.E.U8 desc[UR36][R16.64], R5 ;  /* 0x0000000510007986 */ /* 0x0001e2000c101124 */
[----:B------:R-:W-:Y:S05]  /*5860*/  BRA `(.L_x_1291) ;  /* 0x0000000400f07947 */ /* 0x000fea0003800000 */
.L_x_1302:
        /* <DEDUP_REMOVED lines=12> */
.L_x_1306:
[----:B------:R-:W-:Y:S01]  /*5930*/  IMAD.MOV.U32 R0, RZ, RZ, 0x7f ;  /* 0x0000007fff007424 */ /* 0x000fe200078e00ff */
[----:B------:R-:W-:-:S04]  /*5940*/  ISETP.GT.U32.AND P0, PT, R4, 0x7f800000, PT ;  /* 0x7f8000000400780c */ /* 0x000fc80003f04070 */
[----:B------:R-:W-:-:S09]  /*5950*/  SEL R0, R0, 0x7c, P0 ;  /* 0x0000007c00007807 */ /* 0x000fd20000000000 */
.L_x_1307:
[----:B------:R-:W-:Y:S05]  /*5960*/  BSYNC B0 ;  /* 0x0000000000007941 */ /* 0x000fea0003800000 */
.L_x_1305:
[----:B------:R-:W-:-:S04]  /*5970*/  LOP3.LUT R2, R2, 0x80000000, RZ, 0xc0, !PT ;  /* 0x8000000002027812 */ /* 0x000fc800078ec0ff */
[----:B------:R-:W-:-:S04]  /*5980*/  SHF.R.U32.HI R3, RZ, 0x18, R2 ;  /* 0x00000018ff037819 */ /* 0x000fc80000011602 */
[----:B------:R-:W-:-:S05]  /*5990*/  LOP3.LUT R3, R0, R3, RZ, 0xfc, !PT ;  /* 0x0000000300037212 */ /* 0x000fca00078efcff */
[----:B------:R0:W-:Y:S01]  /*59a0*/  STG.E.U8 desc[UR36][R16.64], R3 ;  /* 0x0000000310007986 */ /* 0x0001e2000c101124 */
[----:B------:R-:W-:Y:S05]  /*59b0*/  BRA `(.L_x_1291) ;  /* 0x00000004009c7947 */ /* 0x000fea0003800000 */
.L_x_1301:
[----:B------:R-:W-:-:S05]  /*59c0*/  F2FP.BF16.F32.PACK_AB R2, RZ, R2 ;  /* 0x00000002ff02723e */ /* 0x000fca00000010ff */
[----:B------:R0:W-:Y:S01]  /*59d0*/  STG.E.U16 desc[UR36][R16.64], R2 ;  /* 0x0000000210007986 */ /* 0x0001e2000c101524 */
[----:B------:R-:W-:Y:S05]  /*59e0*/  BRA `(.L_x_1291) ;  /* 0x0000000400907947 */ /* 0x000fea0003800000 */
.L_x_1298:
        /* <DEDUP_REMOVED lines=11> */
.L_x_1310:
        /* <DEDUP_REMOVED lines=16> */
.L_x_1313:
[----:B------:R-:W-:-:S04]  /*5ba0*/  LOP3.LUT R2, R2, 0x80000000, RZ, 0xc0, !PT ;  /* 0x8000000002027812 */ /* 0x000fc800078ec0ff */
[----:B------:R-:W-:-:S04]  /*5bb0*/  SHF.R.U32.HI R3, RZ, 0x18, R2 ;  /* 0x00000018ff037819 */ /* 0x000fc80000011602 */
[----:B------:R-:W-:-:S04]  /*5bc0*/  LOP3.LUT R0, R0, R3, RZ, 0xfc, !PT ;  /* 0x0000000300007212 */ /* 0x000fc800078efcff */
[----:B------:R-:W-:-:S07]  /*5bd0*/  PRMT R8, R0, 0x7610, R8 ;  /* 0x0000761000087816 */ /* 0x000fce0000000008 */
.L_x_1312:
[----:B------:R-:W-:Y:S05]  /*5be0*/  BSYNC B0 ;  /* 0x0000000000007941 */ /* 0x000fea0003800000 */
.L_x_1311:
[----:B------:R0:W-:Y:S01]  /*5bf0*/  STG.E.U8 desc[UR36][R16.64], R8 ;  /* 0x0000000810007986 */ /* 0x0001e2000c101124 */
[----:B------:R-:W-:Y:S05]  /*5c00*/  BRA `(.L_x_1291) ;  /* 0x0000000400087947 */ /* 0x000fea0003800000 */
.L_x_1309:
        /* <DEDUP_REMOVED lines=16> */
.L_x_1316:
[----:B------:R-:W-:-:S04]  /*5d10*/  LOP3.LUT R2, R2, 0x80000000, RZ, 0xc0, !PT ;  /* 0x8000000002027812 */ /* 0x000fc800078ec0ff */
[----:B------:R-:W-:-:S04]  /*5d20*/  SHF.R.U32.HI R3, RZ, 0x18, R2 ;  /* 0x00000018ff037819 */ /* 0x000fc80000011602 */
[----:B------:R-:W-:-:S04]  /*5d30*/  LOP3.LUT R0, R0, R3, RZ, 0xfc, !PT ;  /* 0x0000000300007212 */ /* 0x000fc800078efcff */
[----:B------:R-:W-:-:S07]  /*5d40*/  PRMT R8, R0, 0x7610, R8 ;  /* 0x0000761000087816 */ /* 0x000fce0000000008 */
.L_x_1315:
[----:B------:R-:W-:Y:S05]  /*5d50*/  BSYNC B0 ;  /* 0x0000000000007941 */ /* 0x000fea0003800000 */
.L_x_1314:
[----:B------:R0:W-:Y:S01]  /*5d60*/  STG.E.U8 desc[UR36][R16.64], R8 ;  /* 0x0000000810007986 */ /* 0x0001e2000c101124 */
[----:B------:R-:W-:Y:S05]  /*5d70*/  BRA `(.L_x_1291) ;  /* 0x0000000000ac7947 */ /* 0x000fea0003800000 */
.L_x_1308:
        /* <DEDUP_REMOVED lines=21> */
.L_x_1290:
        /* <DEDUP_REMOVED lines=16> */
.L_x_1319:
[----:B------:R-:W-:Y:S05]  /*5fd0*/  BRA `(.L_x_1291) ;  /* 0x0000000000147947 */ /* 0x000fea0003800000 */
.L_x_1318:
[----:B------:R-:W0:Y:S02]  /*5fe0*/  F2I.U64.TRUNC R2, R2 ;  /* 0x0000000200027311 */ /* 0x000e24000020d800 */
[----:B0-----:R0:W-:Y:S01]  /*5ff0*/  STG.E.64 desc[UR36][R16.64], R2 ;  /* 0x0000000210007986 */ /* 0x0011e2000c101b24 */
[----:B------:R-:W-:Y:S05]  /*6000*/  BRA `(.L_x_1291) ;  /* 0x0000000000087947 */ /* 0x000fea0003800000 */
.L_x_1317:
[----:B------:R-:W0:Y:S02]  /*6010*/  F2I.FTZ.U32.TRUNC.NTZ R3, R2 ;  /* 0x0000000200037305 */ /* 0x000e24000021f000 */
[----:B0-----:R0:W-:Y:S02]  /*6020*/  STG.E desc[UR36][R16.64], R3 ;  /* 0x0000000310007986 */ /* 0x0011e4000c101924 */
.L_x_1291:
[----:B------:R-:W-:-:S07]  /*6030*/  VIADD R19, R19, 0x80 ;  /* 0x0000008013137836 */ /* 0x000fce0000000000 */
.L_x_1256:
[----:B------:R-:W-:Y:S05]  /*6040*/  BSYNC B7 ;  /* 0x0000000000077941 */ /* 0x000fea0003800000 */
.L_x_1255:
        /* <DEDUP_REMOVED lines=307> */
.L_x_1322:
        /* <DEDUP_REMOVED lines=20> */
[----:B--2---:R-:W3:Y:S01]  /*74c0*/  I2F.S16 R0, R0 ;  /* 0x0000000000007306 */ /* 0x004ee20000101400 */
[----:B------:R-:W-:Y:S05]  /*74d0*/  BRA `(.L_x_1329) ;  /* 0x0000000c00387947 */ /* 0x000fea0003800000 */
.L_x_1327:
[----:B------:R-:W2:Y:S02]  /*74e0*/  LDG.E.U8 R0, desc[UR36][R2.64] ;  /* 0x0000002402007981 */ /* 0x000ea4000c1e1100 */
[----:B--2---:R-:W-:Y:S01]  /*74f0*/  I2FP.F32.U32 R0, R0 ;  /* 0x0000000000007245 */ /* 0x004fe20000201000 */
[----:B------:R-:W-:Y:S06]  /*7500*/  BRA `(.L_x_1329) ;  /* 0x0000000c002c7947 */ /* 0x000fec0003800000 */
.L_x_1326:
[----:B------:R-:W-:-:S13]  /*7510*/  ISETP.NE.AND P0, PT, R4, 0x2, PT ;  /* 0x000000020400780c */ /* 0x000fda0003f05270 */
[----:B------:R-:W-:Y:S05]  /*7520*/  @!P0 BRA `(.L_x_1330) ;  /* 0x0000000000288947 */ /* 0x000fea0003800000 */
[----:B------:R-:W-:-:S13]  /*7530*/  ISETP.NE.AND P0, PT, R4, 0x3, PT ;  /* 0x000000030400780c */ /* 0x000fda0003f05270 */
[----:B------:R-:W-:Y:S05]  /*7540*/  @!P0 BRA `(.L_x_1331) ;  /* 0x0000000000148947 */ /* 0x000fea0003800000 */
[----:B------:R-:W-:-:S13]  /*7550*/  ISETP.NE.AND P0, PT, R4, 0x4, PT ;  /* 0x000000040400780c */ /* 0x000fda0003f05270 */
[----:B------:R-:W-:Y:S05]  /*7560*/  @P0 BRA `(.L_x_1328) ;  /* 0x0000000800b80947 */ /* 0x000fea0003800000 */
[----:B------:R-:W2:Y:S02]  /*7570*/  LDG.E.64 R2, desc[UR36][R2.64] ;  /* 0x0000002402027981 */ /* 0x000ea4000c1e1b00 */
[----:B--2---:R1:W2:Y:S01]  /*7580*/  I2F.S64 R0, R2 ;  /* 0x0000000200007312 */ /* 0x0042a20000301400 */
[----:B------:R-:W-:Y:S05]  /*7590*/  BRA `(.L_x_1329) ;  /* 0x0000000c00087947 */ /* 0x000fea0003800000 */
.L_x_1331:
[----:B------:R-:W2:Y:S02]  /*75a0*/  LDG.E R0, desc[UR36][R2.64] ;  /* 0x0000002402007981 */ /* 0x000ea4000c1e1900 */
[----:B--2---:R-:W-:Y:S01]  /*75b0*/  I2FP.F32.S32 R0, R0 ;  /* 0x0000000000007245 */ /* 0x004fe20000201400 */
[----:B------:R-:W-:Y:S06]  /*75c0*/  BRA `(.L_x_1329) ;  /* 0x0000000800fc7947 */ /* 0x000fec0003800000 */
.L_x_1330:
[----:B------:R-:W2:Y:S02]  /*75d0*/  LDG.E.U16 R0, desc[UR36][R2.64] ;  /* 0x0000002402007981 */ /* 0x000ea4000c1e1500 */
[----:B--2---:R-:W0:Y:S01]  /*75e0*/  I2F.S16 R0, R0 ;  /* 0x0000000000007306 */ /* 0x004e220000101400 */
[----:B------:R-:W-:Y:S05]  /*75f0*/  BRA `(.L_x_1329) ;  /* 0x0000000800f07947 */ /* 0x000fea0003800000 */
.L_x_1325:
        /* <DEDUP_REMOVED lines=8> */
.L_x_1333:
[----:B------:R-:W2:Y:S02]  /*7680*/  LDG.E.U16 R0, desc[UR36][R2.64] ;  /* 0x0000002402007981 */ /* 0x000ea4000c1e1500 */
[----:B--2---:R-:W-:Y:S01]  /*7690*/  HADD2.F32 R0, -RZ, R0.H0_H0 ;  /* 0x20000000ff007230 */ /* 0x004fe20000004100 */
[----:B------:R-:W-:Y:S06]  /*76a0*/  BRA `(.L_x_1329) ;  /* 0x0000000800c47947 */ /* 0x000fec0003800000 */
.L_x_1332:
        /* <DEDUP_REMOVED lines=8> */
.L_x_1335:
[----:B------:R-:W2:Y:S02]  /*7730*/  LDG.E.U16 R0, desc[UR36][R2.64] ;  /* 0x0000002402007981 */ /* 0x000ea4000c1e1500 */
[----:B--2---:R-:W-:Y:S01]  /*7740*/  HADD2.F32 R0, -RZ, R0.H0_H0 ;  /* 0x20000000ff007230 */ /* 0x004fe20000004100 */
[----:B------:R-:W-:Y:S06]  /*7750*/  BRA `(.L_x_1329) ;  /* 0x0000000800987947 */ /* 0x000fec0003800000 */
.L_x_1334:
[----:B------:R-:W2:Y:S01]  /*7760*/  LDG.E.64 R2, desc[UR36][R2.64] ;  /* 0x0000002402027981 */ /* 0x000ea2000c1e1b00 */
[----:B------:R-:W-:Y:S01]  /*7770*/  UMOV UR4, 0xf0000000 ;  /* 0xf000000000047882 */ /* 0x000fe20000000000 */
[----:B------:R-:W-:Y:S01]  /*7780*/  UMOV UR5, 0x380fffff ;  /* 0x380fffff00057882 */ /* 0x000fe20000000000 */
[----:B--2---:R-:W0:Y:S01]  /*7790*/  F2F.F32.F64 R0, R2 ;  /* 0x0000000200007310 */ /* 0x004e220000301000 */
[----:B------:R-:W-:-:S14]  /*77a0*/  DSETP.GEU.AND P0, PT, |R2|, UR4, PT ;  /* 0x0000000402007e2a */ /* 0x000fdc000bf0e200 */
[----:B0-----:R-:W-:Y:S01]  /*77b0*/  @!P0 FMUL R0, R0, 1.175494350822287508e-38 ;  /* 0x0080000000008820 */ /* 0x001fe20000400000 */
[----:B------:R-:W-:Y:S06]  /*77c0*/  BRA `(.L_x_1329) ;  /* 0x00000008007c7947 */ /* 0x000fec0003800000 */
.L_x_1324:
        /* <DEDUP_REMOVED lines=12> */
.L_x_1338:
[----:B------:R-:W2:Y:S01]  /*7890*/  LDG.E.64 R2, desc[UR36][R2.64] ;  /* 0x0000002402027981 */ /* 0x000ea2000c1e1b00 */
[----:B------:R-:W-:Y:S01]  /*78a0*/  UMOV UR4, 0xf0000000 ;  /* 0xf000000000047882 */ /* 0x000fe20000000000 */
[----:B------:R-:W-:Y:S01]  /*78b0*/  UMOV UR5, 0x380fffff ;  /* 0x380fffff00057882 */ /* 0x000fe20000000000 */
[----:B--2---:R-:W0:Y:S01]  /*78c0*/  F2F.F32.F64 R0, R2 ;  /* 0x0000000200007310 */ /* 0x004e220000301000 */
[----:B------:R-:W-:-:S14]  /*78d0*/  DSETP.GEU.AND P0, PT, |R2|, UR4, PT ;  /* 0x0000000402007e2a */ /* 0x000fdc000bf0e200 */
[----:B0-----:R-:W-:Y:S01]  /*78e0*/  @!P0 FMUL R0, R0, 1.175494350822287508e-38 ;  /* 0x0080000000008820 */ /* 0x001fe20000400000 */
[----:B------:R-:W-:Y:S06]  /*78f0*/  BRA `(.L_x_1329) ;  /* 0x0000000800307947 */ /* 0x000fec0003800000 */
.L_x_1337:
        /* <DEDUP_REMOVED lines=26> */
.L_x_1340:
        /* <DEDUP_REMOVED lines=13> */
.L_x_1339:
[----:B------:R-:W2:Y:S02]  /*7b70*/  LDG.E.U16 R0, desc[UR36][R2.64] ;  /* 0x0000002402007981 */ /* 0x000ea4000c1e1500 */
[----:B--2---:R-:W-:Y:S01]  /*7b80*/  IMAD.U32 R0, R0, 0x10000, RZ ;  /* 0x0001000000007824 */ /* 0x004fe200078e00ff */
[----:B------:R-:W-:Y:S06]  /*7b90*/  BRA `(.L_x_1329) ;  /* 0x0000000400887947 */ /* 0x000fec0003800000 */
.L_x_1336:
        /* <DEDUP_REMOVED lines=11> */
.L_x_1343:
        /* <DEDUP_REMOVED lines=20> */
.L_x_1345:
[----:B------:R-:W-:Y:S05]  /*7d90*/  BSYNC B0 ;  /* 0x0000000000007941 */ /* 0x000fea0003800000 */
.L_x_1344:
[----:B------:R-:W-:Y:S01]  /*7da0*/  LEA R3, R0, 0x3b800000, 0x17 ;  /* 0x3b80000000037811 */ /* 0x000fe200078eb8ff */
[----:B------:R-:W-:-:S05]  /*7db0*/  IMAD.SHL.U32 R0, R2, 0x100000, RZ ;  /* 0x0010000002007824 */ /* 0x000fca00078e00ff */
[----:B------:R-:W-:Y:S01]  /*7dc0*/  LOP3.LUT R0, R3, R0, R4, 0xfe, !PT ;  /* 0x0000000003007212 */ /* 0x000fe200078efe04 */
[----:B------:R-:W-:Y:S06]  /*7dd0*/  BRA `(.L_x_1329) ;  /* 0x0000000000f87947 */ /* 0x000fec0003800000 */
.L_x_1342:
        /* <DEDUP_REMOVED lines=20> */
.L_x_1347:
[----:B------:R-:W-:Y:S05]  /*7f20*/  BSYNC B0 ;  /* 0x0000000000007941 */ /* 0x000fea0003800000 */
.L_x_1346:
[----:B------:R-:W-:Y:S01]  /*7f30*/  LEA R3, R0, 0x37800000, 0x17 ;  /* 0x3780000000037811 */ /* 0x000fe200078eb8ff */
[----:B------:R-:W-:-:S05]  /*7f40*/  IMAD.SHL.U32 R0, R2, 0x200000, RZ ;  /* 0x0020000002007824 */ /* 0x000fca00078e00ff */
[----:B------:R-:W-:Y:S01]  /*7f50*/  LOP3.LUT R0, R3, R0, R4, 0xfe, !PT ;  /* 0x0000000003007212 */ /* 0x000fe200078efe04 */
[----:B------:R-:W-:Y:S06]  /*7f60*/  BRA `(.L_x_1329) ;  /* 0x0000000000947947 */ /* 0x000fec0003800000 */
.L_x_1341:
        /* <DEDUP_REMOVED lines=14> */
.L_x_1328:
        /* <DEDUP_REMOVED lines=16> */
.L_x_1350:
[----:B------:R-:W-:Y:S01]  /*8150*/  IMAD.MOV.U32 R0, RZ, RZ, RZ ;  /* 0x000000ffff007224 */ /* 0x000fe200078e00ff */
[----:B------:R-:W-:Y:S06]  /*8160*/  BRA `(.L_x_1329) ;  /* 0x0000000000147947 */ /* 0x000fec0003800000 */
.L_x_1349:
[----:B------:R-:W2:Y:S02]  /*8170*/  LDG.E.64 R2, desc[UR36][R2.64] ;  /* 0x0000002402027981 */ /* 0x000ea4000c1e1b00 */
[----:B--2---:R0:W1:Y:S01]  /*8180*/  I2F.U64 R0, R2 ;  /* 0x0000000200007312 */ /* 0x0040620000301000 */
[----:B------:R-:W-:Y:S05]  /*8190*/  BRA `(.L_x_1329) ;  /* 0x0000000000087947 */ /* 0x000fea0003800000 */
.L_x_1348:
[----:B------:R-:W2:Y:S02]  /*81a0*/  LDG.E R0, desc[UR36][R2.64] ;  /* 0x0000002402007981 */ /* 0x000ea4000c1e1900 */
[----:B--2---:R-:W-:-:S07]  /*81b0*/  I2FP.F32.U32 R0, R0 ;  /* 0x0000000000007245 */ /* 0x004fce0000201000 */
.L_x_1329:
[----:B------:R-:W-:Y:S05]  /*81c0*/  BSYNC B6 ;  /* 0x0000000000067941 */ /* 0x000fea0003800000 */
.L_x_1323:
[----:B01--4-:R-:W0:Y:S01]  /*81d0*/  LDC.U8 R3, c[0x0][0x421] ;  /* 0x00010840ff037b82 */ /* 0x013e220000000000 */
[----:B--23-5:R-:W-:-:S06]  /*81e0*/  FMUL.RZ R2, R0, 0.15915493667125701904 ;  /* 0x3e22f98300027820 */ /* 0x02cfcc000040c000 */
        /* <DEDUP_REMOVED lines=15> */
.L_x_1354:
[----:B------:R-:W0:Y:S02]  /*82e0*/  F2I.S64.TRUNC R2, R2 ;  /* 0x0000000200027311 */ /* 0x000e24000020d900 */
[----:B0-----:R-:W-:-:S05]  /*82f0*/  IMAD.MOV.U32 R5, RZ, RZ, R2 ;  /* 0x000000ffff057224 */ /* 0x001fca00078e0002 */
[----:B------:R0:W-:Y:S01]  /*8300*/  STG.E.U8 desc[UR36][R16.64], R5 ;  /* 0x0000000510007986 */ /* 0x0001e2000c101124 */
[----:B------:R-:W-:Y:S05]  /*8310*/  BRA `(.L_x_1356) ;  /* 0x0000000c00407947 */ /* 0x000fea0003800000 */
.L_x_1353:
        /* <DEDUP_REMOVED lines=9> */
.L_x_1358:
[----:B------:R-:W0:Y:S02]  /*83b0*/  F2I.FTZ.TRUNC.NTZ R3, R2 ;  /* 0x0000000200037305 */ /* 0x000e24000021f100 */
[----:B0-----:R0:W-:Y:S01]  /*83c0*/  STG.E desc[UR36][R16.64], R3 ;  /* 0x0000000310007986 */ /* 0x0011e2000c101924 */
[----:B------:R-:W-:Y:S05]  /*83d0*/  BRA `(.L_x_1356) ;  /* 0x0000000c00107947 */ /* 0x000fea0003800000 */
.L_x_1357:
[----:B------:R-:W0:Y:S02]  /*83e0*/  F2I.FTZ.TRUNC.NTZ R3, R2 ;  /* 0x0000000200037305 */ /* 0x000e24000021f100 */
[----:B0-----:R0:W-:Y:S01]  /*83f0*/  STG.E.U16 desc[UR36][R16.64], R3 ;  /* 0x0000000310007986 */ /* 0x0011e2000c101524 */
[----:B------:R-:W-:Y:S05]  /*8400*/  BRA `(.L_x_1356) ;  /* 0x0000000c00047947 */ /* 0x000fea0003800000 */
.L_x_1352:
        /* <DEDUP_REMOVED lines=8> */
.L_x_1360:
[----:B------:R-:W-:-:S05]  /*8490*/  F2FP.F16.F32.PACK_AB R2, RZ, R2 ;  /* 0x00000002ff02723e */ /* 0x000fca00000000ff */
[----:B------:R0:W-:Y:S01]  /*84a0*/  STG.E.U16 desc[UR36][R16.64], R2 ;  /* 0x0000000210007986 */ /* 0x0001e2000c101524 */
[----:B------:R-:W-:Y:S05]  /*84b0*/  BRA `(.L_x_1356) ;  /* 0x0000000800d87947 */ /* 0x000fea0003800000 */
.L_x_1359:
        /* <DEDUP_REMOVED lines=9> */
.L_x_1362:
[----:B------:R-:W-:-:S04]  /*8550*/  F2FP.F16.F32.PACK_AB R3, RZ, R2 ;  /* 0x00000002ff03723e */ /* 0x000fc800000000ff */
[----:B------:R-:W-:-:S05]  /*8560*/  PRMT R3, R3, 0x5410, RZ ;  /* 0x0000541003037816 */ /* 0x000fca00000000ff */
[----:B------:R0:W-:Y:S01]  /*8570*/  STG.E desc[UR36][R16.64], R3 ;  /* 0x0000000310007986 */ /* 0x0001e2000c101924 */
[----:B------:R-:W-:Y:S05]  /*8580*/  BRA `(.L_x_1356) ;  /* 0x0000000800a47947 */ /* 0x000fea0003800000 */
.L_x_1361:
[----:B------:R-:W-:-:S06]  /*8590*/  FMUL.FTZ R2, R2, 1 ;  /* 0x3f80000002027820 */ /* 0x000fcc0000410000 */
[----:B------:R-:W0:Y:S02]  /*85a0*/  F2F.F64.F32 R2, R2 ;  /* 0x0000000200027310 */ /* 0x000e240000201800 */
[----:B0-----:R0:W-:Y:S01]  /*85b0*/  STG.E.64 desc[UR36][R16.64], R2 ;  /* 0x0000000210007986 */ /* 0x0011e2000c101b24 */
[----:B------:R-:W-:Y:S05]  /*85c0*/  BRA `(.L_x_1356) ;  /* 0x0000000800947947 */ /* 0x000fea0003800000 */
.L_x_1351:
        /* <DEDUP_REMOVED lines=12> */
.L_x_1365:
[----:B------:R-:W-:Y:S01]  /*8690*/  FMUL.FTZ R4, R2, 1 ;  /* 0x3f80000002047820 */ /* 0x000fe20000410000 */
[----:B------:R-:W-:-:S05]  /*86a0*/  CS2R R6, SRZ ;  /* 0x0000000000067805 */ /* 0x000fca000001ff00 */
[----:B------:R-:W0:Y:S02]  /*86b0*/  F2F.F64.F32 R4, R4 ;  /* 0x0000000400047310 */ /* 0x000e240000201800 */
[----:B0-----:R0:W-:Y:S01]  /*86c0*/  STG.E.128 desc[UR36][R16.64], R4 ;  /* 0x0000000410007986 */ /* 0x0011e2000c101d24 */
[----:B------:R-:W-:Y:S05]  /*86d0*/  BRA `(.L_x_1356) ;  /* 0x0000000800507947 */ /* 0x000fea0003800000 */
.L_x_1364:
        /* <DEDUP_REMOVED lines=20> */
.L_x_1369:
[----:B------:R-:W-:Y:S05]  /*8820*/  BSYNC B0 ;  /* 0x0000000000007941 */ /* 0x000fea0003800000 */
.L_x_1368:
[----:B------:R-:W-:-:S05]  /*8830*/  LOP3.LUT R5, R0, R5, RZ, 0xfc, !PT ;  /* 0x0000000500057212 */ /* 0x000fca00078efcff */
[----:B------:R0:W-:Y:S01]  /*8840*/  STG.E.U8 desc[UR36][R16.64], R5 ;  /* 0x0000000510007986 */ /* 0x0001e2000c101124 */
[----:B------:R-:W-:Y:S05]  /*8850*/  BRA `(.L_x_1356) ;  /* 0x0000000400f07947 */ /* 0x000fea0003800000 */
.L_x_1367:
        /* <DEDUP_REMOVED lines=12> */
.L_x_1371:
[----:B------:R-:W-:Y:S01]  /*8920*/  IMAD.MOV.U32 R0, RZ, RZ, 0x7f ;  /* 0x0000007fff007424 */ /* 0x000fe200078e00ff */
[----:B------:R-:W-:-:S04]  /*8930*/  ISETP.GT.U32.AND P0, PT, R4, 0x7f800000, PT ;  /* 0x7f8000000400780c */ /* 0x000fc80003f04070 */
[----:B------:R-:W-:-:S09]  /*8940*/  SEL R0, R0, 0x7c, P0 ;  /* 0x0000007c00007807 */ /* 0x000fd20000000000 */
.L_x_1372:
[----:B------:R-:W-:Y:S05]  /*8950*/  BSYNC B0 ;  /* 0x0000000000007941 */ /* 0x000fea0003800000 */
.L_x_1370:
[----:B------:R-:W-:-:S04]  /*8960*/  LOP3.LUT R2, R2, 0x80000000, RZ, 0xc0, !PT ;  /* 0x8000000002027812 */ /* 0x000fc800078ec0ff */
[----:B------:R-:W-:-:S04]  /*8970*/  SHF.R.U32.HI R3, RZ, 0x18, R2 ;  /* 0x00000018ff037819 */ /* 0x000fc80000011602 */
[----:B------:R-:W-:-:S05]  /*8980*/  LOP3.LUT R3, R0, R3, RZ, 0xfc, !PT ;  /* 0x0000000300037212 */ /* 0x000fca00078efcff */
[----:B------:R0:W-:Y:S01]  /*8990*/  STG.E.U8 desc[UR36][R16.64], R3 ;  /* 0x0000000310007986 */ /* 0x0001e2000c101124 */
[----:B------:R-:W-:Y:S05]  /*89a0*/  BRA `(.L_x_1356) ;  /* 0x00000004009c7947 */ /* 0x000fea0003800000 */
.L_x_1366:
[----:B------:R-:W-:-:S05]  /*89b0*/  F2FP.BF16.F32.PACK_AB R2, RZ, R2 ;  /* 0x00000002ff02723e */ /* 0x000fca00000010ff */
[----:B------:R0:W-:Y:S01]  /*89c0*/  STG.E.U16 desc[UR36][R16.64], R2 ;  /* 0x0000000210007986 */ /* 0x0001e2000c101524 */
[----:B------:R-:W-:Y:S05]  /*89d0*/  BRA `(.L_x_1356) ;  /* 0x0000000400907947 */ /* 0x000fea0003800000 */
.L_x_1363:
        /* <DEDUP_REMOVED lines=11> */
.L_x_1375:
        /* <DEDUP_REMOVED lines=16> */
.L_x_1378:
[----:B------:R-:W-:-:S04]  /*8b90*/  LOP3.LUT R2, R2, 0x80000000, RZ, 0xc0, !PT ;  /* 0x8000000002027812 */ /* 0x000fc800078ec0ff */
[----:B------:R-:W-:-:S04]  /*8ba0*/  SHF.R.U32.HI R3, RZ, 0x18, R2 ;  /* 0x00000018ff037819 */ /* 0x000fc80000011602 */
[----:B------:R-:W-:-:S04]  /*8bb0*/  LOP3.LUT R0, R0, R3, RZ, 0xfc, !PT ;  /* 0x0000000300007212 */ /* 0x000fc800078efcff */
[----:B------:R-:W-:-:S07]  /*8bc0*/  PRMT R8, R0, 0x7610, R8 ;  /* 0x0000761000087816 */ /* 0x000fce0000000008 */
.L_x_1377:
[----:B------:R-:W-:Y:S05]  /*8bd0*/  BSYNC B0 ;  /* 0x0000000000007941 */ /* 0x000fea0003800000 */
.L_x_1376:
[----:B------:R3:W-:Y:S01]  /*8be0*/  STG.E.U8 desc[UR36][R16.64], R8 ;  /* 0x0000000810007986 */ /* 0x0007e2000c101124 */
[----:B------:R-:W-:Y:S05]  /*8bf0*/  BRA `(.L_x_1356) ;  /* 0x0000000400087947 */ /* 0x000fea0003800000 */
.L_x_1374:
        /* <DEDUP_REMOVED lines=16> */
.L_x_1381:
[----:B------:R-:W-:-:S04]  /*8d00*/  LOP3.LUT R2, R2, 0x80000000, RZ, 0xc0, !PT ;  /* 0x8000000002027812 */ /* 0x000fc800078ec0ff */
[----:B------:R-:W-:-:S04]  /*8d10*/  SHF.R.U32.HI R3, RZ, 0x18, R2 ;  /* 0x00000018ff037819 */ /* 0x000fc80000011602 */
[----:B------:R-:W-:-:S04]  /*8d20*/  LOP3.LUT R0, R0, R3, RZ, 0xfc, !PT ;  /* 0x0000000300007212 */ /* 0x000fc800078efcff */
[----:B------:R-:W-:-:S07]  /*8d30*/  PRMT R8, R0, 0x7610, R8 ;  /* 0x0000761000087816 */ /* 0x000fce0000000008 */
.L_x_1380:
[----:B------:R-:W-:Y:S05]  /*8d40*/  BSYNC B0 ;  /* 0x0000000000007941 */ /* 0x000fea0003800000 */
.L_x_1379:
[----:B------:R0:W-:Y:S01]  /*8d50*/  STG.E.U8 desc[UR36][R16.64], R8 ;  /* 0x0000000810007986 */ /* 0x0001e2000c101124 */
[----:B------:R-:W-:Y:S05]  /*8d60*/  BRA `(.L_x_1356) ;  /* 0x0000000000ac7947 */ /* 0x000fea0003800000 */
.L_x_1373:
        /* <DEDUP_REMOVED lines=21> */
.L_x_1355:
        /* <DEDUP_REMOVED lines=16> */
.L_x_1384:
[----:B------:R-:W-:Y:S05]  /*8fc0*/  BRA `(.L_x_1356) ;  /* 0x0000000000147947 */ /* 0x000fea0003800000 */
.L_x_1383:
[----:B------:R-:W0:Y:S02]  /*8fd0*/  F2I.U64.TRUNC R2, R2 ;  /* 0x0000000200027311 */ /* 0x000e24000020d800 */
[----:B0-----:R2:W-:Y:S01]  /*8fe0*/  STG.E.64 desc[UR36][R16.64], R2 ;  /* 0x0000000210007986 */ /* 0x0015e2000c101b24 */
[----:B------:R-:W-:Y:S05]  /*8ff0*/  BRA `(.L_x_1356) ;  /* 0x0000000000087947 */ /* 0x000fea0003800000 */
.L_x_1382:
[----:B------:R-:W0:Y:S02]  /*9000*/  F2I.FTZ.U32.TRUNC.NTZ R3, R2 ;  /* 0x0000000200037305 */ /* 0x000e24000021f000 */
[----:B0-----:R0:W-:Y:S02]  /*9010*/  STG.E desc[UR36][R16.64], R3 ;  /* 0x0000000310007986 */ /* 0x0011e4000c101924 */
.L_x_1356:
[----:B------:R-:W-:-:S07]  /*9020*/  VIADD R19, R19, 0x80 ;  /* 0x0000008013137836 */ /* 0x000fce0000000000 */
.L_x_1321:
[----:B------:R-:W-:Y:S05]  /*9030*/  BSYNC B7 ;  /* 0x0000000000077941 */ /* 0x000fea0003800000 */
.L_x_1320:
        /* <DEDUP_REMOVED lines=306> */
.L_x_1385:
        /* <DEDUP_REMOVED lines=20> */
[----:B--2---:R-:W2:Y:S01]  /*a4a0*/  I2F.S16 R0, R0 ;  /* 0x0000000000007306 */ /* 0x004ea20000101400 */
[----:B------:R-:W-:Y:S05]  /*a4b0*/  BRA `(.L_x_1392) ;  /* 0x0000000c00387947 */ /* 0x000fea0003800000 */
.L_x_1390:
[----:B------:R-:W2:Y:S02]  /*a4c0*/  LDG.E.U8 R0, desc[UR36][R2.64] ;  /* 0x0000002402007981 */ /* 0x000ea4000c1e1100 */
[----:B--2---:R-:W-:Y:S01]  /*a4d0*/  I2FP.F32.U32 R0, R0 ;  /* 0x0000000000007245 */ /* 0x004fe20000201000 */
[----:B------:R-:W-:Y:S06]  /*a4e0*/  BRA `(.L_x_1392) ;  /* 0x0000000c002c7947 */ /* 0x000fec0003800000 */
.L_x_1389:
[----:B------:R-:W-:-:S13]  /*a4f0*/  ISETP.NE.AND P0, PT, R4, 0x2, PT ;  /* 0x000000020400780c */ /* 0x000fda0003f05270 */
[----:B------:R-:W-:Y:S05]  /*a500*/  @!P0 BRA `(.L_x_1393) ;  /* 0x0000000000288947 */ /* 0x000fea0003800000 */
[----:B------:R-:W-:-:S13]  /*a510*/  ISETP.NE.AND P0, PT, R4, 0x3, PT ;  /* 0x000000030400780c */ /* 0x000fda0003f05270 */
[----:B------:R-:W-:Y:S05]  /*a520*/  @!P0 BRA `(.L_x_1394) ;  /* 0x0000000000148947 */ /* 0x000fea0003800000 */
[----:B------:R-:W-:-:S13]  /*a530*/  ISETP.NE.AND P0, PT, R4, 0x4, PT ;  /* 0x000000040400780c */ /* 0x000fda0003f05270 */
[----:B------:R-:W-:Y:S05]  /*a540*/  @P0 BRA `(.L_x_1391) ;  /* 0x0000000800b80947 */ /* 0x000fea0003800000 */
[----:B------:R-:W2:Y:S02]  /*a550*/  LDG.E.64 R2, desc[UR36][R2.64] ;  /* 0x0000002402027981 */ /* 0x000ea4000c1e1b00 */
[----:B--2---:R3:W4:Y:S01]  /*a560*/  I2F.S64 R0, R2 ;  /* 0x0000000200007312 */ /* 0x0047220000301400 */
[----:B------:R-:W-:Y:S05]  /*a570*/  BRA `(.L_x_1392) ;  /* 0x0000000c00087947 */ /* 0x000fea0003800000 */
.L_x_1394:
[----:B------:R-:W2:Y:S02]  /*a580*/  LDG.E R0, desc[UR36][R2.64] ;  /* 0x0000002402007981 */ /* 0x000ea4000c1e1900 */
[----:B--2---:R-:W-:Y:S01]  /*a590*/  I2FP.F32.S32 R0, R0 ;  /* 0x0000000000007245 */ /* 0x004fe20000201400 */
[----:B------:R-:W-:Y:S06]  /*a5a0*/  BRA `(.L_x_1392) ;  /* 0x0000000800fc7947 */ /* 0x000fec0003800000 */
.L_x_1393:
[----:B------:R-:W2:Y:S02]  /*a5b0*/  LDG.E.U16 R0, desc[UR36][R2.64] ;  /* 0x0000002402007981 */ /* 0x000ea4000c1e1500 */
[----:B--2---:R-:W0:Y:S01]  /*a5c0*/  I2F.S16 R0, R0 ;  /* 0x0000000000007306 */ /* 0x004e220000101400 */
[----:B------:R-:W-:Y:S05]  /*a5d0*/  BRA `(.L_x_1392) ;  /* 0x0000000800f07947 */ /* 0x000fea0003800000 */
.L_x_1388:
        /* <DEDUP_REMOVED lines=8> */
.L_x_1396:
[----:B------:R-:W2:Y:S02]  /*a660*/  LDG.E.U16 R0, desc[UR36][R2.64] ;  /* 0x0000002402007981 */ /* 0x000ea4000c1e1500 */
[----:B--2---:R-:W-:Y:S01]  /*a670*/  HADD2.F32 R0, -RZ, R0.H0_H0 ;  /* 0x20000000ff007230 */ /* 0x004fe20000004100 */
[----:B------:R-:W-:Y:S06]  /*a680*/  BRA `(.L_x_1392) ;  /* 0x0000000800c47947 */ /* 0x000fec0003800000 */
.L_x_1395:
        /* <DEDUP_REMOVED lines=8> */
.L_x_1398:
[----:B------:R-:W2:Y:S02]  /*a710*/  LDG.E.U16 R0, desc[UR36][R2.64] ;  /* 0x0000002402007981 */ /* 0x000ea4000c1e1500 */
[----:B--2---:R-:W-:Y:S01]  /*a720*/  HADD2.F32 R0, -RZ, R0.H0_H0 ;  /* 0x20000000ff007230 */ /* 0x004fe20000004100 */
[----:B------:R-:W-:Y:S06]  /*a730*/  BRA `(.L_x_1392) ;  /* 0x0000000800987947 */ /* 0x000fec0003800000 */
.L_x_1397:
[----:B------:R-:W2:Y:S01]  /*a740*/  LDG.E.64 R2, desc[UR36][R2.64] ;  /* 0x0000002402027981 */ /* 0x000ea2000c1e1b00 */
[----:B------:R-:W-:Y:S01]  /*a750*/  UMOV UR4, 0xf0000000 ;  /* 0xf000000000047882 */ /* 0x000fe20000000000 */
[----:B------:R-:W-:Y:S01]  /*a760*/  UMOV UR5, 0x380fffff ;  /* 0x380fffff00057882 */ /* 0x000fe20000000000 */
[----:B--2---:R-:W0:Y:S01]  /*a770*/  F2F.F32.F64 R0, R2 ;  /* 0x0000000200007310 */ /* 0x004e220000301000 */
[----:B------:R-:W-:-:S14]  /*a780*/  DSETP.GEU.AND P0, PT, |R2|, UR4, PT ;  /* 0x0000000402007e2a */ /* 0x000fdc000bf0e200 */
[----:B0-----:R-:W-:Y:S01]  /*a790*/  @!P0 FMUL R0, R0, 1.175494350822287508e-38 ;  /* 0x0080000000008820 */ /* 0x001fe20000400000 */
[----:B------:R-:W-:Y:S06]  /*a7a0*/  BRA `(.L_x_1392) ;  /* 0x00000008007c7947 */ /* 0x000fec0003800000 */
.L_x_1387:
        /* <DEDUP_REMOVED lines=12> */
.L_x_1401:
[----:B------:R-:W2:Y:S01]  /*a870*/  LDG.E.64 R2, desc[UR36][R2.64] ;  /* 0x0000002402027981 */ /* 0x000ea2000c1e1b00 */
[----:B------:R-:W-:Y:S01]  /*a880*/  UMOV UR4, 0xf0000000 ;  /* 0xf000000000047882 */ /* 0x000fe20000000000 */
[----:B------:R-:W-:Y:S01]  /*a890*/  UMOV UR5, 0x380fffff ;  /* 0x380fffff00057882 */ /* 0x000fe20000000000 */
[----:B--2---:R-:W0:Y:S01]  /*a8a0*/  F2F.F32.F64 R0, R2 ;  /* 0x0000000200007310 */ /* 0x004e220000301000 */
[----:B------:R-:W-:-:S14]  /*a8b0*/  DSETP.GEU.AND P0, PT, |R2|, UR4, PT ;  /* 0x0000000402007e2a */ /* 0x000fdc000bf0e200 */
[----:B0-----:R-:W-:Y:S01]  /*a8c0*/  @!P0 FMUL R0, R0, 1.175494350822287508e-38 ;  /* 0x0080000000008820 */ /* 0x001fe20000400000 */
[----:B------:R-:W-:Y:S06]  /*a8d0*/  BRA `(.L_x_1392) ;  /* 0x0000000800307947 */ /* 0x000fec0003800000 */
.L_x_1400:
        /* <DEDUP_REMOVED lines=26> */
.L_x_1403:
        /* <DEDUP_REMOVED lines=13> */
.L_x_1402:
[----:B------:R-:W2:Y:S02]  /*ab50*/  LDG.E.U16 R0, desc[UR36][R2.64] ;  /* 0x0000002402007981 */ /* 0x000ea4000c1e1500 */
[----:B--2---:R-:W-:Y:S01]  /*ab60*/  IMAD.U32 R0, R0, 0x10000, RZ ;  /* 0x0001000000007824 */ /* 0x004fe200078e00ff */
[----:B------:R-:W-:Y:S06]  /*ab70*/  BRA `(.L_x_1392) ;  /* 0x0000000400887947 */ /* 0x000fec0003800000 */
.L_x_1399:
        /* <DEDUP_REMOVED lines=11> */
.L_x_1406:
        /* <DEDUP_REMOVED lines=20> */
.L_x_1408:
[----:B------:R-:W-:Y:S05]  /*ad70*/  BSYNC B0 ;  /* 0x0000000000007941 */ /* 0x000fea0003800000 */
.L_x_1407:
[----:B------:R-:W-:Y:S01]  /*ad80*/  LEA R3, R0, 0x3b800000, 0x17 ;  /* 0x3b80000000037811 */ /* 0x000fe200078eb8ff */
[----:B------:R-:W-:-:S05]  /*ad90*/  IMAD.SHL.U32 R0, R2, 0x100000, RZ ;  /* 0x0010000002007824 */ /* 0x000fca00078e00ff */
[----:B------:R-:W-:Y:S01]  /*ada0*/  LOP3.LUT R0, R3, R0, R4, 0xfe, !PT ;  /* 0x0000000003007212 */ /* 0x000fe200078efe04 */
[----:B------:R-:W-:Y:S06]  /*adb0*/  BRA `(.L_x_1392) ;  /* 0x0000000000f87947 */ /* 0x000fec0003800000 */
.L_x_1405:
        /* <DEDUP_REMOVED lines=20> */
.L_x_1410:
[----:B------:R-:W-:Y:S05]  /*af00*/  BSYNC B0 ;  /* 0x0000000000007941 */ /* 0x000fea0003800000 */
.L_x_1409:
[----:B------:R-:W-:Y:S01]  /*af10*/  LEA R3, R0, 0x37800000, 0x17 ;  /* 0x3780000000037811 */ /* 0x000fe200078eb8ff */
[----:B------:R-:W-:-:S05]  /*af20*/  IMAD.SHL.U32 R0, R2, 0x200000, RZ ;  /* 0x0020000002007824 */ /* 0x000fca00078e00ff */
[----:B------:R-:W-:Y:S01]  /*af30*/  LOP3.LUT R0, R3, R0, R4, 0xfe, !PT ;  /* 0x0000000003007212 */ /* 0x000fe200078efe04 */
[----:B------:R-:W-:Y:S06]  /*af40*/  BRA `(.L_x_1392) ;  /* 0x0000000000947947 */ /* 0x000fec0003800000 */
.L_x_1404:
        /* <DEDUP_REMOVED lines=14> */
.L_x_1391:
        /* <DEDUP_REMOVED lines=16> */
.L_x_1413:
[----:B------:R-:W-:Y:S01]  /*b130*/  IMAD.MOV.U32 R0, RZ, RZ, RZ ;  /* 0x000000ffff007224 */ /* 0x000fe200078e00ff */
[----:B------:R-:W-:Y:S06]  /*b140*/  BRA `(.L_x_1392) ;  /* 0x0000000000147947 */ /* 0x000fec0003800000 */
.L_x_1412:
[----:B------:R-:W2:Y:S02]  /*b150*/  LDG.E.64 R2, desc[UR36][R2.64] ;  /* 0x0000002402027981 */ /* 0x000ea4000c1e1b00 */
[----:B--2---:R0:W1:Y:S01]  /*b160*/  I2F.U64 R0, R2 ;  /* 0x0000000200007312 */ /* 0x0040620000301000 */
[----:B------:R-:W-:Y:S05]  /*b170*/  BRA `(.L_x_1392) ;  /* 0x0000000000087947 */ /* 0x000fea0003800000 */
.L_x_1411:
[----:B------:R-:W2:Y:S02]  /*b180*/  LDG.E R0, desc[UR36][R2.64] ;  /* 0x0000002402007981 */ /* 0x000ea4000c1e1900 */
[----:B--2---:R-:W-:-:S07]  /*b190*/  I2FP.F32.U32 R0, R0 ;  /* 0x0000000000007245 */ /* 0x004fce0000201000 */
.L_x_1392:
[----:B------:R-:W-:Y:S05]  /*b1a0*/  BSYNC B6 ;  /* 0x0000000000067941 */ /* 0x000fea0003800000 */
.L_x_1386:
[----:B01-3--:R-:W0:Y:S01]  /*b1b0*/  LDC.U8 R3, c[0x0][0x421] ;  /* 0x00010840ff037b82 */ /* 0x00be220000000000 */
        /* <DEDUP_REMOVED lines=14> */
[----:B0-----:R-:W-:Y:S01]  /*b2a0*/  STG.E.U8 desc[UR36][R16.64], R3 ;  /* 0x0000000310007986 */ /* 0x001fe2000c101124 */
[----:B------:R-:W-:Y:S05]  /*b2b0*/  EXIT ;  /* 0x000000000000794d */ /* 0x000fea0003800000 */
.L_x_1417:
[----:B------:R-:W0:Y:S02]  /*b2c0*/  F2I.S64.TRUNC R2, R2 ;  /* 0x0000000200027311 */ /* 0x000e24000020d900 */
[----:B0-----:R-:W-:-:S05]  /*b2d0*/  IMAD.MOV.U32 R5, RZ, RZ, R2 ;  /* 0x000000ffff057224 */ /* 0x001fca00078e0002 */
[----:B------:R-:W-:Y:S01]  /*b2e0*/  STG.E.U8 desc[UR36][R16.64], R5 ;  /* 0x0000000510007986 */ /* 0x000fe2000c101124 */
[----:B------:R-:W-:Y:S05]  /*b2f0*/  EXIT ;  /* 0x000000000000794d */ /* 0x000fea0003800000 */
.L_x_1416:
[----:B------:R-:W-:-:S13]  /*b300*/  ISETP.NE.AND P0, PT, R0, 0x2, PT ;  /* 0x000000020000780c */ /* 0x000fda0003f05270 */
[----:B------:R-:W-:Y:S05]  /*b310*/  @!P0 BRA `(.L_x_1419) ;  /* 0x0000000000288947 */ /* 0x000fea0003800000 */
[----:B------:R-:W-:-:S13]  /*b320*/  ISETP.NE.AND P0, PT, R0, 0x3, PT ;  /* 0x000000030000780c */ /* 0x000fda0003f05270 */
[----:B------:R-:W-:Y:S05]  /*b330*/  @!P0 BRA `(.L_x_1420) ;  /* 0x0000000000148947 */ /* 0x000fea0003800000 */
[----:B------:R-:W-:-:S13]  /*b340*/  ISETP.NE.AND P0, PT, R0, 0x4, PT ;  /* 0x000000040000780c */ /* 0x000fda0003f05270 */
[----:B------:R-:W-:Y:S05]  /*b350*/  @P0 BRA `(.L_x_1418) ;  /* 0x0000000800d00947 */ /* 0x000fea0003800000 */
[----:B------:R-:W0:Y:S02]  /*b360*/  F2I.S64.TRUNC R2, R2 ;  /* 0x0000000200027311 */ /* 0x000e24000020d900 */
[----:B0-----:R-:W-:Y:S01]  /*b370*/  STG.E.64 desc[UR36][R16.64], R2 ;  /* 0x0000000210007986 */ /* 0x001fe2000c101b24 */
[----:B------:R-:W-:Y:S05]  /*b380*/  EXIT ;  /* 0x000000000000794d */ /* 0x000fea0003800000 */
.L_x_1420:
[----:B------:R-:W0:Y:S02]  /*b390*/  F2I.FTZ.TRUNC.NTZ R3, R2 ;  /* 0x0000000200037305 */ /* 0x000e24000021f100 */
[----:B0-----:R-:W-:Y:S01]  /*b3a0*/  STG.E desc[UR36][R16.64], R3 ;  /* 0x0000000310007986 */ /* 0x001fe2000c101924 */
[----:B------:R-:W-:Y:S05]  /*b3b0*/  EXIT ;  /* 0x000000000000794d */ /* 0x000fea0003800000 */
.L_x_1419:
[----:B------:R-:W0:Y:S02]  /*b3c0*/  F2I.FTZ.TRUNC.NTZ R3, R2 ;  /* 0x0000000200037305 */ /* 0x000e24000021f100 */
[----:B0-----:R-:W-:Y:S01]  /*b3d0*/  STG.E.U16 desc[UR36][R16.64], R3 ;  /* 0x0000000310007986 */ /* 0x001fe2000c101524 */
[----:B------:R-:W-:Y:S05]  /*b3e0*/  EXIT ;  /* 0x000000000000794d */ /* 0x000fea0003800000 */
.L_x_1415:
[----:B------:R-:W-:-:S13]  /*b3f0*/  ISETP.GT.AND P0, PT, R0, 0x6, PT ;  /* 0x000000060000780c */ /* 0x000fda0003f04270 */
[----:B------:R-:W-:Y:S05]  /*b400*/  @P0 BRA `(.L_x_1421) ;  /* 0x0000000000240947 */ /* 0x000fea0003800000 */
[----:B------:R-:W-:-:S13]  /*b410*/  ISETP.NE.AND P0, PT, R0, 0x5, PT ;  /* 0x000000050000780c */ /* 0x000fda0003f05270 */
[----:B------:R-:W-:Y:S05]  /*b420*/  @!P0 BRA `(.L_x_1422) ;  /* 0x0000000000108947 */ /* 0x000fea0003800000 */
[----:B------:R-:W-:-:S13]  /*b430*/  ISETP.NE.AND P0, PT, R0, 0x6, PT ;  /* 0x000000060000780c */ /* 0x000fda0003f05270 */
[----:B------:R-:W-:Y:S05]  /*b440*/  @P0 BRA `(.L_x_1418) ;  /* 0x0000000800940947 */ /* 0x000fea0003800000 */
[----:B------:R-:W-:Y:S01]  /*b450*/  STG.E desc[UR36][R16.64], R2 ;  /* 0x0000000210007986 */ /* 0x000fe2000c101924 */
[----:B------:R-:W-:Y:S05]  /*b460*/  EXIT ;  /* 0x000000000000794d */ /* 0x000fea0003800000 */
.L_x_1422:
[----:B------:R-:W-:-:S05]  /*b470*/  F2FP.F16.F32.PACK_AB R2, RZ, R2 ;  /* 0x00000002ff02723e */ /* 0x000fca00000000ff */
[----:B------:R-:W-:Y:S01]  /*b480*/  STG.E.U16 desc[UR36][R16.64], R2 ;  /* 0x0000000210007986 */ /* 0x000fe2000c101524 */
[----:B------:R-:W-:Y:S05]  /*b490*/  EXIT ;  /* 0x000000000000794d */ /* 0x000fea0003800000 */
.L_x_1421:
[----:B------:R-:W-:-:S13]  /*b4a0*/  ISETP.NE.AND P0, PT, R0, 0x7, PT ;  /* 0x000000070000780c */ /* 0x000fda0003f05270 */
[----:B------:R-:W-:Y:S05]  /*b4b0*/  @!P0 BRA `(.L_x_1423) ;  /* 0x00000000002c8947 */ /* 0x000fea0003800000 */
[----:B------:R-:W-:-:S13]  /*b4c0*/  ISETP.NE.AND P0, PT, R0, 0x8, PT ;  /* 0x000000080000780c */ /* 0x000fda0003f05270 */
[----:B------:R-:W-:Y:S05]  /*b4d0*/  @!P0 BRA `(.L_x_1424) ;  /* 0x0000000000148947 */ /* 0x000fea0003800000 */
[----:B------:R-:W-:-:S13]  /*b4e0*/  ISETP.NE.AND P0, PT, R0, 0x9, PT ;  /* 0x000000090000780c */ /* 0x000fda0003f05270 */
[----:B------:R-:W-:Y:S05]  /*b4f0*/  @P0 BRA `(.L_x_1418) ;  /* 0x0000000800680947 */ /* 0x000fea0003800000 */
[----:B------:R-:W-:-:S05]  /*b500*/  IMAD.MOV.U32 R3, RZ, RZ, RZ ;  /* 0x000000ffff037224 */ /* 0x000fca00078e00ff */
[----:B------:R-:W-:Y:S01]  /*b510*/  STG.E.64 desc[UR36][R16.64], R2 ;  /* 0x0000000210007986 */ /* 0x000fe2000c101b24 */
[----:B------:R-:W-:Y:S05]  /*b520*/  EXIT ;  /* 0x000000000000794d */ /* 0x000fea0003800000 */
.L_x_1424:
[----:B------:R-:W-:-:S04]  /*b530*/  F2FP.F16.F32.PACK_AB R3, RZ, R2 ;  /* 0x00000002ff03723e */ /* 0x000fc800000000ff */
[----:B------:R-:W-:-:S05]  /*b540*/  PRMT R3, R3, 0x5410, RZ ;  /* 0x0000541003037816 */ /* 0x000fca00000000ff */
[----:B------:R-:W-:Y:S01]  /*b550*/  STG.E desc[UR36][R16.64], R3 ;  /* 0x0000000310007986 */ /* 0x000fe2000c101924 */
[----:B------:R-:W-:Y:S05]  /*b560*/  EXIT ;  /* 0x000000000000794d */ /* 0x000fea0003800000 */
.L_x_1423:
[----:B------:R-:W-:-:S06]  /*b570*/  FMUL.FTZ R2, R2, 1 ;  /* 0x3f80000002027820 */ /* 0x000fcc0000410000 */
[----:B------:R-:W0:Y:S02]  /*b580*/  F2F.F64.F32 R2, R2 ;  /* 0x0000000200027310 */ /* 0x000e240000201800 */
[----:B0-----:R-:W-:Y:S01]  /*b590*/  STG.E.64 desc[UR36][R16.64], R2 ;  /* 0x0000000210007986 */ /* 0x001fe2000c101b24 */
[----:B------:R-:W-:Y:S05]  /*b5a0*/  EXIT ;  /* 0x000000000000794d */ /* 0x000fea0003800000 */
.L_x_1414:
        /* <DEDUP_REMOVED lines=10> */
[----:B------:R-:W-:Y:S01]  /*b650*/  STG.E.U8 desc[UR36][R16.64], R3 ;  /* 0x0000000310007986 */ /* 0x000fe2000c101124 */
[----:B------:R-:W-:Y:S05]  /*b660*/  EXIT ;  /* 0x000000000000794d */ /* 0x000fea0003800000 */
.L_x_1427:
[----:B------:R-:W-:Y:S01]  /*b670*/  FMUL.FTZ R4, R2, 1 ;  /* 0x3f80000002047820 */ /* 0x000fe20000410000 */
[----:B------:R-:W-:-:S05]  /*b680*/  CS2R R6, SRZ ;  /* 0x0000000000067805 */ /* 0x000fca000001ff00 */
[----:B------:R-:W0:Y:S02]  /*b690*/  F2F.F64.F32 R4, R4 ;  /* 0x0000000400047310 */ /* 0x000e240000201800 */
[----:B0-----:R-:W-:Y:S01]  /*b6a0*/  STG.E.128 desc[UR36][R16.64], R4 ;  /* 0x0000000410007986 */ /* 0x001fe2000c101d24 */
[----:B------:R-:W-:Y:S05]  /*b6b0*/  EXIT ;  /* 0x000000000000794d */ /* 0x000fea0003800000 */
.L_x_1426:
        /* <DEDUP_REMOVED lines=20> */
.L_x_1431:
[----:B------:R-:W-:Y:S05]  /*b800*/  BSYNC B0 ;  /* 0x0000000000007941 */ /* 0x000fea0003800000 */
.L_x_1430:
[----:B------:R-:W-:-:S05]  /*b810*/  LOP3.LUT R5, R0, R5, RZ, 0xfc, !PT ;  /* 0x0000000500057212 */ /* 0x000fca00078efcff */
[----:B------:R-:W-:Y:S01]  /*b820*/  STG.E.U8 desc[UR36][R16.64], R5 ;  /* 0x0000000510007986 */ /* 0x000fe2000c101124 */
[----:B------:R-:W-:Y:S05]  /*b830*/  EXIT ;  /* 0x000000000000794d */ /* 0x000fea0003800000 */
.L_x_1429:
        /* <DEDUP_REMOVED lines=12> */
.L_x_1433:
[----:B------:R-:W-:Y:S01]  /*b900*/  IMAD.MOV.U32 R0, RZ, RZ, 0x7f ;  /* 0x0000007fff007424 */ /* 0x000fe200078e00ff */
[----:B------:R-:W-:-:S04]  /*b910*/  ISETP.GT.U32.AND P0, PT, R4, 0x7f800000, PT ;  /* 0x7f8000000400780c */ /* 0x000fc80003f04070 */
[----:B------:R-:W-:-:S09]  /*b920*/  SEL R0, R0, 0x7c, P0 ;  /* 0x0000007c00007807 */ /* 0x000fd20000000000 */
.L_x_1434:
[----:B------:R-:W-:Y:S05]  /*b930*/  BSYNC B0 ;  /* 0x0000000000007941 */ /* 0x000fea0003800000 */
.L_x_1432:
[----:B------:R-:W-:-:S04]  /*b940*/  LOP3.LUT R2, R2, 0x80000000, RZ, 0xc0, !PT ;  /* 0x8000000002027812 */ /* 0x000fc800078ec0ff */
[----:B------:R-:W-:-:S04]  /*b950*/  SHF.R.U32.HI R3, RZ, 0x18, R2 ;  /* 0x00000018ff037819 */ /* 0x000fc80000011602 */
[----:B------:R-:W-:-:S05]  /*b960*/  LOP3.LUT R3, R0, R3, RZ, 0xfc, !PT ;  /* 0x0000000300037212 */ /* 0x000fca00078efcff */
[----:B------:R-:W-:Y:S01]  /*b970*/  STG.E.U8 desc[UR36][R16.64], R3 ;  /* 0x0000000310007986 */ /* 0x000fe2000c101124 */
[----:B------:R-:W-:Y:S05]  /*b980*/  EXIT ;  /* 0x000000000000794d */ /* 0x000fea0003800000 */
.L_x_1428:
[----:B------:R-:W-:-:S05]  /*b990*/  F2FP.BF16.F32.PACK_AB R2, RZ, R2 ;  /* 0x00000002ff02723e */ /* 0x000fca00000010ff */
[----:B------:R-:W-:Y:S01]  /*b9a0*/  STG.E.U16 desc[UR36][R16.64], R2 ;  /* 0x0000000210007986 */ /* 0x000fe2000c101524 */
[----:B------:R-:W-:Y:S05]  /*b9b0*/  EXIT ;  /* 0x000000000000794d */ /* 0x000fea0003800000 */
.L_x_1425:
        /* <DEDUP_REMOVED lines=9> */
[----:B0-----:R-:W-:Y:S01]  /*ba50*/  STG.E.U16 desc[UR36][R16.64], R3 ;  /* 0x0000000310007986 */ /* 0x001fe2000c101524 */
[----:B------:R-:W-:Y:S05]  /*ba60*/  EXIT ;  /* 0x000000000000794d */ /* 0x000fea0003800000 */
.L_x_1437:
        /* <DEDUP_REMOVED lines=16> */
.L_x_1440:
[----:B------:R-:W-:-:S04]  /*bb70*/  LOP3.LUT R2, R2, 0x80000000, RZ, 0xc0, !PT ;  /* 0x8000000002027812 */ /* 0x000fc800078ec0ff */
[----:B------:R-:W-:-:S04]  /*bb80*/  SHF.R.U32.HI R3, RZ, 0x18, R2 ;  /* 0x00000018ff037819 */ /* 0x000fc80000011602 */
[----:B------:R-:W-:-:S04]  /*bb90*/  LOP3.LUT R0, R0, R3, RZ, 0xfc, !PT ;  /* 0x0000000300007212 */ /* 0x000fc800078efcff */
[----:B------:R-:W-:-:S07]  /*bba0*/  PRMT R8, R0, 0x7610, R8 ;  /* 0x0000761000087816 */ /* 0x000fce0000000008 */
.L_x_1439:
[----:B------:R-:W-:Y:S05]  /*bbb0*/  BSYNC B0 ;  /* 0x0000000000007941 */ /* 0x000fea0003800000 */
.L_x_1438:
[----:B------:R-:W-:Y:S01]  /*bbc0*/  STG.E.U8 desc[UR36][R16.64], R8 ;  /* 0x0000000810007986 */ /* 0x000fe2000c101124 */
[----:B------:R-:W-:Y:S05]  /*bbd0*/  EXIT ;  /* 0x000000000000794d */ /* 0x000fea0003800000 */
.L_x_1436:
        /* <DEDUP_REMOVED lines=16> */
.L_x_1443:
[----:B------:R-:W-:-:S04]  /*bce0*/  LOP3.LUT R2, R2, 0x80000000, RZ, 0xc0, !PT ;  /* 0x8000000002027812 */ /* 0x000fc800078ec0ff */
[----:B------:R-:W-:-:S04]  /*bcf0*/  SHF.R.U32.HI R3, RZ, 0x18, R2 ;  /* 0x00000018ff037819 */ /* 0x000fc80000011602 */
[----:B------:R-:W-:-:S04]  /*bd00*/  LOP3.LUT R0, R0, R3, RZ, 0xfc, !PT ;  /* 0x0000000300007212 */ /* 0x000fc800078efcff */
[----:B------:R-:W-:-:S07]  /*bd10*/  PRMT R8, R0, 0x7610, R8 ;  /* 0x0000761000087816 */ /* 0x000fce0000000008 */
.L_x_1442:
[----:B------:R-:W-:Y:S05]  /*bd20*/  BSYNC B0 ;  /* 0x0000000000007941 */ /* 0x000fea0003800000 */
.L_x_1441:
[----:B------:R-:W-:Y:S01]  /*bd30*/  STG.E.U8 desc[UR36][R16.64], R8 ;  /* 0x0000000810007986 */ /* 0x000fe2000c101124 */
[----:B------:R-:W-:Y:S05]  /*bd40*/  EXIT ;  /* 0x000000000000794d */ /* 0x000fea0003800000 */
.L_x_1435:
        /* <DEDUP_REMOVED lines=21> */
.L_x_1418:
        /* <DEDUP_REMOVED lines=16> */
.L_x_1446:
[----:B------:R-:W-:Y:S05]  /*bfa0*/  EXIT ;  /* 0x000000000000794d */ /* 0x000fea0003800000 */
.L_x_1445:
[----:B------:R-:W0:Y:S02]  /*bfb0*/  F2I.U64.TRUNC R2, R2 ;  /* 0x0000000200027311 */ /* 0x000e24000020d800 */
[----:B0-----:R-:W-:Y:S01]  /*bfc0*/  STG.E.64 desc[UR36][R16.64], R2 ;  /* 0x0000000210007986 */ /* 0x001fe2000c101b24 */
[----:B------:R-:W-:Y:S05]  /*bfd0*/  EXIT ;  /* 0x000000000000794d */ /* 0x000fea0003800000 */
.L_x_1444:
[----:B------:R-:W0:Y:S02]  /*bfe0*/  F2I.FTZ.U32.TRUNC.NTZ R3, R2 ;  /* 0x0000000200037305 */ /* 0x000e24000021f000 */
[----:B0-----:R-:W-:Y:S01]  /*bff0*/  STG.E desc[UR36][R16.64], R3 ;  /* 0x0000000310007986 */ /* 0x001fe2000c101924 */
[----:B------:R-:W-:Y:S05]  /*c000*/  EXIT ;  /* 0x000000000000794d */ /* 0x000fea0003800000 */
.L_x_1447:
        /* <DEDUP_REMOVED lines=15> */
.L_x_2630:


//--------------------- .text._ZN2at6native27unrolled_elementwise_kernelIZZZNS0_15cos_kernel_cudaERNS_18TensorIteratorBaseEENKUlvE0_clEvENKUlvE0_clEvEUlfE_St5arrayIPcLm2EELi4E23TrivialOffsetCalculatorILi1EjESB_NS0_6memory12LoadWithCastILi1EEENSC_13StoreWithCastILi1EEEEEviT_T0_T2_T3_T4_T5_ --------------------------
	.section	.text._ZN2at6native27unrolled_elementwise_kernelIZZZNS0_15cos_kernel_cudaERNS_18TensorIteratorBaseEENKUlvE0_clEvENKUlvE0_clEvEUlfE_St5arrayIPcLm2EELi4E23TrivialOffsetCalculatorILi1EjESB_NS0_6memory12LoadWithCastILi1EEENSC_13StoreWithCastILi1EEEEEviT_T0_T2_T3_T4_T5_,"ax",@progbits
	.align	128
        .global         _ZN2at6native27unrolled_elementwise_kernelIZZZNS0_15cos_kernel_cudaERNS_18TensorIteratorBaseEENKUlvE0_clEvENKUlvE0_clEvEUlfE_St5arrayIPcLm2EELi4E23TrivialOffsetCalculatorILi1EjESB_NS0_6memory12LoadWithCastILi1EEENSC_13StoreWithCastILi1EEEEEviT_T0_T2_T3_T4_T5_
        .type           _ZN2at6native27unrolled_elementwise_kernelIZZZNS0_15cos_kernel_cudaERNS_18TensorIteratorBaseEENKUlvE0_clEvENKUlvE0_clEvEUlfE_St5arrayIPcLm2EELi4E23TrivialOffsetCalculatorILi1EjESB_NS0_6memory12LoadWithCastILi1EEENSC_13StoreWithCastILi1EEEEEviT_T0_T2_T3_T4_T5_,@function
        .size           _ZN2at6native27unrolled_elementwise_kernelIZZZNS0_15cos_kernel_cudaERNS_18TensorIteratorBaseEENKUlvE0_clEvENKUlvE0_clEvEUlfE_St5arrayIPcLm2EELi4E23TrivialOffsetCalculatorILi1EjESB_NS0_6memory12LoadWithCastILi1EEENSC_13StoreWithCastILi1EEEEEviT_T0_T2_T3_T4_T5_,(.L_x_2631 - _ZN2at6native27unrolled_elementwise_kernelIZZZNS0_15cos_kernel_cudaERNS_18TensorIteratorBaseEENKUlvE0_clEvENKUlvE0_clEvEUlfE_St5arrayIPcLm2EELi4E23TrivialOffsetCalculatorILi1EjESB_NS0_6memory12LoadWithCastILi1EEENSC_13StoreWithCastILi1EEEEEviT_T0_T2_T3_T4_T5_)
        .other          _ZN2at6native27unrolled_elementwise_kernelIZZZNS0_15cos_kernel_cudaERNS_18TensorIteratorBaseEENKUlvE0_clEvENKUlvE0_clEvEUlfE_St5arrayIPcLm2EELi4E23TrivialOffsetCalculatorILi1EjESB_NS0_6memory12LoadWithCastILi1EEENSC_13StoreWithCastILi1EEEEEviT_T0_T2_T3_T4_T5_,@"STO_CUDA_ENTRY STV_DEFAULT"
_ZN2at6native27unrolled_elementwise_kernelIZZZNS0_15cos_kernel_cudaERNS_18TensorIteratorBaseEENKUlvE0_clEvENKUlvE0_clEvEUlfE_St5arrayIPcLm2EELi4E23TrivialOffsetCalculatorILi1EjESB_NS0_6memory12LoadWithCastILi1EEENSC_13StoreWithCastILi1EEEEEviT_T0_T2_T3_T4_T5_:
.text._ZN2at6native27unrolled_elementwise_kernelIZZZNS0_15cos_kernel_cudaERNS_18TensorIteratorBaseEENKUlvE0_clEvENKUlvE0_clEvEUlfE_St5arrayIPcLm2EELi4E23TrivialOffsetCalculatorILi1EjESB_NS0_6memory12LoadWithCastILi1EEENSC_13StoreWithCastILi1EEEEEviT_T0_T2_T3_T4_T5_:
[----:B------:R-:W0:Y:S01]  /*0000*/  LDC R1, c[0x0][0x28] ;  /* 0x00000a00ff017b82 */ /* 0x000e220000000800 */
[----:B------:R-:W1:Y:S07]  /*0010*/  S2R R2, SR_CTAID.X ;  /* 0x0000000000027919 */ /* 0x000e6e0000002500 */
[----:B------:R-:W1:Y:S01]  /*0020*/  LDC R17, c[0x0][0x210] ;  /* 0x00008400ff117b82 */ /* 0x000e620000000800 */
[----:B------:R-:W-:Y:S01]  /*0030*/  ULDC.64 UR36, c[0x0][0x208] ;  /* 0x0000820000247ab9 */ /* 0x000fe20000000a00 */
[----:B------:R-:W-:Y:S01]  /*0040*/  BSSY B7, `(.L_x_1448) ;  /* 0x00000ee000077945 */ /* 0x000fe20003800000 */
[----:B------:R-:W2:Y:S01]  /*0050*/  S2R R23, SR_TID.X ;  /* 0x0000000000177919 */ /* 0x000ea20000002100 */
[----:B------:R-:W-:-:S04]  /*0060*/  CS2R R18, SRZ ;  /* 0x0000000000127805 */ /* 0x000fc8000001ff00 */
[----:B------:R-:W3:Y:S01]  /*0070*/  LDC.U8 R24, c[0x0][0x22c] ;  /* 0x00008b00ff187b82 */ /* 0x000ee20000000000 */
[----:B-1----:R-:W-:-:S05]  /*0080*/  IMAD R17, R2, -0x200, R17 ;  /* 0xfffffe0002117824 */ /* 0x002fca00078e0211 */
[----:B--2---:R-:W-:-:S13]  /*0090*/  ISETP.GE.AND P0, PT, R23, R17, PT ;  /* 0x000000111700720c */ /* 0x004fda0003f06270 */
[----:B0--3--:R-:W-:Y:S05]  /*00a0*/  @P0 BRA `(.L_x_1449) ;  /* 0x0000000c009c0947 */ /* 0x009fea0003800000 */
[----:B------:R-:W0:Y:S01]  /*00b0*/  LDC.64 R4, c[0x0][0x220] ;  /* 0x00008800ff047b82 */ /* 0x000e220000000a00 */
[----:B------:R-:W-:Y:S01]  /*00c0*/  PRMT R0, R24, 0x9910, RZ ;  /* 0x0000991018007816 */ /* 0x000fe200000000ff */
[----:B------:R-:W-:Y:S01]  /*00d0*/  IMAD R23, R2, 0x200, R23 ;  /* 0x0000020002177824 */ /* 0x000fe200078e0217 */
[----:B------:R-:W-:Y:S01]  /*00e0*/  ULDC UR4, c[0x0][0x230] ;  /* 0x00008c0000047ab9 */ /* 0x000fe20000000800 */
[----:B------:R-:W-:Y:S01]  /*00f0*/  BSSY B6, `(.L_x_1450) ;  /* 0x00000e0000067945 */ /* 0x000fe20003800000 */
        /* <DEDUP_REMOVED lines=14> */
[----:B--2---:R4:W0:Y:S01]  /*01e0*/  I2F.S16 R19, R4 ;  /* 0x0000000400137306 */ /* 0x0048220000101400 */
[----:B------:R-:W-:Y:S05]  /*01f0*/  BRA `(.L_x_1456) ;  /* 0x0000000c003c7947 */ /* 0x000fea0003800000 */
.L_x_1454:
[----:B------:R-:W2:Y:S02]  /*0200*/  LDG.E.U8 R4, desc[UR36][R4.64] ;  /* 0x0000002404047981 */ /* 0x000ea4000c1e1100 */
[----:B--2---:R-:W-:Y:S01]  /*0210*/  I2FP.F32.U32 R19, R4 ;  /* 0x0000000400137245 */ /* 0x004fe20000201000 */
[----:B------:R-:W-:Y:S06]  /*0220*/  BRA `(.L_x_1456) ;  /* 0x0000000c00307947 */ /* 0x000fec0003800000 */
.L_x_1453:
[----:B------:R-:W-:-:S13]  /*0230*/  ISETP.NE.AND P0, PT, R0, 0x2, PT ;  /* 0x000000020000780c */ /* 0x000fda0003f05270 */
[----:B------:R-:W-:Y:S05]  /*0240*/  @!P0 BRA `(.L_x_1457) ;  /* 0x0000000000288947 */ /* 0x000fea0003800000 */
[----:B------:R-:W-:-:S13]  /*0250*/  ISETP.NE.AND P0, PT, R0, 0x3, PT ;  /* 0x000000030000780c */ /* 0x000fda0003f05270 */
[----:B------:R-:W-:Y:S05]  /*0260*/  @!P0 BRA `(.L_x_1458) ;  /* 0x0000000000148947 */ /* 0x000fea0003800000 */
[----:B------:R-:W-:-:S13]  /*0270*/  ISETP.NE.AND P0, PT, R0, 0x4, PT ;  /* 0x000000040000780c */ /* 0x000fda0003f05270 */
[----:B------:R-:W-:Y:S05]  /*0280*/  @P0 BRA `(.L_x_1455) ;  /* 0x0000000800bc0947 */ /* 0x000fea0003800000 */
[----:B------:R-:W2:Y:S02]  /*0290*/  LDG.E.64 R4, desc[UR36][R4.64] ;  /* 0x0000002404047981 */ /* 0x000ea4000c1e1b00 */
[----:B--2---:R0:W1:Y:S01]  /*02a0*/  I2F.S64 R19, R4 ;  /* 0x0000000400137312 */ /* 0x0040620000301400 */
[----:B------:R-:W-:Y:S05]  /*02b0*/  BRA `(.L_x_1456) ;  /* 0x0000000c000c7947 */ /* 0x000fea0003800000 */
.L_x_1458:
[----:B------:R-:W2:Y:S02]  /*02c0*/  LDG.E R4, desc[UR36][R4.64] ;  /* 0x0000002404047981 */ /* 0x000ea4000c1e1900 */
[----:B--2---:R-:W-:Y:S01]  /*02d0*/  I2FP.F32.S32 R19, R4 ;  /* 0x0000000400137245 */ /* 0x004fe20000201400 */
[----:B------:R-:W-:Y:S06]  /*02e0*/  BRA `(.L_x_1456) ;  /* 0x0000000c00007947 */ /* 0x000fec0003800000 */
.L_x_1457:
[----:B------:R-:W2:Y:S02]  /*02f0*/  LDG.E.U16 R4, desc[UR36][R4.64] ;  /* 0x0000002404047981 */ /* 0x000ea4000c1e1500 */
[----:B--2---:R2:W3:Y:S01]  /*0300*/  I2F.S16 R19, R4 ;  /* 0x0000000400137306 */ /* 0x0044e20000101400 */
[----:B------:R-:W-:Y:S05]  /*0310*/  BRA `(.L_x_1456) ;  /* 0x0000000800f47947 */ /* 0x000fea0003800000 */
.L_x_1452:
        /* <DEDUP_REMOVED lines=8> */
.L_x_1460:
[----:B------:R-:W2:Y:S02]  /*03a0*/  LDG.E.U16 R4, desc[UR36][R4.64] ;  /* 0x0000002404047981 */ /* 0x000ea4000c1e1500 */
[----:B--2---:R-:W-:Y:S01]  /*03b0*/  HADD2.F32 R19, -RZ, R4.H0_H0 ;  /* 0x20000004ff137230 */ /* 0x004fe20000004100 */
[----:B------:R-:W-:Y:S06]  /*03c0*/  BRA `(.L_x_1456) ;  /* 0x0000000800c87947 */ /* 0x000fec0003800000 */
.L_x_1459:
        /* <DEDUP_REMOVED lines=8> */
.L_x_1462:
[----:B------:R-:W2:Y:S02]  /*0450*/  LDG.E.U16 R4, desc[UR36][R4.64] ;  /* 0x0000002404047981 */ /* 0x000ea4000c1e1500 */
[----:B--2---:R-:W-:Y:S01]  /*0460*/  HADD2.F32 R19, -RZ, R4.H0_H0 ;  /* 0x20000004ff137230 */ /* 0x004fe20000004100 */
[----:B------:R-:W-:Y:S06]  /*0470*/  BRA `(.L_x_1456) ;  /* 0x00000008009c7947 */ /* 0x000fec0003800000 */
.L_x_1461:
[----:B------:R-:W2:Y:S01]  /*0480*/  LDG.E.64 R4, desc[UR36][R4.64] ;  /* 0x0000002404047981 */ /* 0x000ea2000c1e1b00 */
[----:B------:R-:W-:Y:S01]  /*0490*/  UMOV UR4, 0xf0000000 ;  /* 0xf000000000047882 */ /* 0x000fe20000000000 */
[----:B------:R-:W-:Y:S01]  /*04a0*/  UMOV UR5, 0x380fffff ;  /* 0x380fffff00057882 */ /* 0x000fe20000000000 */
[----:B--2---:R-:W0:Y:S01]  /*04b0*/  F2F.F32.F64 R19, R4 ;  /* 0x0000000400137310 */ /* 0x004e220000301000 */
[----:B------:R-:W-:-:S14]  /*04c0*/  DSETP.GEU.AND P0, PT, |R4|, UR4, PT ;  /* 0x0000000404007e2a */ /* 0x000fdc000bf0e200 */
[----:B0-----:R-:W-:Y:S01]  /*04d0*/  @!P0 FMUL R19, R19, 1.175494350822287508e-38 ;  /* 0x0080000013138820 */ /* 0x001fe20000400000 */
[----:B------:R-:W-:Y:S06]  /*04e0*/  BRA `(.L_x_1456) ;  /* 0x0000000800807947 */ /* 0x000fec0003800000 */
.L_x_1451:
        /* <DEDUP_REMOVED lines=12> */
.L_x_1465:
[----:B------:R-:W2:Y:S01]  /*05b0*/  LDG.E.64 R4, desc[UR36][R4.64] ;  /* 0x0000002404047981 */ /* 0x000ea2000c1e1b00 */
[----:B------:R-:W-:Y:S01]  /*05c0*/  UMOV UR4, 0xf0000000 ;  /* 0xf000000000047882 */ /* 0x000fe20000000000 */
[----:B------:R-:W-:Y:S01]  /*05d0*/  UMOV UR5, 0x380fffff ;  /* 0x380fffff00057882 */ /* 0x000fe20000000000 */
[----:B--2---:R-:W0:Y:S01]  /*05e0*/  F2F.F32.F64 R19, R4 ;  /* 0x0000000400137310 */ /* 0x004e220000301000 */
[----:B------:R-:W-:-:S14]  /*05f0*/  DSETP.GEU.AND P0, PT, |R4|, UR4, PT ;  /* 0x0000000404007e2a */ /* 0x000fdc000bf0e200 */
[----:B0-----:R-:W-:Y:S01]  /*0600*/  @!P0 FMUL R19, R19, 1.175494350822287508e-38 ;  /* 0x0080000013138820 */ /* 0x001fe20000400000 */
[----:B------:R-:W-:Y:S06]  /*0610*/  BRA `(.L_x_1456) ;  /* 0x0000000800347947 */ /* 0x000fec0003800000 */
.L_x_1464:
        /* <DEDUP_REMOVED lines=11> */
[----:B------:R-:W-:-:S05]  /*06d0*/  VIADD R6, R0, 0x1000000 ;  /* 0x0100000000067836 */ /* 0x000fca0000000000 */
[----:B------:R-:W-:Y:S02]  /*06e0*/  SHF.R.S32.HI R6, RZ, 0x8, R6 ;  /* 0x00000008ff067819 */ /* 0x000fe40000011406 */
[----:B0-----:R-:W-:-:S04]  /*06f0*/  IADD3 R3, -R3, 0x1f, RZ ;  /* 0x0000001f03037810 */ /* 0x001fc80007ffe1ff */
[C---:B------:R-:W-:Y:S01]  /*0700*/  ISETP.GT.U32.AND P0, PT, R3.reuse, 0x4, PT ;  /* 0x000000040300780c */ /* 0x040fe20003f04070 */
[----:B------:R-:W-:-:S05]  /*0710*/  VIADD R3, R3, 0xfffffffc ;  /* 0xfffffffc03037836 */ /* 0x000fca0000000000 */
[----:B------:R-:W-:-:S04]  /*0720*/  SEL R3, R3, RZ, P0 ;  /* 0x000000ff03037207 */ /* 0x000fc80000000000 */
[C---:B------:R-:W-:Y:S01]  /*0730*/  SHF.L.U32 R4, R0.reuse, R3, RZ ;  /* 0x0000000300047219 */ /* 0x040fe200000006ff */
[----:B------:R-:W-:Y:S02]  /*0740*/  IMAD R7, R3, R8, 0x3c000000 ;  /* 0x3c00000003077424 */ /* 0x000fe400078e0208 */
[----:B------:R-:W-:-:S03]  /*0750*/  VIADD R3, R0, 0xffffffff ;  /* 0xffffffff00037836 */ /* 0x000fc60000000000 */
[----:B------:R-:W-:Y:S02]  /*0760*/  LEA.HI R7, R4, R7, RZ, 0x1c ;  /* 0x0000000704077211 */ /* 0x000fe400078fe0ff */
[----:B------:R-:W-:Y:S02]  /*0770*/  SHF.R.S32.HI R3, RZ, 0x1f, R3 ;  /* 0x0000001fff037819 */ /* 0x000fe40000011403 */
[----:B------:R-:W-:-:S04]  /*0780*/  LOP3.LUT R6, R7, 0x7f800000, R6, 0xf8, !PT ;  /* 0x7f80000007067812 */ /* 0x000fc800078ef806 */
[----:B------:R-:W-:-:S04]  /*0790*/  LOP3.LUT R6, R6, R3, RZ, 0x30, !PT ;  /* 0x0000000306067212 */ /* 0x000fc800078e30ff */
[----:B------:R-:W-:Y:S01]  /*07a0*/  LOP3.LUT R19, R6, 0x80000000, R19, 0xf8, !PT ;  /* 0x8000000006137812 */ /* 0x000fe200078ef813 */
[----:B------:R-:W-:Y:S06]  /*07b0*/  BRA `(.L_x_1456) ;  /* 0x0000000400cc7947 */ /* 0x000fec0003800000 */
.L_x_1467:
        /* <DEDUP_REMOVED lines=12> */
[----:B------:R-:W-:Y:S01]  /*0880*/  LOP3.LUT R19, R19, 0x80000000, R0, 0xf8, !PT ;  /* 0x8000000013137812 */ /* 0x000fe200078ef800 */
[----:B------:R-:W-:Y:S06]  /*0890*/  BRA `(.L_x_1456) ;  /* 0x0000000400947947 */ /* 0x000fec0003800000 */
.L_x_1466:
[----:B------:R-:W2:Y:S02]  /*08a0*/  LDG.E.U16 R4, desc[UR36][R4.64] ;  /* 0x0000002404047981 */ /* 0x000ea4000c1e1500 */
[----:B--2---:R-:W-:Y:S01]  /*08b0*/  IMAD.U32 R19, R4, 0x10000, RZ ;  /* 0x0001000004137824 */ /* 0x004fe200078e00ff */
[----:B------:R-:W-:Y:S06]  /*08c0*/  BRA `(.L_x_1456) ;  /* 0x0000000400887947 */ /* 0x000fec0003800000 */
.L_x_1463:
        /* <DEDUP_REMOVED lines=11> */
.L_x_1470:
        /* <DEDUP_REMOVED lines=20> */
.L_x_1472:
[----:B------:R-:W-:Y:S05]  /*0ac0*/  BSYNC B0 ;  /* 0x0000000000007941 */ /* 0x000fea0003800000 */
.L_x_1471:
[----:B------:R-:W-:Y:S01]  /*0ad0*/  IMAD.SHL.U32 R3, R3, 0x100000, RZ ;  /* 0x0010000003037824 */ /* 0x000fe200078e00ff */
[----:B------:R-:W-:-:S04]  /*0ae0*/  LEA R0, R0, 0x3b800000, 0x17 ;  /* 0x3b80000000007811 */ /* 0x000fc800078eb8ff */
[----:B------:R-:W-:Y:S01]  /*0af0*/  LOP3.LUT R19, R0, R3, R19, 0xfe, !PT ;  /* 0x0000000300137212 */ /* 0x000fe200078efe13 */
[----:B------:R-:W-:Y:S06]  /*0b00*/  BRA `(.L_x_1456) ;  /* 0x0000000000f87947 */ /* 0x000fec0003800000 */
.L_x_1469:
        /* <DEDUP_REMOVED lines=20> */
.L_x_1474:
[----:B------:R-:W-:Y:S05]  /*0c50*/  BSYNC B0 ;  /* 0x0000000000007941 */ /* 0x000fea0003800000 */
.L_x_1473:
[----:B------:R-:W-:Y:S01]  /*0c60*/  IMAD.SHL.U32 R3, R3, 0x200000, RZ ;  /* 0x0020000003037824 */ /* 0x000fe200078e00ff */
[----:B------:R-:W-:-:S04]  /*0c70*/  LEA R0, R0, 0x37800000, 0x17 ;  /* 0x3780000000007811 */ /* 0x000fc800078eb8ff */
[----:B------:R-:W-:Y:S01]  /*0c80*/  LOP3.LUT R19, R0, R3, R19, 0xfe, !PT ;  /* 0x0000000300137212 */ /* 0x000fe200078efe13 */
[----:B------:R-:W-:Y:S06]  /*0c90*/  BRA `(.L_x_1456) ;  /* 0x0000000000947947 */ /* 0x000fec0003800000 */
.L_x_1468:
        /* <DEDUP_REMOVED lines=14> */
.L_x_1455:
        /* <DEDUP_REMOVED lines=16> */
.L_x_1477:
[----:B------:R-:W-:Y:S01]  /*0e80*/  IMAD.MOV.U32 R19, RZ, RZ, RZ ;  /* 0x000000ffff137224 */ /* 0x000fe200078e00ff */
[----:B------:R-:W-:Y:S06]  /*0e90*/  BRA `(.L_x_1456) ;  /* 0x0000000000147947 */ /* 0x000fec0003800000 */
.L_x_1476:
[----:B------:R-:W2:Y:S02]  /*0ea0*/  LDG.E.64 R4, desc[UR36][R4.64] ;  /* 0x0000002404047981 */ /* 0x000ea4000c1e1b00 */
[----:B--2---:R0:W1:Y:S01]  /*0eb0*/  I2F.U64 R19, R4 ;  /* 0x0000000400137312 */ /* 0x0040620000301000 */
[----:B------:R-:W-:Y:S05]  /*0ec0*/  BRA `(.L_x_1456) ;  /* 0x0000000000087947 */ /* 0x000fea0003800000 */
.L_x_1475:
[----:B------:R-:W2:Y:S02]  /*0ed0*/  LDG.E R4, desc[UR36][R4.64] ;  /* 0x0000002404047981 */ /* 0x000ea4000c1e1900 */
[----:B--2---:R-:W-:-:S07]  /*0ee0*/  I2FP.F32.U32 R19, R4 ;  /* 0x0000000400137245 */ /* 0x004fce0000201000 */
.L_x_1456:
[----:B------:R-:W-:Y:S05]  /*0ef0*/  BSYNC B6 ;  /* 0x0000000000067941 */ /* 0x000fea0003800000 */
.L_x_1450:
[----:B------:R-:W2:Y:S02]  /*0f00*/  S2R R23, SR_TID.X ;  /* 0x0000000000177919 */ /* 0x000ea40000002100 */
[----:B--2---:R-:W-:-:S07]  /*0f10*/  VIADD R23, R23, 0x80 ;  /* 0x0000008017177836 */ /* 0x004fce0000000000 */
.L_x_1449:
[----:B------:R-:W-:Y:S05]  /*0f20*/  BSYNC B7 ;  /* 0x0000000000077941 */ /* 0x000fea0003800000 */
.L_x_1448:
[----:B------:R-:W-:Y:S01]  /*0f30*/  ISETP.GE.AND P0, PT, R23, R17, PT ;  /* 0x000000111700720c */ /* 0x000fe20003f06270 */
[----:B------:R-:W-:-:S12]  /*0f40*/  BSSY B7, `(.L_x_1478) ;  /* 0x00000e8000077945 */ /* 0x000fd80003800000 */
[----:B------:R-:W-:Y:S05]  /*0f50*/  @P0 BRA `(.L_x_1479) ;  /* 0x0000000c00980947 */ /* 0x000fea0003800000 */
[----:B0---4-:R-:W0:Y:S01]  /*0f60*/  LDC.64 R4, c[0x0][0x220] ;  /* 0x00008800ff047b82 */ /* 0x011e220000000a00 */
[----:B------:R-:W-:Y:S01]  /*0f70*/  IMAD R0, R2, 0x200, R23 ;  /* 0x0000020002007824 */ /* 0x000fe200078e0217 */
[----:B------:R-:W-:Y:S01]  /*0f80*/  PRMT R6, R24, 0x9910, RZ ;  /* 0x0000991018067816 */ /* 0x000fe200000000ff */
[----:B------:R-:W-:Y:S01]  /*0f90*/  ULDC UR4, c[0x0][0x230] ;  /* 0x00008c0000047ab9 */ /* 0x000fe20000000800 */
[----:B------:R-:W-:Y:S01]  /*0fa0*/  BSSY B6, `(.L_x_1480) ;  /* 0x00000e0000067945 */ /* 0x000fe20003800000 */
        /* <DEDUP_REMOVED lines=17> */
.L_x_1484:
[----:B------:R-:W2:Y:S02]  /*10c0*/  LDG.E.U8 R4, desc[UR36][R4.64] ;  /* 0x0000002404047981 */ /* 0x000ea4000c1e1100 */
[----:B--2---:R-:W-:Y:S01]  /*10d0*/  I2FP.F32.U32 R18, R4 ;  /* 0x0000000400127245 */ /* 0x004fe20000201000 */
[----:B------:R-:W-:Y:S06]  /*10e0*/  BRA `(.L_x_1486) ;  /* 0x0000000c002c7947 */ /* 0x000fec0003800000 */
.L_x_1483:
        /* <DEDUP_REMOVED lines=9> */
.L_x_1488:
[----:B------:R-:W2:Y:S02]  /*1180*/  LDG.E R4, desc[UR36][R4.64] ;  /* 0x0000002404047981 */ /* 0x000ea4000c1e1900 */
[----:B--2---:R-:W-:Y:S01]  /*1190*/  I2FP.F32.S32 R18, R4 ;  /* 0x0000000400127245 */ /* 0x004fe20000201400 */
[----:B------:R-:W-:Y:S06]  /*11a0*/  BRA `(.L_x_1486) ;  /* 0x0000000800fc7947 */ /* 0x000fec0003800000 */
.L_x_1487:
[----:B------:R-:W2:Y:S02]  /*11b0*/  LDG.E.U16 R4, desc[UR36][R4.64] ;  /* 0x0000002404047981 */ /* 0x000ea4000c1e1500 */
[----:B--2---:R0:W2:Y:S01]  /*11c0*/  I2F.S16 R18, R4 ;  /* 0x0000000400127306 */ /* 0x0040a20000101400 */
[----:B------:R-:W-:Y:S05]  /*11d0*/  BRA `(.L_x_1486) ;  /* 0x0000000800f07947 */ /* 0x000fea0003800000 */
.L_x_1482:
        /* <DEDUP_REMOVED lines=8> */
.L_x_1490:
[----:B------:R-:W2:Y:S02]  /*1260*/  LDG.E.U16 R4, desc[UR36][R4.64] ;  /* 0x0000002404047981 */ /* 0x000ea4000c1e1500 */
[----:B--2---:R-:W-:Y:S01]  /*1270*/  HADD2.F32 R18, -RZ, R4.H0_H0 ;  /* 0x20000004ff127230 */ /* 0x004fe20000004100 */
[----:B------:R-:W-:Y:S06]  /*1280*/  BRA `(.L_x_1486) ;  /* 0x0000000800c47947 */ /* 0x000fec0003800000 */
.L_x_1489:
        /* <DEDUP_REMOVED lines=8> */
.L_x_1492:
[----:B------:R-:W2:Y:S02]  /*1310*/  LDG.E.U16 R4, desc[UR36][R4.64] ;  /* 0x0000002404047981 */ /* 0x000ea4000c1e1500 */
[----:B--2---:R-:W-:Y:S01]  /*1320*/  HADD2.F32 R18, -RZ, R4.H0_H0 ;  /* 0x20000004ff127230 */ /* 0x004fe20000004100 */
[----:B------:R-:W-:Y:S06]  /*1330*/  BRA `(.L_x_1486) ;  /* 0x0000000800987947 */ /* 0x000fec0003800000 */
.L_x_1491:
[----:B------:R-:W2:Y:S01]  /*1340*/  LDG.E.64 R4, desc[UR36][R4.64] ;  /* 0x0000002404047981 */ /* 0x000ea2000c1e1b00 */
[----:B------:R-:W-:Y:S01]  /*1350*/  UMOV UR4, 0xf0000000 ;  /* 0xf000000000047882 */ /* 0x000fe20000000000 */
[----:B------:R-:W-:Y:S01]  /*1360*/  UMOV UR5, 0x380fffff ;  /* 0x380fffff00057882 */ /* 0x000fe20000000000 */
[----:B--2---:R-:W0:Y:S01]  /*1370*/  F2F.F32.F64 R18, R4 ;  /* 0x0000000400127310 */ /* 0x004e220000301000 */
[----:B------:R-:W-:-:S14]  /*1380*/  DSETP.GEU.AND P0, PT, |R4|, UR4, PT ;  /* 0x0000000404007e2a */ /* 0x000fdc000bf0e200 */
[----:B0-----:R-:W-:Y:S01]  /*1390*/  @!P0 FMUL R18, R18, 1.175494350822287508e-38 ;  /* 0x0080000012128820 */ /* 0x001fe20000400000 */
[----:B------:R-:W-:Y:S06]  /*13a0*/  BRA `(.L_x_1486) ;  /* 0x00000008007c7947 */ /* 0x000fec0003800000 */
.L_x_1481:
        /* <DEDUP_REMOVED lines=12> */
.L_x_1495:
[----:B------:R-:W2:Y:S01]  /*1470*/  LDG.E.64 R4, desc[UR36][R4.64] ;  /* 0x0000002404047981 */ /* 0x000ea2000c1e1b00 */
[----:B------:R-:W-:Y:S01]  /*1480*/  UMOV UR4, 0xf0000000 ;  /* 0xf000000000047882 */ /* 0x000fe20000000000 */
[----:B------:R-:W-:Y:S01]  /*1490*/  UMOV UR5, 0x380fffff ;  /* 0x380fffff00057882 */ /* 0x000fe20000000000 */
[----:B--2---:R-:W0:Y:S01]  /*14a0*/  F2F.F32.F64 R18, R4 ;  /* 0x0000000400127310 */ /* 0x004e220000301000 */
[----:B------:R-:W-:-:S14]  /*14b0*/  DSETP.GEU.AND P0, PT, |R4|, UR4, PT ;  /* 0x0000000404007e2a */ /* 0x000fdc000bf0e200 */
[----:B0-----:R-:W-:Y:S01]  /*14c0*/  @!P0 FMUL R18, R18, 1.175494350822287508e-38 ;  /* 0x0080000012128820 */ /* 0x001fe20000400000 */
[----:B------:R-:W-:Y:S06]  /*14d0*/  BRA `(.L_x_1486) ;  /* 0x0000000800307947 */ /* 0x000fec0003800000 */
.L_x_1494:
        /* <DEDUP_REMOVED lines=26> */
.L_x_1497:
        /* <DEDUP_REMOVED lines=8> */
[----:B------:R-:W-:Y:S01]  /*1700*/  @P0 FMUL.FTZ R18, R3, 1.9259299443872358531e-34 ;  /* 0x0780000003120820 */ /* 0x000fe20000410000 */
[----:B------:R-:W-:Y:S02]  /*1710*/  IMAD.SHL.U32 R3, R4, 0x1000000, RZ ;  /* 0x0100000004037824 */ /* 0x000fe400078e00ff */
[----:B------:R-:W-:-:S05]  /*1720*/  @!P0 FADD.FTZ R18, R0, -0.5 ;  /* 0xbf00000000128421 */ /* 0x000fca0000010000 */
[----:B------:R-:W-:Y:S01]  /*1730*/  LOP3.LUT R18, R18, 0x80000000, R3, 0xf8, !PT ;  /* 0x8000000012127812 */ /* 0x000fe200078ef803 */
[----:B------:R-:W-:Y:S06]  /*1740*/  BRA `(.L_x_1486) ;  /* 0x0000000400947947 */ /* 0x000fec0003800000 */
.L_x_1496:
[----:B------:R-:W2:Y:S02]  /*1750*/  LDG.E.U16 R4, desc[UR36][R4.64] ;  /* 0x0000002404047981 */ /* 0x000ea4000c1e1500 */
[----:B--2---:R-:W-:Y:S01]  /*1760*/  IMAD.U32 R18, R4, 0x10000, RZ ;  /* 0x0001000004127824 */ /* 0x004fe200078e00ff */
[----:B------:R-:W-:Y:S06]  /*1770*/  BRA `(.L_x_1486) ;  /* 0x0000000400887947 */ /* 0x000fec0003800000 */
.L_x_1493:
        /* <DEDUP_REMOVED lines=11> */
.L_x_1500:
        /* <DEDUP_REMOVED lines=20> */
.L_x_1502:
[----:B------:R-:W-:Y:S05]  /*1970*/  BSYNC B0 ;  /* 0x0000000000007941 */ /* 0x000fea0003800000 */
.L_x_1501:
[----:B------:R-:W-:Y:S01]  /*1980*/  IMAD.SHL.U32 R3, R3, 0x100000, RZ ;  /* 0x0010000003037824 */ /* 0x000fe200078e00ff */
[----:B------:R-:W-:-:S04]  /*1990*/  LEA R5, R0, 0x3b800000, 0x17 ;  /* 0x3b80000000057811 */ /* 0x000fc800078eb8ff */
[----:B------:R-:W-:Y:S01]  /*19a0*/  LOP3.LUT R18, R5, R3, R18, 0xfe, !PT ;  /* 0x0000000305127212 */ /* 0x000fe200078efe12 */
[----:B------:R-:W-:Y:S06]  /*19b0*/  BRA `(.L_x_1486) ;  /* 0x0000000000f87947 */ /* 0x000fec0003800000 */
.L_x_1499:
        /* <DEDUP_REMOVED lines=20> */
.L_x_1504:
[----:B------:R-:W-:Y:S05]  /*1b00*/  BSYNC B0 ;  /* 0x0000000000007941 */ /* 0x000fea0003800000 */
.L_x_1503:
[----:B------:R-:W-:Y:S01]  /*1b10*/  IMAD.SHL.U32 R3, R3, 0x200000, RZ ;  /* 0x0020000003037824 */ /* 0x000fe200078e00ff */
[----:B------:R-:W-:-:S04]  /*1b20*/  LEA R5, R0, 0x37800000, 0x17 ;  /* 0x3780000000057811 */ /* 0x000fc800078eb8ff */
[----:B------:R-:W-:Y:S01]  /*1b30*/  LOP3.LUT R18, R5, R3, R18, 0xfe, !PT ;  /* 0x0000000305127212 */ /* 0x000fe200078efe12 */
[----:B------:R-:W-:Y:S06]  /*1b40*/  BRA `(.L_x_1486) ;  /* 0x0000000000947947 */ /* 0x000fec0003800000 */
.L_x_1498:
        /* <DEDUP_REMOVED lines=14> */
.L_x_1485:
        /* <DEDUP_REMOVED lines=15> */
[----:B01-3-5:R-:W-:Y:S05]  /*1d20*/  CALL.ABS.NOINC R14 ;  /* 0x000000000e007343 */ /* 0x02bfea0003c00000 */
.L_x_1507:
[----:B------:R-:W-:Y:S01]  /*1d30*/  IMAD.MOV.U32 R18, RZ, RZ, RZ ;  /* 0x000000ffff127224 */ /* 0x000fe200078e00ff */
[----:B------:R-:W-:Y:S06]  /*1d40*/  BRA `(.L_x_1486) ;  /* 0x0000000000147947 */ /* 0x000fec0003800000 */
.L_x_1506:
[----:B------:R-:W2:Y:S02]  /*1d50*/  LDG.E.64 R4, desc[UR36][R4.64] ;  /* 0x0000002404047981 */ /* 0x000ea4000c1e1b00 */
[----:B--2---:R0:W2:Y:S01]  /*1d60*/  I2F.U64 R18, R4 ;  /* 0x0000000400127312 */ /* 0x0040a20000301000 */
[----:B------:R-:W-:Y:S05]  /*1d70*/  BRA `(.L_x_1486) ;  /* 0x0000000000087947 */ /* 0x000fea0003800000 */
.L_x_1505:
[----:B------:R-:W2:Y:S02]  /*1d80*/  LDG.E R4, desc[UR36][R4.64] ;  /* 0x0000002404047981 */ /* 0x000ea4000c1e1900 */
[----:B--2---:R-:W-:-:S07]  /*1d90*/  I2FP.F32.U32 R18, R4 ;  /* 0x0000000400127245 */ /* 0x004fce0000201000 */
.L_x_1486:
[----:B------:R-:W-:Y:S05]  /*1da0*/  BSYNC B6 ;  /* 0x0000000000067941 */ /* 0x000fea0003800000 */
.L_x_1480:
[----:B------:R-:W-:-:S07]  /*1db0*/  VIADD R23, R23, 0x80 ;  /* 0x0000008017177836 */ /* 0x000fce0000000000 */
.L_x_1479:
[----:B------:R-:W-:Y:S05]  /*1dc0*/  BSYNC B7 ;  /* 0x0000000000077941 */ /* 0x000fea0003800000 */
.L_x_1478:
[----:B------:R-:W-:Y:S01]  /*1dd0*/  ISETP.GE.AND P0, PT, R23, R17, PT ;  /* 0x000000111700720c */ /* 0x000fe20003f06270 */
[----:B------:R-:W-:Y:S01]  /*1de0*/  BSSY B7, `(.L_x_1508) ;  /* 0x00000ea000077945 */ /* 0x000fe20003800000 */
[----:B------:R-:W-:Y:S02]  /*1df0*/  IMAD.MOV.U32 R16, RZ, RZ, RZ ;  /* 0x000000ffff107224 */ /* 0x000fe400078e00ff */
[----:B------:R-:W-:-:S09]  /*1e00*/  IMAD.MOV.U32 R22, RZ, RZ, RZ ;  /* 0x000000ffff167224 */ /* 0x000fd200078e00ff */
[----:B------:R-:W-:Y:S05]  /*1e10*/  @P0 BRA `(.L_x_1509) ;  /* 0x0000000c00980947 */ /* 0x000fea0003800000 */
[----:B0-2-4-:R-:W0:Y:S01]  /*1e20*/  LDC.64 R4, c[0x0][0x220] ;  /* 0x00008800ff047b82 */ /* 0x015e220000000a00 */
        /* <DEDUP_REMOVED lines=19> */
[----:B--2---:R0:W2:Y:S01]  /*1f60*/  I2F.S16 R22, R4 ;  /* 0x0000000400167306 */ /* 0x0040a20000101400 */
[----:B------:R-:W-:Y:S05]  /*1f70*/  BRA `(.L_x_1516) ;  /* 0x0000000c00387947 */ /* 0x000fea0003800000 */
.L_x_1514:
[----:B------:R-:W2:Y:S02]  /*1f80*/  LDG.E.U8 R4, desc[UR36][R4.64] ;  /* 0x0000002404047981 */ /* 0x000ea4000c1e1100 */
[----:B--2---:R-:W-:Y:S01]  /*1f90*/  I2FP.F32.U32 R22, R4 ;  /* 0x0000000400167245 */ /* 0x004fe20000201000 */
[----:B------:R-:W-:Y:S06]  /*1fa0*/  BRA `(.L_x_1516) ;  /* 0x0000000c002c7947 */ /* 0x000fec0003800000 */
.L_x_1513:
        /* <DEDUP_REMOVED lines=9> */
.L_x_1518:
[----:B------:R-:W2:Y:S02]  /*2040*/  LDG.E R4, desc[UR36][R4.64] ;  /* 0x0000002404047981 */ /* 0x000ea4000c1e1900 */
[----:B--2---:R-:W-:Y:S01]  /*2050*/  I2FP.F32.S32 R22, R4 ;  /* 0x0000000400167245 */ /* 0x004fe20000201400 */
[----:B------:R-:W-:Y:S06]  /*2060*/  BRA `(.L_x_1516) ;  /* 0x0000000800fc7947 */ /* 0x000fec0003800000 */
.L_x_1517:
[----:B------:R-:W2:Y:S02]  /*2070*/  LDG.E.U16 R4, desc[UR36][R4.64] ;  /* 0x0000002404047981 */ /* 0x000ea4000c1e1500 */
[----:B--2---:R4:W0:Y:S01]  /*2080*/  I2F.S16 R22, R4 ;  /* 0x0000000400167306 */ /* 0x0048220000101400 */
[----:B------:R-:W-:Y:S05]  /*2090*/  BRA `(.L_x_1516) ;  /* 0x0000000800f07947 */ /* 0x000fea0003800000 */
.L_x_1512:
        /* <DEDUP_REMOVED lines=8> */
.L_x_1520:
[----:B------:R-:W2:Y:S02]  /*2120*/  LDG.E.U16 R4, desc[UR36][R4.64] ;  /* 0x0000002404047981 */ /* 0x000ea4000c1e1500 */
[----:B--2---:R-:W-:Y:S01]  /*2130*/  HADD2.F32 R22, -RZ, R4.H0_H0 ;  /* 0x20000004ff167230 */ /* 0x004fe20000004100 */
[----:B------:R-:W-:Y:S06]  /*2140*/  BRA `(.L_x_1516) ;  /* 0x0000000800c47947 */ /* 0x000fec0003800000 */
.L_x_1519:
        /* <DEDUP_REMOVED lines=8> */
.L_x_1522:
[----:B------:R-:W2:Y:S02]  /*21d0*/  LDG.E.U16 R4, desc[UR36][R4.64] ;  /* 0x0000002404047981 */ /* 0x000ea4000c1e1500 */
[----:B--2---:R-:W-:Y:S01]  /*21e0*/  HADD2.F32 R22, -RZ, R4.H0_H0 ;  /* 0x20000004ff167230 */ /* 0x004fe20000004100 */
[----:B------:R-:W-:Y:S06]  /*21f0*/  BRA `(.L_x_1516) ;  /* 0x0000000800987947 */ /* 0x000fec0003800000 */
.L_x_1521:
[----:B------:R-:W2:Y:S01]  /*2200*/  LDG.E.64 R4, desc[UR36][R4.64] ;  /* 0x0000002404047981 */ /* 0x000ea2000c1e1b00 */
[----:B------:R-:W-:Y:S01]  /*2210*/  UMOV UR4, 0xf0000000 ;  /* 0xf000000000047882 */ /* 0x000fe20000000000 */
[----:B------:R-:W-:Y:S01]  /*2220*/  UMOV UR5, 0x380fffff ;  /* 0x380fffff00057882 */ /* 0x000fe20000000000 */
[----:B--2---:R-:W0:Y:S01]  /*2230*/  F2F.F32.F64 R22, R4 ;  /* 0x0000000400167310 */ /* 0x004e220000301000 */
[----:B------:R-:W-:-:S14]  /*2240*/  DSETP.GEU.AND P0, PT, |R4|, UR4, PT ;  /* 0x0000000404007e2a */ /* 0x000fdc000bf0e200 */
[----:B0-----:R-:W-:Y:S01]  /*2250*/  @!P0 FMUL R22, R22, 1.175494350822287508e-38 ;  /* 0x0080000016168820 */ /* 0x001fe20000400000 */
[----:B------:R-:W-:Y:S06]  /*2260*/  BRA `(.L_x_1516) ;  /* 0x00000008007c7947 */ /* 0x000fec0003800000 */
.L_x_1511:
        /* <DEDUP_REMOVED lines=12> */
.L_x_1525:
[----:B------:R-:W2:Y:S01]  /*2330*/  LDG.E.64 R4, desc[UR36][R4.64] ;  /* 0x0000002404047981 */ /* 0x000ea2000c1e1b00 */
[----:B------:R-:W-:Y:S01]  /*2340*/  UMOV UR4, 0xf0000000 ;  /* 0xf000000000047882 */ /* 0x000fe20000000000 */
[----:B------:R-:W-:Y:S01]  /*2350*/  UMOV UR5, 0x380fffff ;  /* 0x380fffff00057882 */ /* 0x000fe20000000000 */
[----:B--2---:R-:W0:Y:S01]  /*2360*/  F2F.F32.F64 R22, R4 ;  /* 0x0000000400167310 */ /* 0x004e220000301000 */
[----:B------:R-:W-:-:S14]  /*2370*/  DSETP.GEU.AND P0, PT, |R4|, UR4, PT ;  /* 0x0000000404007e2a */ /* 0x000fdc000bf0e200 */
[----:B0-----:R-:W-:Y:S01]  /*2380*/  @!P0 FMUL R22, R22, 1.175494350822287508e-38 ;  /* 0x0080000016168820 */ /* 0x001fe20000400000 */
[----:B------:R-:W-:Y:S06]  /*2390*/  BRA `(.L_x_1516) ;  /* 0x0000000800307947 */ /* 0x000fec0003800000 */
.L_x_1524:
        /* <DEDUP_REMOVED lines=26> */
.L_x_1527:
        /* <DEDUP_REMOVED lines=13> */
.L_x_1526:
[----:B------:R-:W2:Y:S02]  /*2610*/  LDG.E.U16 R4, desc[UR36][R4.64] ;  /* 0x0000002404047981 */ /* 0x000ea4000c1e1500 */
[----:B--2---:R-:W-:Y:S01]  /*2620*/  IMAD.U32 R22, R4, 0x10000, RZ ;  /* 0x0001000004167824 */ /* 0x004fe200078e00ff */
[----:B------:R-:W-:Y:S06]  /*2630*/  BRA `(.L_x_1516) ;  /* 0x0000000400887947 */ /* 0x000fec0003800000 */
.L_x_1523:
        /* <DEDUP_REMOVED lines=11> */
.L_x_1530:
        /* <DEDUP_REMOVED lines=20> */
.L_x_1532:
[----:B------:R-:W-:Y:S05]  /*2830*/  BSYNC B0 ;  /* 0x0000000000007941 */ /* 0x000fea0003800000 */
.L_x_1531:
[----:B------:R-:W-:Y:S01]  /*2840*/  IMAD.SHL.U32 R3, R3, 0x100000, RZ ;  /* 0x0010000003037824 */ /* 0x000fe200078e00ff */
[----:B------:R-:W-:-:S04]  /*2850*/  LEA R5, R0, 0x3b800000, 0x17 ;  /* 0x3b80000000057811 */ /* 0x000fc800078eb8ff */
[----:B------:R-:W-:Y:S01]  /*2860*/  LOP3.LUT R22, R5, R3, R22, 0xfe, !PT ;  /* 0x0000000305167212 */ /* 0x000fe200078efe16 */
[----:B------:R-:W-:Y:S06]  /*2870*/  BRA `(.L_x_1516) ;  /* 0x0000000000f87947 */ /* 0x000fec0003800000 */
.L_x_1529:
        /* <DEDUP_REMOVED lines=20> */
.L_x_1534:
[----:B------:R-:W-:Y:S05]  /*29c0*/  BSYNC B0 ;  /* 0x0000000000007941 */ /* 0x000fea0003800000 */
.L_x_1533:
[----:B------:R-:W-:Y:S01]  /*29d0*/  IMAD.SHL.U32 R3, R3, 0x200000, RZ ;  /* 0x0020000003037824 */ /* 0x000fe200078e00ff */
[----:B------:R-:W-:-:S04]  /*29e0*/  LEA R5, R0, 0x37800000, 0x17 ;  /* 0x3780000000057811 */ /* 0x000fc800078eb8ff */
[----:B------:R-:W-:Y:S01]  /*29f0*/  LOP3.LUT R22, R5, R3, R22, 0xfe, !PT ;  /* 0x0000000305167212 */ /* 0x000fe200078efe16 */
[----:B------:R-:W-:Y:S06]  /*2a00*/  BRA `(.L_x_1516) ;  /* 0x0000000000947947 */ /* 0x000fec0003800000 */
.L_x_1528:
        /* <DEDUP_REMOVED lines=14> */
.L_x_1515:
        /* <DEDUP_REMOVED lines=16> */
.L_x_1537:
[----:B------:R-:W-:Y:S01]  /*2bf0*/  IMAD.MOV.U32 R22, RZ, RZ, RZ ;  /* 0x000000ffff167224 */ /* 0x000fe200078e00ff */
[----:B------:R-:W-:Y:S06]  /*2c00*/  BRA `(.L_x_1516) ;  /* 0x0000000000147947 */ /* 0x000fec0003800000 */
.L_x_1536:
[----:B------:R-:W2:Y:S02]  /*2c10*/  LDG.E.64 R4, desc[UR36][R4.64] ;  /* 0x0000002404047981 */ /* 0x000ea4000c1e1b00 */
[----:B--2---:R0:W2:Y:S01]  /*2c20*/  I2F.U64 R22, R4 ;  /* 0x0000000400167312 */ /* 0x0040a20000301000 */
[----:B------:R-:W-:Y:S05]  /*2c30*/  BRA `(.L_x_1516) ;  /* 0x0000000000087947 */ /* 0x000fea0003800000 */
.L_x_1535:
[----:B------:R-:W2:Y:S02]  /*2c40*/  LDG.E R4, desc[UR36][R4.64] ;  /* 0x0000002404047981 */ /* 0x000ea4000c1e1900 */
[----:B--2---:R-:W-:-:S07]  /*2c50*/  I2FP.F32.U32 R22, R4 ;  /* 0x0000000400167245 */ /* 0x004fce0000201000 */
.L_x_1516:
[----:B------:R-:W-:Y:S05]  /*2c60*/  BSYNC B6 ;  /* 0x0000000000067941 */ /* 0x000fea0003800000 */
.L_x_1510:
[----:B------:R-:W-:-:S07]  /*2c70*/  VIADD R23, R23, 0x80 ;  /* 0x0000008017177836 */ /* 0x000fce0000000000 */
.L_x_1509:
[----:B------:R-:W-:Y:S05]  /*2c80*/  BSYNC B7 ;  /* 0x0000000000077941 */ /* 0x000fea0003800000 */
.L_x_1508:
[----:B------:R-:W-:Y:S01]  /*2c90*/  ISETP.GE.AND P0, PT, R23, R17, PT ;  /* 0x000000111700720c */ /* 0x000fe20003f06270 */
[----:B------:R-:W-:-:S12]  /*2ca0*/  BSSY B6, `(.L_x_1538) ;  /* 0x00000e1000067945 */ /* 0x000fd80003800000 */
[----:B------:R-:W-:Y:S05]  /*2cb0*/  @P0 BRA `(.L_x_1539) ;  /* 0x0000000c007c0947 */ /* 0x000fea0003800000 */
[----:B0-2-4-:R-:W0:Y:S01]  /*2cc0*/  LDC.64 R4, c[0x0][0x220] ;  /* 0x00008800ff047b82 */ /* 0x015e220000000a00 */
        /* <DEDUP_REMOVED lines=19> */
.L_x_1543:
[----:B------:R-:W2:Y:S02]  /*2e00*/  LDG.E.U8 R4, desc[UR36][R4.64] ;  /* 0x0000002404047981 */ /* 0x000ea4000c1e1100 */
[----:B--2---:R-:W-:Y:S01]  /*2e10*/  I2FP.F32.U32 R16, R4 ;  /* 0x0000000400107245 */ /* 0x004fe20000201000 */
[----:B------:R-:W-:Y:S06]  /*2e20*/  BRA `(.L_x_1539) ;  /* 0x0000000c00207947 */ /* 0x000fec0003800000 */
.L_x_1542:
        /* <DEDUP_REMOVED lines=9> */
.L_x_1546:
[----:B------:R-:W2:Y:S02]  /*2ec0*/  LDG.E R4, desc[UR36][R4.64] ;  /* 0x0000002404047981 */ /* 0x000ea4000c1e1900 */
[----:B--2---:R-:W-:Y:S01]  /*2ed0*/  I2FP.F32.S32 R16, R4 ;  /* 0x0000000400107245 */ /* 0x004fe20000201400 */
[----:B------:R-:W-:Y:S06]  /*2ee0*/  BRA `(.L_x_1539) ;  /* 0x0000000800f07947 */ /* 0x000fec0003800000 */
.L_x_1545:
[----:B------:R-:W2:Y:S02]  /*2ef0*/  LDG.E.U16 R4, desc[UR36][R4.64] ;  /* 0x0000002404047981 */ /* 0x000ea4000c1e1500 */
[----:B--2---:R0:W2:Y:S01]  /*2f00*/  I2F.S16 R16, R4 ;  /* 0x0000000400107306 */ /* 0x0040a20000101400 */
[----:B------:R-:W-:Y:S05]  /*2f10*/  BRA `(.L_x_1539) ;  /* 0x0000000800e47947 */ /* 0x000fea0003800000 */
.L_x_1541:
        /* <DEDUP_REMOVED lines=8> */
.L_x_1548:
[----:B------:R-:W2:Y:S02]  /*2fa0*/  LDG.E.U16 R4, desc[UR36][R4.64] ;  /* 0x0000002404047981 */ /* 0x000ea4000c1e1500 */
[----:B--2---:R-:W-:Y:S01]  /*2fb0*/  HADD2.F32 R16, -RZ, R4.H0_H0 ;  /* 0x20000004ff107230 */ /* 0x004fe20000004100 */
[----:B------:R-:W-:Y:S06]  /*2fc0*/  BRA `(.L_x_1539) ;  /* 0x0000000800b87947 */ /* 0x000fec0003800000 */
.L_x_1547:
        /* <DEDUP_REMOVED lines=8> */
.L_x_1550:
[----:B------:R-:W2:Y:S02]  /*3050*/  LDG.E.U16 R4, desc[UR36][R4.64] ;  /* 0x0000002404047981 */ /* 0x000ea4000c1e1500 */
[----:B--2---:R-:W-:Y:S01]  /*3060*/  HADD2.F32 R16, -RZ, R4.H0_H0 ;  /* 0x20000004ff107230 */ /* 0x004fe20000004100 */
[----:B------:R-:W-:Y:S06]  /*3070*/  BRA `(.L_x_1539) ;  /* 0x00000008008c7947 */ /* 0x000fec0003800000 */
.L_x_1549:
[----:B------:R-:W2:Y:S01]  /*3080*/  LDG.E.64 R4, desc[UR36][R4.64] ;  /* 0x0000002404047981 */ /* 0x000ea2000c1e1b00 */
[----:B------:R-:W-:Y:S01]  /*3090*/  UMOV UR4, 0xf0000000 ;  /* 0xf000000000047882 */ /* 0x000fe20000000000 */
[----:B------:R-:W-:Y:S01]  /*30a0*/  UMOV UR5, 0x380fffff ;  /* 0x380fffff00057882 */ /* 0x000fe20000000000 */
[----:B--2---:R-:W0:Y:S01]  /*30b0*/  F2F.F32.F64 R16, R4 ;  /* 0x0000000400107310 */ /* 0x004e220000301000 */
[----:B------:R-:W-:-:S14]  /*30c0*/  DSETP.GEU.AND P0, PT, |R4|, UR4, PT ;  /* 0x0000000404007e2a */ /* 0x000fdc000bf0e200 */
[----:B0-----:R-:W-:Y:S01]  /*30d0*/  @!P0 FMUL R16, R16, 1.175494350822287508e-38 ;  /* 0x0080000010108820 */ /* 0x001fe20000400000 */
[----:B------:R-:W-:Y:S06]  /*30e0*/  BRA `(.L_x_1539) ;  /* 0x0000000800707947 */ /* 0x000fec0003800000 */
.L_x_1540:
        /* <DEDUP_REMOVED lines=12> */
.L_x_1553:
[----:B------:R-:W2:Y:S01]  /*31b0*/  LDG.E.64 R4, desc[UR36][R4.64] ;  /* 0x0000002404047981 */ /* 0x000ea2000c1e1b00 */
[----:B------:R-:W-:Y:S01]  /*31c0*/  UMOV UR4, 0xf0000000 ;  /* 0xf000000000047882 */ /* 0x000fe20000000000 */
[----:B------:R-:W-:Y:S01]  /*31d0*/  UMOV UR5, 0x380fffff ;  /* 0x380fffff00057882 */ /* 0x000fe20000000000 */
[----:B--2---:R-:W0:Y:S01]  /*31e0*/  F2F.F32.F64 R16, R4 ;  /* 0x0000000400107310 */ /* 0x004e220000301000 */
[----:B------:R-:W-:-:S14]  /*31f0*/  DSETP.GEU.AND P0, PT, |R4|, UR4, PT ;  /* 0x0000000404007e2a */ /* 0x000fdc000bf0e200 */
[----:B0-----:R-:W-:Y:S01]  /*3200*/  @!P0 FMUL R16, R16, 1.175494350822287508e-38 ;  /* 0x0080000010108820 */ /* 0x001fe20000400000 */
[----:B------:R-:W-:Y:S06]  /*3210*/  BRA `(.L_x_1539) ;  /* 0x0000000800247947 */ /* 0x000fec0003800000 */
.L_x_1552:
        /* <DEDUP_REMOVED lines=26> */
.L_x_1555:
        /* <DEDUP_REMOVED lines=13> */
.L_x_1554:
[----:B------:R-:W2:Y:S02]  /*3490*/  LDG.E.U16 R4, desc[UR36][R4.64] ;  /* 0x0000002404047981 */ /* 0x000ea4000c1e1500 */
[----:B--2---:R-:W-:Y:S01]  /*34a0*/  IMAD.U32 R16, R4, 0x10000, RZ ;  /* 0x0001000004107824 */ /* 0x004fe200078e00ff */
[----:B------:R-:W-:Y:S06]  /*34b0*/  BRA `(.L_x_1539) ;  /* 0x00000004007c7947 */ /* 0x000fec0003800000 */
.L_x_1551:
        /* <DEDUP_REMOVED lines=11> */
.L_x_1558:
[----:B------:R-:W2:Y:S02]  /*3570*/  LDG.E.U8 R3, desc[UR36][R4.64] ;  /* 0x0000002404037981 */ /* 0x000ea4000c1e1100 */
        /* <DEDUP_REMOVED lines=18> */
.L_x_1560:
[----:B------:R-:W-:Y:S05]  /*36a0*/  BSYNC B0 ;  /* 0x0000000000007941 */ /* 0x000fea0003800000 */
.L_x_1559:
[----:B------:R-:W-:Y:S01]  /*36b0*/  IMAD.SHL.U32 R3, R3, 0x100000, RZ ;  /* 0x0010000003037824 */ /* 0x000fe200078e00ff */
[----:B------:R-:W-:-:S04]  /*36c0*/  LEA R5, R0, 0x3b800000, 0x17 ;  /* 0x3b80000000057811 */ /* 0x000fc800078eb8ff */
[----:B------:R-:W-:Y:S01]  /*36d0*/  LOP3.LUT R16, R5, R3, R16, 0xfe, !PT ;  /* 0x0000000305107212 */ /* 0x000fe200078efe10 */
[----:B------:R-:W-:Y:S06]  /*36e0*/  BRA `(.L_x_1539) ;  /* 0x0000000000f07947 */ /* 0x000fec0003800000 */
.L_x_1557:
        /* <DEDUP_REMOVED lines=19> */
.L_x_1562:
[----:B------:R-:W-:Y:S05]  /*3820*/  BSYNC B0 ;  /* 0x0000000000007941 */ /* 0x000fea0003800000 */
.L_x_1561:
[----:B------:R-:W-:Y:S01]  /*3830*/  IMAD.SHL.U32 R3, R3, 0x200000, RZ ;  /* 0x0020000003037824 */ /* 0x000fe200078e00ff */
[----:B------:R-:W-:-:S04]  /*3840*/  LEA R5, R0, 0x37800000, 0x17 ;  /* 0x3780000000057811 */ /* 0x000fc800078eb8ff */
[----:B------:R-:W-:Y:S01]  /*3850*/  LOP3.LUT R16, R5, R3, R16, 0xfe, !PT ;  /* 0x0000000305107212 */ /* 0x000fe200078efe10 */
[----:B------:R-:W-:Y:S06]  /*3860*/  BRA `(.L_x_1539) ;  /* 0x0000000000907947 */ /* 0x000fec0003800000 */
.L_x_1556:
        /* <DEDUP_REMOVED lines=14> */
.L_x_1544:
        /* <DEDUP_REMOVED lines=16> */
.L_x_1565:
[----:B------:R-:W-:Y:S05]  /*3a50*/  BRA `(.L_x_1539) ;  /* 0x0000000000147947 */ /* 0x000fea0003800000 */
.L_x_1564:
[----:B------:R-:W2:Y:S02]  /*3a60*/  LDG.E.64 R4, desc[UR36][R4.64] ;  /* 0x0000002404047981 */ /* 0x000ea4000c1e1b00 */
[----:B--2---:R0:W2:Y:S01]  /*3a70*/  I2F.U64 R16, R4 ;  /* 0x0000000400107312 */ /* 0x0040a20000301000 */
[----:B------:R-:W-:Y:S05]  /*3a80*/  BRA `(.L_x_1539) ;  /* 0x0000000000087947 */ /* 0x000fea0003800000 */
.L_x_1563:
[----:B------:R-:W2:Y:S02]  /*3a90*/  LDG.E R4, desc[UR36][R4.64] ;  /* 0x0000002404047981 */ /* 0x000ea4000c1e1900 */
[----:B--2---:R-:W-:-:S07]  /*3aa0*/  I2FP.F32.U32 R16, R4 ;  /* 0x0000000400107245 */ /* 0x004fce0000201000 */
.L_x_1539:
[----:B------:R-:W-:Y:S05]  /*3ab0*/  BSYNC B6 ;  /* 0x0000000000067941 */ /* 0x000fea0003800000 */
.L_x_1538:
[----:B------:R-:W0:Y:S01]  /*3ac0*/  S2R R25, SR_TID.X ;  /* 0x0000000000197919 */ /* 0x000e220000002100 */
[----:B------:R-:W-:Y:S01]  /*3ad0*/  BSSY B6, `(.L_x_1566) ;  /* 0x0000111000067945 */ /* 0x000fe20003800000 */
[C---:B0-----:R-:W-:Y:S01]  /*3ae0*/  VIADD R0, R25.reuse, 0x100 ;  /* 0x0000010019007836 */ /* 0x041fe20000000000 */
[C---:B------:R-:W-:Y:S01]  /*3af0*/  ISETP.GE.AND P3, PT, R25.reuse, R17, PT ;  /* 0x000000111900720c */ /* 0x040fe20003f66270 */
[----:B------:R-:W-:-:S03]  /*3b00*/  VIADD R26, R25, 0x80 ;  /* 0x00000080191a7836 */ /* 0x000fc60000000000 */
[-C--:B------:R-:W-:Y:S01]  /*3b10*/  ISETP.GE.AND P1, PT, R0, R17.reuse, PT ;  /* 0x000000110000720c */ /* 0x080fe20003f26270 */
[----:B------:R-:W-:Y:S01]  /*3b20*/  VIADD R0, R25, 0x180 ;  /* 0x0000018019007836 */ /* 0x000fe20000000000 */
[----:B------:R-:W-:-:S04]  /*3b30*/  ISETP.GE.AND P0, PT, R26, R17, PT ;  /* 0x000000111a00720c */ /* 0x000fc80003f06270 */
[----:B------:R-:W-:-:S03]  /*3b40*/  ISETP.GE.AND P2, PT, R0, R17, PT ;  /* 0x000000110000720c */ /* 0x000fc60003f46270 */
[----:B-1-3-5:R-:W-:-:S04]  /*3b50*/  @!P3 FMUL.RZ R19, R19, 0.15915493667125701904 ;  /* 0x3e22f9831313b820 */ /* 0x02afc8000040c000 */
[----:B--2---:R-:W-:Y:S01]  /*3b60*/  @!P1 FMUL.RZ R3, R22, 0.15915493667125701904 ;  /* 0x3e22f98316039820 */ /* 0x004fe2000040c000 */
[----:B----4-:R0:W1:Y:S01]  /*3b70*/  @!P3 MUFU.COS R4, R19 ;  /* 0x000000130004b308 */ /* 0x0100620000000000 */
[----:B------:R-:W-:-:S04]  /*3b80*/  @!P0 FMUL.RZ R0, R18, 0.15915493667125701904 ;  /* 0x3e22f98312008820 */ /* 0x000fc8000040c000 */
[----:B------:R-:W-:Y:S02]  /*3b90*/  @!P2 FMUL.RZ R5, R16, 0.15915493667125701904 ;  /* 0x3e22f9831005a820 */ /* 0x000fe4000040c000 */
[----:B------:R-:W2:Y:S01]  /*3ba0*/  LDC.U8 R16, c[0x0][0x234] ;  /* 0x00008d00ff107b82 */ /* 0x000ea20000000000 */
[----:B------:R0:W3:Y:S08]  /*3bb0*/  @!P1 MUFU.COS R22, R3 ;  /* 0x0000000300169308 */ /* 0x0000f00000000000 */
[----:B------:R0:W4:Y:S08]  /*3bc0*/  @!P2 MUFU.COS R24, R5 ;  /* 0x000000050018a308 */ /* 0x0001300000000000 */
[----:B------:R0:W0:Y:S01]  /*3bd0*/  @!P0 MUFU.COS R18, R0 ;  /* 0x0000000000128308 */ /* 0x0000220000000000 */
[----:B-1-3--:R-:W-:Y:S05]  /*3be0*/  @P3 BRA `(.L_x_1567) ;  /* 0x0000000c00fc3947 */ /* 0x00afea0003800000 */
[----:B------:R-:W1:Y:S01]  /*3bf0*/  LDC.64 R8, c[0x0][0x218] ;  /* 0x00008600ff087b82 */ /* 0x000e620000000a00 */
[----:B0-----:R-:W-:Y:S01]  /*3c00*/  IMAD R0, R2, 0x200, R25 ;  /* 0x0000020002007824 */ /* 0x001fe200078e0219 */
[----:B--2---:R-:W-:Y:S01]  /*3c10*/  PRMT R5, R16, 0x9910, RZ ;  /* 0x0000991010057816 */ /* 0x004fe200000000ff */
[----:B------:R-:W-:Y:S02]  /*3c20*/  ULDC UR4, c[0x0][0x238] ;  /* 0x00008e0000047ab9 */ /* 0x000fe40000000800 */
[----:B------:R-:W-:Y:S02]  /*3c30*/  IMAD R3, R0, UR4, RZ ;  /* 0x0000000400037c24 */ /* 0x000fe4000f8e02ff */
[----:B------:R-:W-:-:S05]  /*3c40*/  IMAD.MOV.U32 R0, RZ, RZ, R5 ;  /* 0x000000ffff007224 */ /* 0x000fca00078e0005 */
[----:B------:R-:W-:Y:S02]  /*3c50*/  ISETP.GT.AND P0, PT, R0, 0x9, PT ;  /* 0x000000090000780c */ /* 0x000fe40003f04270 */
[----:B-1----:R-:W-:-:S05]  /*3c60*/  IADD3 R8, P1, R3, R8, RZ ;  /* 0x0000000803087210 */ /* 0x002fca0007f3e0ff */
        /* <DEDUP_REMOVED lines=10> */
[----:B------:R-:W0:Y:S01]  /*3d10*/  F2I.FTZ.TRUNC.NTZ R3, R4 ;  /* 0x0000000400037305 */ /* 0x000e22000021f100 */
[----:B------:R-:W-:Y:S01]  /*3d20*/  IMAD.MOV.U32 R25, RZ, RZ, R26 ;  /* 0x000000ffff197224 */ /* 0x000fe200078e001a */
[----:B0-----:R0:W-:Y:S01]  /*3d30*/  STG.E.U8 desc[UR36][R8.64], R3 ;  /* 0x0000000308007986 */ /* 0x0011e2000c101124 */
[----:B------:R-:W-:Y:S05]  /*3d40*/  BRA `(.L_x_1567) ;  /* 0x0000000c00a47947 */ /* 0x000fea0003800000 */
.L_x_1571:
[----:B------:R-:W0:Y:S01]  /*3d50*/  F2I.S64.TRUNC R4, R4 ;  /* 0x0000000400047311 */ /* 0x000e22000020d900 */
[----:B------:R-:W-:Y:S02]  /*3d60*/  IMAD.MOV.U32 R25, RZ, RZ, R26 ;  /* 0x000000ffff197224 */ /* 0x000fe400078e001a */
[----:B0-----:R-:W-:-:S05]  /*3d70*/  IMAD.MOV.U32 R3, RZ, RZ, R4 ;  /* 0x000000ffff037224 */ /* 0x001fca00078e0004 */
[----:B------:R0:W-:Y:S01]  /*3d80*/  STG.E.U8 desc[UR36][R8.64], R3 ;  /* 0x0000000308007986 */ /* 0x0001e2000c101124 */
[----:B------:R-:W-:Y:S05]  /*3d90*/  BRA `(.L_x_1567) ;  /* 0x0000000c00907947 */ /* 0x000fea0003800000 */
.L_x_1570:
[----:B------:R-:W-:-:S13]  /*3da0*/  ISETP.NE.AND P0, PT, R0, 0x2, PT ;  /* 0x000000020000780c */ /* 0x000fda0003f05270 */
[----:B------:R-:W-:Y:S05]  /*3db0*/  @!P0 BRA `(.L_x_1573) ;  /* 0x0000000000308947 */ /* 0x000fea0003800000 */
[----:B------:R-:W-:-:S13]  /*3dc0*/  ISETP.NE.AND P0, PT, R0, 0x3, PT ;  /* 0x000000030000780c */ /* 0x000fda0003f05270 */
[----:B------:R-:W-:Y:S05]  /*3dd0*/  @!P0 BRA `(.L_x_1574) ;  /* 0x0000000000188947 */ /* 0x000fea0003800000 */
[----:B------:R-:W-:-:S13]  /*3de0*/  ISETP.NE.AND P0, PT, R0, 0x4, PT ;  /* 0x000000040000780c */ /* 0x000fda0003f05270 */
[----:B------:R-:W-:Y:S05]  /*3df0*/  @P0 BRA `(.L_x_1572) ;  /* 0x0000000c00140947 */ /* 0x000fea0003800000 */
[----:B------:R-:W0:Y:S01]  /*3e00*/  F2I.S64.TRUNC R4, R4 ;  /* 0x0000000400047311 */ /* 0x000e22000020d900 */
[----:B------:R-:W-:Y:S01]  /*3e10*/  IMAD.MOV.U32 R25, RZ, RZ, R26 ;  /* 0x000000ffff197224 */ /* 0x000fe200078e001a */
[----:B0-----:R0:W-:Y:S01]  /*3e20*/  STG.E.64 desc[UR36][R8.64], R4 ;  /* 0x0000000408007986 */ /* 0x0011e2000c101b24 */
[----:B------:R-:W-:Y:S05]  /*3e30*/  BRA `(.L_x_1567) ;  /* 0x0000000c00687947 */ /* 0x000fea0003800000 */
.L_x_1574:
[----:B------:R-:W0:Y:S01]  /*3e40*/  F2I.FTZ.TRUNC.NTZ R3, R4 ;  /* 0x0000000400037305 */ /* 0x000e22000021f100 */
[----:B------:R-:W-:Y:S01]  /*3e50*/  IMAD.MOV.U32 R25, RZ, RZ, R26 ;  /* 0x000000ffff197224 */ /* 0x000fe200078e001a */
[----:B0-----:R0:W-:Y:S01]  /*3e60*/  STG.E desc[UR36][R8.64], R3 ;  /* 0x0000000308007986 */ /* 0x0011e2000c101924 */
[----:B------:R-:W-:Y:S05]  /*3e70*/  BRA `(.L_x_1567) ;  /* 0x0000000c00587947 */ /* 0x000fea0003800000 */
.L_x_1573:
[----:B------:R-:W0:Y:S01]  /*3e80*/  F2I.FTZ.TRUNC.NTZ R3, R4 ;  /* 0x0000000400037305 */ /* 0x000e22000021f100 */
[----:B------:R-:W-:Y:S01]  /*3e90*/  IMAD.MOV.U32 R25, RZ, RZ, R26 ;  /* 0x000000ffff197224 */ /* 0x000fe200078e001a */
[----:B0-----:R0:W-:Y:S01]  /*3ea0*/  STG.E.U16 desc[UR36][R8.64], R3 ;  /* 0x0000000308007986 */ /* 0x0011e2000c101524 */
[----:B------:R-:W-:Y:S05]  /*3eb0*/  BRA `(.L_x_1567) ;  /* 0x0000000c00487947 */ /* 0x000fea0003800000 */
.L_x_1569:
[----:B------:R-:W-:-:S13]  /*3ec0*/  ISETP.GT.AND P0, PT, R0, 0x6, PT ;  /* 0x000000060000780c */ /* 0x000fda0003f04270 */
[----:B------:R-:W-:Y:S05]  /*3ed0*/  @P0 BRA `(.L_x_1575) ;  /* 0x00000000002c0947 */ /* 0x000fea0003800000 */
[----:B------:R-:W-:-:S13]  /*3ee0*/  ISETP.NE.AND P0, PT, R0, 0x5, PT ;  /* 0x000000050000780c */ /* 0x000fda0003f05270 */
[----:B------:R-:W-:Y:S05]  /*3ef0*/  @!P0 BRA `(.L_x_1576) ;  /* 0x0000000000148947 */ /* 0x000fea0003800000 */
[----:B------:R-:W-:-:S13]  /*3f00*/  ISETP.NE.AND P0, PT, R0, 0x6, PT ;  /* 0x000000060000780c */ /* 0x000fda0003f05270 */
[----:B------:R-:W-:Y:S05]  /*3f10*/  @P0 BRA `(.L_x_1572) ;  /* 0x0000000800cc0947 */ /* 0x000fea0003800000 */
[----:B------:R0:W-:Y:S01]  /*3f20*/  STG.E desc[UR36][R8.64], R4 ;  /* 0x0000000408007986 */ /* 0x0001e2000c101924 */
[----:B------:R-:W-:Y:S01]  /*3f30*/  IMAD.MOV.U32 R25, RZ, RZ, R26 ;  /* 0x000000ffff197224 */ /* 0x000fe200078e001a */
[----:B------:R-:W-:Y:S06]  /*3f40*/  BRA `(.L_x_1567) ;  /* 0x0000000c00247947 */ /* 0x000fec0003800000 */
.L_x_1576:
[----:B------:R-:W-:Y:S01]  /*3f50*/  F2FP.F16.F32.PACK_AB R4, RZ, R4 ;  /* 0x00000004ff04723e */ /* 0x000fe200000000ff */
[----:B------:R-:W-:-:S04]  /*3f60*/  IMAD.MOV.U32 R25, RZ, RZ, R26 ;  /* 0x000000ffff197224 */ /* 0x000fc800078e001a */
[----:B------:R0:W-:Y:S01]  /*3f70*/  STG.E.U16 desc[UR36][R8.64], R4 ;  /* 0x0000000408007986 */ /* 0x0001e2000c101524 */
[----:B------:R-:W-:Y:S05]  /*3f80*/  BRA `(.L_x_1567) ;  /* 0x0000000c00147947 */ /* 0x000fea0003800000 */
.L_x_1575:
[----:B------:R-:W-:-:S13]  /*3f90*/  ISETP.NE.AND P0, PT, R0, 0x7, PT ;  /* 0x000000070000780c */ /* 0x000fda0003f05270 */
[----:B------:R-:W-:Y:S05]  /*3fa0*/  @!P0 BRA `(.L_x_1577) ;  /* 0x0000000000348947 */ /* 0x000fea0003800000 */
[----:B------:R-:W-:-:S13]  /*3fb0*/  ISETP.NE.AND P0, PT, R0, 0x8, PT ;  /* 0x000000080000780c */ /* 0x000fda0003f05270 */
[----:B------:R-:W-:Y:S05]  /*3fc0*/  @!P0 BRA `(.L_x_1578) ;  /* 0x0000000000188947 */ /* 0x000fea0003800000 */
[----:B------:R-:W-:-:S13]  /*3fd0*/  ISETP.NE.AND P0, PT, R0, 0x9, PT ;  /* 0x000000090000780c */ /* 0x000fda0003f05270 */
[----:B------:R-:W-:Y:S05]  /*3fe0*/  @P0 BRA `(.L_x_1572) ;  /* 0x0000000800980947 */ /* 0x000fea0003800000 */
[----:B------:R-:W-:Y:S02]  /*3ff0*/  IMAD.MOV.U32 R5, RZ, RZ, RZ ;  /* 0x000000ffff057224 */ /* 0x000fe400078e00ff */
[----:B------:R-:W-:-:S03]  /*4000*/  IMAD.MOV.U32 R25, RZ, RZ, R26 ;  /* 0x000000ffff197224 */ /* 0x000fc600078e001a */
[----:B------:R0:W-:Y:S01]  /*4010*/  STG.E.64 desc[UR36][R8.64], R4 ;  /* 0x0000000408007986 */ /* 0x0001e2000c101b24 */
[----:B------:R-:W-:Y:S05]  /*4020*/  BRA `(.L_x_1567) ;  /* 0x0000000800ec7947 */ /* 0x000fea0003800000 */
.L_x_1578:
[----:B------:R-:W-:Y:S01]  /*4030*/  F2FP.F16.F32.PACK_AB R3, RZ, R4 ;  /* 0x00000004ff03723e */ /* 0x000fe200000000ff */
[----:B------:R-:W-:-:S03]  /*4040*/  IMAD.MOV.U32 R25, RZ, RZ, R26 ;  /* 0x000000ffff197224 */ /* 0x000fc600078e001a */
[----:B------:R-:W-:-:S05]  /*4050*/  PRMT R3, R3, 0x5410, RZ ;  /* 0x0000541003037816 */ /* 0x000fca00000000ff */
[----:B------:R0:W-:Y:S01]  /*4060*/  STG.E desc[UR36][R8.64], R3 ;  /* 0x0000000308007986 */ /* 0x0001e2000c101924 */
[----:B------:R-:W-:Y:S05]  /*4070*/  BRA `(.L_x_1567) ;  /* 0x0000000800d87947 */ /* 0x000fea0003800000 */
.L_x_1577:
[----:B------:R-:W-:Y:S01]  /*4080*/  FMUL.FTZ R4, R4, 1 ;  /* 0x3f80000004047820 */ /* 0x000fe20000410000 */
[----:B------:R-:W-:-:S05]  /*4090*/  IMAD.MOV.U32 R25, RZ, RZ, R26 ;  /* 0x000000ffff197224 */ /* 0x000fca00078e001a */
[----:B------:R-:W0:Y:S02]  /*40a0*/  F2F.F64.F32 R4, R4 ;  /* 0x0000000400047310 */ /* 0x000e240000201800 */
[----:B0-----:R0:W-:Y:S01]  /*40b0*/  STG.E.64 desc[UR36][R8.64], R4 ;  /* 0x0000000408007986 */ /* 0x0011e2000c101b24 */
[----:B------:R-:W-:Y:S05]  /*40c0*/  BRA `(.L_x_1567) ;  /* 0x0000000800c47947 */ /* 0x000fea0003800000 */
.L_x_1568:
        /* <DEDUP_REMOVED lines=8> */
[----:B------:R-:W-:Y:S01]  /*4150*/  FSETP.NEU.FTZ.AND P0, PT, R4, RZ, PT ;  /* 0x000000ff0400720b */ /* 0x000fe20003f1d000 */
[----:B------:R-:W-:-:S03]  /*4160*/  IMAD.MOV.U32 R25, RZ, RZ, R26 ;  /* 0x000000ffff197224 */ /* 0x000fc600078e001a */
[----:B------:R-:W-:-:S05]  /*4170*/  SEL R3, RZ, 0x1, !P0 ;  /* 0x00000001ff037807 */ /* 0x000fca0004000000 */
[----:B------:R0:W-:Y:S01]  /*4180*/  STG.E.U8 desc[UR36][R8.64], R3 ;  /* 0x0000000308007986 */ /* 0x0001e2000c101124 */
[----:B------:R-:W-:Y:S05]  /*4190*/  BRA `(.L_x_1567) ;  /* 0x0000000800907947 */ /* 0x000fea0003800000 */
.L_x_1581:
[----:B------:R-:W-:Y:S01]  /*41a0*/  FMUL.FTZ R4, R4, 1 ;  /* 0x3f80000004047820 */ /* 0x000fe20000410000 */
[----:B------:R-:W-:Y:S01]  /*41b0*/  CS2R R6, SRZ ;  /* 0x0000000000067805 */ /* 0x000fe2000001ff00 */
[----:B------:R-:W-:-:S04]  /*41c0*/  IMAD.MOV.U32 R25, RZ, RZ, R26 ;  /* 0x000000ffff197224 */ /* 0x000fc800078e001a */
[----:B------:R-:W0:Y:S02]  /*41d0*/  F2F.F64.F32 R4, R4 ;  /* 0x0000000400047310 */ /* 0x000e240000201800 */
[----:B0-----:R0:W-:Y:S01]  /*41e0*/  STG.E.128 desc[UR36][R8.64], R4 ;  /* 0x0000000408007986 */ /* 0x0011e2000c101d24 */
[----:B------:R-:W-:Y:S05]  /*41f0*/  BRA `(.L_x_1567) ;  /* 0x0000000800787947 */ /* 0x000fea0003800000 */
.L_x_1580:
        /* <DEDUP_REMOVED lines=20> */
.L_x_1585:
[----:B------:R-:W-:Y:S05]  /*4340*/  BSYNC B0 ;  /* 0x0000000000007941 */ /* 0x000fea0003800000 */
.L_x_1584:
[----:B------:R-:W-:Y:S01]  /*4350*/  LOP3.LUT R5, R0, R5, RZ, 0xfc, !PT ;  /* 0x0000000500057212 */ /* 0x000fe200078efcff */
[----:B------:R-:W-:-:S04]  /*4360*/  IMAD.MOV.U32 R25, RZ, RZ, R26 ;  /* 0x000000ffff197224 */ /* 0x000fc800078e001a */
[----:B------:R0:W-:Y:S01]  /*4370*/  STG.E.U8 desc[UR36][R8.64], R5 ;  /* 0x0000000508007986 */ /* 0x0001e2000c101124 */
[----:B------:R-:W-:Y:S05]  /*4380*/  BRA `(.L_x_1567) ;  /* 0x0000000800147947 */ /* 0x000fea0003800000 */
.L_x_1583:
        /* <DEDUP_REMOVED lines=12> */
.L_x_1587:
[----:B------:R-:W-:Y:S01]  /*4450*/  IMAD.MOV.U32 R0, RZ, RZ, 0x7f ;  /* 0x0000007fff007424 */ /* 0x000fe200078e00ff */
[----:B------:R-:W-:-:S04]  /*4460*/  ISETP.GT.U32.AND P0, PT, R5, 0x7f800000, PT ;  /* 0x7f8000000500780c */ /* 0x000fc80003f04070 */
[----:B------:R-:W-:-:S09]  /*4470*/  SEL R0, R0, 0x7c, P0 ;  /* 0x0000007c00007807 */ /* 0x000fd20000000000 */
.L_x_1588:
[----:B------:R-:W-:Y:S05]  /*4480*/  BSYNC B0 ;  /* 0x0000000000007941 */ /* 0x000fea0003800000 */
.L_x_1586:
[----:B------:R-:W-:Y:S01]  /*4490*/  LOP3.LUT R4, R4, 0x80000000, RZ, 0xc0, !PT ;  /* 0x8000000004047812 */ /* 0x000fe200078ec0ff */
[----:B------:R-:W-:-:S03]  /*44a0*/  IMAD.MOV.U32 R25, RZ, RZ, R26 ;  /* 0x000000ffff197224 */ /* 0x000fc600078e001a */
[----:B------:R-:W-:-:S04]  /*44b0*/  SHF.R.U32.HI R3, RZ, 0x18, R4 ;  /* 0x00000018ff037819 */ /* 0x000fc80000011604 */
[----:B------:R-:W-:-:S05]  /*44c0*/  LOP3.LUT R3, R0, R3, RZ, 0xfc, !PT ;  /* 0x0000000300037212 */ /* 0x000fca00078efcff */
[----:B------:R0:W-:Y:S01]  /*44d0*/  STG.E.U8 desc[UR36][R8.64], R3 ;  /* 0x0000000308007986 */ /* 0x0001e2000c101124 */
[----:B------:R-:W-:Y:S05]  /*44e0*/  BRA `(.L_x_1567) ;  /* 0x0000000400bc7947 */ /* 0x000fea0003800000 */
.L_x_1582:
[----:B------:R-:W-:Y:S01]  /*44f0*/  F2FP.BF16.F32.PACK_AB R4, RZ, R4 ;  /* 0x00000004ff04723e */ /* 0x000fe200000010ff */
[----:B------:R-:W-:-:S04]  /*4500*/  IMAD.MOV.U32 R25, RZ, RZ, R26 ;  /* 0x000000ffff197224 */ /* 0x000fc800078e001a */
[----:B------:R0:W-:Y:S01]  /*4510*/  STG.E.U16 desc[UR36][R8.64], R4 ;  /* 0x0000000408007986 */ /* 0x0001e2000c101524 */
[----:B------:R-:W-:Y:S05]  /*4520*/  BRA `(.L_x_1567) ;  /* 0x0000000400ac7947 */ /* 0x000fea0003800000 */
.L_x_1579:
        /* <DEDUP_REMOVED lines=8> */
[----:B------:R-:W0:Y:S01]  /*45b0*/  F2I.FTZ.U32.TRUNC.NTZ R3, R4 ;  /* 0x0000000400037305 */ /* 0x000e22000021f000 */
[----:B------:R-:W-:Y:S01]  /*45c0*/  IMAD.MOV.U32 R25, RZ, RZ, R26 ;  /* 0x000000ffff197224 */ /* 0x000fe200078e001a */
[----:B0-----:R0:W-:Y:S01]  /*45d0*/  STG.E.U16 desc[UR36][R8.64], R3 ;  /* 0x0000000308007986 */ /* 0x0011e2000c101524 */
[----:B------:R-:W-:Y:S05]  /*45e0*/  BRA `(.L_x_1567) ;  /* 0x00000004007c7947 */ /* 0x000fea0003800000 */
.L_x_1591:
        /* <DEDUP_REMOVED lines=16> */
.L_x_1594:
[----:B------:R-:W-:-:S04]  /*46f0*/  LOP3.LUT R4, R4, 0x80000000, RZ, 0xc0, !PT ;  /* 0x8000000004047812 */ /* 0x000fc800078ec0ff */
[----:B------:R-:W-:-:S04]  /*4700*/  SHF.R.U32.HI R4, RZ, 0x18, R4 ;  /* 0x00000018ff047819 */ /* 0x000fc80000011604 */
[----:B------:R-:W-:-:S04]  /*4710*/  LOP3.LUT R3, R3, R4, RZ, 0xfc, !PT ;  /* 0x0000000403037212 */ /* 0x000fc800078efcff */
[----:B------:R-:W-:-:S07]  /*4720*/  PRMT R0, R3, 0x7610, R0 ;  /* 0x0000761003007816 */ /* 0x000fce0000000000 */
.L_x_1593:
[----:B------:R-:W-:Y:S05]  /*4730*/  BSYNC B0 ;  /* 0x0000000000007941 */ /* 0x000fea0003800000 */
.L_x_1592:
[----:B------:R0:W-:Y:S01]  /*4740*/  STG.E.U8 desc[UR36][R8.64], R0 ;  /* 0x0000000008007986 */ /* 0x0001e2000c101124 */
[----:B------:R-:W-:Y:S01]  /*4750*/  IMAD.MOV.U32 R25, RZ, RZ, R26 ;  /* 0x000000ffff197224 */ /* 0x000fe200078e001a */
[----:B------:R-:W-:Y:S06]  /*4760*/  BRA `(.L_x_1567) ;  /* 0x00000004001c7947 */ /* 0x000fec0003800000 */
.L_x_1590:
        /* <DEDUP_REMOVED lines=16> */
.L_x_1597:
[----:B------:R-:W-:-:S04]  /*4870*/  LOP3.LUT R4, R4, 0x80000000, RZ, 0xc0, !PT ;  /* 0x8000000004047812 */ /* 0x000fc800078ec0ff */
[----:B------:R-:W-:-:S04]  /*4880*/  SHF.R.U32.HI R4, RZ, 0x18, R4 ;  /* 0x00000018ff047819 */ /* 0x000fc80000011604 */
[----:B------:R-:W-:-:S04]  /*4890*/  LOP3.LUT R3, R3, R4, RZ, 0xfc, !PT ;  /* 0x0000000403037212 */ /* 0x000fc800078efcff */
[----:B------:R-:W-:-:S07]  /*48a0*/  PRMT R0, R3, 0x7610, R0 ;  /* 0x0000761003007816 */ /* 0x000fce0000000000 */
.L_x_1596:
[----:B------:R-:W-:Y:S05]  /*48b0*/  BSYNC B0 ;  /* 0x0000000000007941 */ /* 0x000fea0003800000 */
.L_x_1595:
[----:B------:R0:W-:Y:S01]  /*48c0*/  STG.E.U8 desc[UR36][R8.64], R0 ;  /* 0x0000000008007986 */ /* 0x0001e2000c101124 */
[----:B------:R-:W-:Y:S01]  /*48d0*/  IMAD.MOV.U32 R25, RZ, RZ, R26 ;  /* 0x000000ffff197224 */ /* 0x000fe200078e001a */
[----:B------:R-:W-:Y:S06]  /*48e0*/  BRA `(.L_x_1567) ;  /* 0x0000000000bc7947 */ /* 0x000fec0003800000 */
.L_x_1589:
[----:B------:R-:W-:-:S13]  /*48f0*/  ISETP.NE.AND P0, PT, R0, 0x1c, PT ;  /* 0x0000001c0000780c */ /* 0x000fda0003f05270 */
[----:B------:R-:W-:Y:S05]  /*4900*/  @!P0 BRA `(.L_x_1598) ;  /* 0x0000000000a88947 */ /* 0x000fea0003800000 */
[----:B------:R-:W-:-:S13]  /*4910*/  ISETP.NE.AND P0, PT, R0, 0x1d, PT ;  /* 0x0000001d0000780c */ /* 0x000fda0003f05270 */
[----:B------:R-:W-:Y:S05]  /*4920*/  @!P0 BRA `(.L_x_1599) ;  /* 0x0000000000908947 */ /* 0x000fea0003800000 */
[----:B------:R-:W-:-:S13]  /*4930*/  ISETP.NE.AND P0, PT, R0, 0x2c, PT ;  /* 0x0000002c0000780c */ /* 0x000fda0003f05270 */
[----:B------:R-:W-:Y:S05]  /*4940*/  @P0 BRA `(.L_x_1572) ;  /* 0x0000000000400947 */ /* 0x000fea0003800000 */
[----:B------:R-:W-:Y:S01]  /*4950*/  SHF.R.U32.HI R5, RZ, 0x17, R4 ;  /* 0x00000017ff057819 */ /* 0x000fe20000011604 */
[----:B------:R-:W-:-:S03]  /*4960*/  IMAD.MOV.U32 R25, RZ, RZ, R26 ;  /* 0x000000ffff197224 */ /* 0x000fc600078e001a */
        /* <DEDUP_REMOVED lines=14> */
.L_x_1572:
        /* <DEDUP_REMOVED lines=15> */
[----:B0---4-:R-:W-:Y:S05]  /*4b40*/  CALL.ABS.NOINC R14 ;  /* 0x000000000e007343 */ /* 0x011fea0003c00000 */
.L_x_1600:
[----:B------:R-:W-:Y:S01]  /*4b50*/  IMAD.MOV.U32 R25, RZ, RZ, R26 ;  /* 0x000000ffff197224 */ /* 0x000fe200078e001a */
[----:B------:R-:W-:Y:S06]  /*4b60*/  BRA `(.L_x_1567) ;  /* 0x00000000001c7947 */ /* 0x000fec0003800000 */
.L_x_1599:
[----:B------:R-:W0:Y:S01]  /*4b70*/  F2I.U64.TRUNC R4, R4 ;  /* 0x0000000400047311 */ /* 0x000e22000020d800 */
[----:B------:R-:W-:Y:S01]  /*4b80*/  IMAD.MOV.U32 R25, RZ, RZ, R26 ;  /* 0x000000ffff197224 */ /* 0x000fe200078e001a */
[----:B0-----:R0:W-:Y:S01]  /*4b90*/  STG.E.64 desc[UR36][R8.64], R4 ;  /* 0x0000000408007986 */ /* 0x0011e2000c101b24 */
[----:B------:R-:W-:Y:S05]  /*4ba0*/  BRA `(.L_x_1567) ;  /* 0x00000000000c7947 */ /* 0x000fea0003800000 */
.L_x_1598:
[----:B------:R-:W0:Y:S01]  /*4bb0*/  F2I.FTZ.U32.TRUNC.NTZ R3, R4 ;  /* 0x0000000400037305 */ /* 0x000e22000021f000 */
[----:B------:R-:W-:Y:S01]  /*4bc0*/  IMAD.MOV.U32 R25, RZ, RZ, R26 ;  /* 0x000000ffff197224 */ /* 0x000fe200078e001a */
[----:B0-----:R1:W-:Y:S06]  /*4bd0*/  STG.E desc[UR36][R8.64], R3 ;  /* 0x0000000308007986 */ /* 0x0013ec000c101924 */
.L_x_1567:
[----:B------:R-:W-:Y:S05]  /*4be0*/  BSYNC B6 ;  /* 0x0000000000067941 */ /* 0x000fea0003800000 */
.L_x_1566:
[----:B------:R-:W-:Y:S01]  /*4bf0*/  ISETP.GE.AND P0, PT, R25, R17, PT ;  /* 0x000000111900720c */ /* 0x000fe20003f06270 */
[----:B------:R-:W-:-:S12]  /*4c00*/  BSSY B6, `(.L_x_1601) ;  /* 0x00001d8000067945 */ /* 0x000fd80003800000 */
[----:B------:R-:W-:Y:S05]  /*4c10*/  @P0 BRA `(.L_x_1602) ;  /* 0x0000001c00580947 */ /* 0x000fea0003800000 */
[----:B01-3--:R-:W0:Y:S01]  /*4c20*/  LDC.64 R8, c[0x0][0x218] ;  /* 0x00008600ff087b82 */ /* 0x00be220000000a00 */
        /* <DEDUP_REMOVED lines=20> */
.L_x_1606:
[----:B------:R-:W0:Y:S02]  /*4d70*/  F2I.S64.TRUNC R18, R18 ;  /* 0x0000001200127311 */ /* 0x000e24000020d900 */
[----:B0-----:R-:W-:-:S05]  /*4d80*/  IMAD.MOV.U32 R3, RZ, RZ, R18 ;  /* 0x000000ffff037224 */ /* 0x001fca00078e0012 */
[----:B------:R0:W-:Y:S01]  /*4d90*/  STG.E.U8 desc[UR36][R8.64], R3 ;  /* 0x0000000308007986 */ /* 0x0001e2000c101124 */
[----:B------:R-:W-:Y:S05]  /*4da0*/  BRA `(.L_x_1608) ;  /* 0x0000000c00407947 */ /* 0x000fea0003800000 */
.L_x_1605:
        /* <DEDUP_REMOVED lines=9> */
.L_x_1610:
[----:B------:R-:W0:Y:S02]  /*4e40*/  F2I.FTZ.TRUNC.NTZ R3, R18 ;  /* 0x0000001200037305 */ /* 0x000e24000021f100 */
[----:B0-----:R0:W-:Y:S01]  /*4e50*/  STG.E desc[UR36][R8.64], R3 ;  /* 0x0000000308007986 */ /* 0x0011e2000c101924 */
[----:B------:R-:W-:Y:S05]  /*4e60*/  BRA `(.L_x_1608) ;  /* 0x0000000c00107947 */ /* 0x000fea0003800000 */
.L_x_1609:
[----:B------:R-:W0:Y:S02]  /*4e70*/  F2I.FTZ.TRUNC.NTZ R3, R18 ;  /* 0x0000001200037305 */ /* 0x000e24000021f100 */
[----:B0-----:R0:W-:Y:S01]  /*4e80*/  STG.E.U16 desc[UR36][R8.64], R3 ;  /* 0x0000000308007986 */ /* 0x0011e2000c101524 */
[----:B------:R-:W-:Y:S05]  /*4e90*/  BRA `(.L_x_1608) ;  /* 0x0000000c00047947 */ /* 0x000fea0003800000 */
.L_x_1604:
        /* <DEDUP_REMOVED lines=8> */
.L_x_1612:
[----:B------:R-:W-:-:S05]  /*4f20*/  F2FP.F16.F32.PACK_AB R18, RZ, R18 ;  /* 0x00000012ff12723e */ /* 0x000fca00000000ff */
[----:B------:R0:W-:Y:S01]  /*4f30*/  STG.E.U16 desc[UR36][R8.64], R18 ;  /* 0x0000001208007986 */ /* 0x0001e2000c101524 */
[----:B------:R-:W-:Y:S05]  /*4f40*/  BRA `(.L_x_1608) ;  /* 0x0000000800d87947 */ /* 0x000fea0003800000 */
.L_x_1611:
        /* <DEDUP_REMOVED lines=9> */
.L_x_1614:
[----:B------:R-:W-:-:S04]  /*4fe0*/  F2FP.F16.F32.PACK_AB R3, RZ, R18 ;  /* 0x00000012ff03723e */ /* 0x000fc800000000ff */
[----:B------:R-:W-:-:S05]  /*4ff0*/  PRMT R3, R3, 0x5410, RZ ;  /* 0x0000541003037816 */ /* 0x000fca00000000ff */
[----:B------:R0:W-:Y:S01]  /*5000*/  STG.E desc[UR36][R8.64], R3 ;  /* 0x0000000308007986 */ /* 0x0001e2000c101924 */
[----:B------:R-:W-:Y:S05]  /*5010*/  BRA `(.L_x_1608) ;  /* 0x0000000800a47947 */ /* 0x000fea0003800000 */
.L_x_1613:
[----:B------:R-:W-:-:S06]  /*5020*/  FMUL.FTZ R4, R18, 1 ;  /* 0x3f80000012047820 */ /* 0x000fcc0000410000 */
[----:B------:R-:W0:Y:S02]  /*5030*/  F2F.F64.F32 R4, R4 ;  /* 0x0000000400047310 */ /* 0x000e240000201800 */
[----:B0-----:R0:W-:Y:S01]  /*5040*/  STG.E.64 desc[UR36][R8.64], R4 ;  /* 0x0000000408007986 */ /* 0x0011e2000c101b24 */
[----:B------:R-:W-:Y:S05]  /*5050*/  BRA `(.L_x_1608) ;  /* 0x0000000800947947 */ /* 0x000fea0003800000 */
.L_x_1603:
        /* <DEDUP_REMOVED lines=12> */
.L_x_1617:
[----:B------:R-:W-:Y:S01]  /*5120*/  FMUL.FTZ R4, R18, 1 ;  /* 0x3f80000012047820 */ /* 0x000fe20000410000 */
[----:B------:R-:W-:-:S05]  /*5130*/  CS2R R6, SRZ ;  /* 0x0000000000067805 */ /* 0x000fca000001ff00 */
[----:B------:R-:W0:Y:S02]  /*5140*/  F2F.F64.F32 R4, R4 ;  /* 0x0000000400047310 */ /* 0x000e240000201800 */
[----:B0-----:R0:W-:Y:S01]  /*5150*/  STG.E.128 desc[UR36][R8.64], R4 ;  /* 0x0000000408007986 */ /* 0x0011e2000c101d24 */
[----:B------:R-:W-:Y:S05]  /*5160*/  BRA `(.L_x_1608) ;  /* 0x0000000800507947 */ /* 0x000fea0003800000 */
.L_x_1616:
        /* <DEDUP_REMOVED lines=20> */
.L_x_1621:
[----:B------:R-:W-:Y:S05]  /*52b0*/  BSYNC B0 ;  /* 0x0000000000007941 */ /* 0x000fea0003800000 */
.L_x_1620:
[----:B------:R-:W-:-:S05]  /*52c0*/  LOP3.LUT R5, R0, R5, RZ, 0xfc, !PT ;  /* 0x0000000500057212 */ /* 0x000fca00078efcff */
[----:B------:R0:W-:Y:S01]  /*52d0*/  STG.E.U8 desc[UR36][R8.64], R5 ;  /* 0x0000000508007986 */ /* 0x0001e2000c101124 */
[----:B------:R-:W-:Y:S05]  /*52e0*/  BRA `(.L_x_1608) ;  /* 0x0000000400f07947 */ /* 0x000fea0003800000 */
.L_x_1619:
        /* <DEDUP_REMOVED lines=12> */
.L_x_1623:
[----:B------:R-:W-:Y:S01]  /*53b0*/  IMAD.MOV.U32 R0, RZ, RZ, 0x7f ;  /* 0x0000007fff007424 */ /* 0x000fe200078e00ff */
[----:B------:R-:W-:-:S04]  /*53c0*/  ISETP.GT.U32.AND P0, PT, R4, 0x7f800000, PT ;  /* 0x7f8000000400780c */ /* 0x000fc80003f04070 */
[----:B------:R-:W-:-:S09]  /*53d0*/  SEL R0, R0, 0x7c, P0 ;  /* 0x0000007c00007807 */ /* 0x000fd20000000000 */
.L_x_1624:
[----:B------:R-:W-:Y:S05]  /*53e0*/  BSYNC B0 ;  /* 0x0000000000007941 */ /* 0x000fea0003800000 */
.L_x_1622:
[----:B------:R-:W-:-:S04]  /*53f0*/  LOP3.LUT R18, R18, 0x80000000, RZ, 0xc0, !PT ;  /* 0x8000000012127812 */ /* 0x000fc800078ec0ff */
[----:B------:R-:W-:-:S04]  /*5400*/  SHF.R.U32.HI R3, RZ, 0x18, R18 ;  /* 0x00000018ff037819 */ /* 0x000fc80000011612 */
[----:B------:R-:W-:-:S05]  /*5410*/  LOP3.LUT R3, R0, R3, RZ, 0xfc, !PT ;  /* 0x0000000300037212 */ /* 0x000fca00078efcff */
[----:B------:R0:W-:Y:S01]  /*5420*/  STG.E.U8 desc[UR36][R8.64], R3 ;  /* 0x0000000308007986 */ /* 0x0001e2000c101124 */
[----:B------:R-:W-:Y:S05]  /*5430*/  BRA `(.L_x_1608) ;  /* 0x00000004009c7947 */ /* 0x000fea0003800000 */
.L_x_1618:
[----:B------:R-:W-:-:S05]  /*5440*/  F2FP.BF16.F32.PACK_AB R18, RZ, R18 ;  /* 0x00000012ff12723e */ /* 0x000fca00000010ff */
[----:B------:R0:W-:Y:S01]  /*5450*/  STG.E.U16 desc[UR36][R8.64], R18 ;  /* 0x0000001208007986 */ /* 0x0001e2000c101524 */
[----:B------:R-:W-:Y:S05]  /*5460*/  BRA `(.L_x_1608) ;  /* 0x0000000400907947 */ /* 0x000fea0003800000 */
.L_x_1615:
        /* <DEDUP_REMOVED lines=11> */
.L_x_1627:
        /* <DEDUP_REMOVED lines=16> */
.L_x_1630:
[----:B------:R-:W-:-:S04]  /*5620*/  LOP3.LUT R18, R18, 0x80000000, RZ, 0xc0, !PT ;  /* 0x8000000012127812 */ /* 0x000fc800078ec0ff */
[----:B------:R-:W-:-:S04]  /*5630*/  SHF.R.U32.HI R3, RZ, 0x18, R18 ;  /* 0x00000018ff037819 */ /* 0x000fc80000011612 */
[----:B------:R-:W-:-:S04]  /*5640*/  LOP3.LUT R0, R0, R3, RZ, 0xfc, !PT ;  /* 0x0000000300007212 */ /* 0x000fc800078efcff */
[----:B------:R-:W-:-:S07]  /*5650*/  PRMT R4, R0, 0x7610, R4 ;  /* 0x0000761000047816 */ /* 0x000fce0000000004 */
.L_x_1629:
[----:B------:R-:W-:Y:S05]  /*5660*/  BSYNC B0 ;  /* 0x0000000000007941 */ /* 0x000fea0003800000 */
.L_x_1628:
[----:B------:R3:W-:Y:S01]  /*5670*/  STG.E.U8 desc[UR36][R8.64], R4 ;  /* 0x0000000408007986 */ /* 0x0007e2000c101124 */
[----:B------:R-:W-:Y:S05]  /*5680*/  BRA `(.L_x_1608) ;  /* 0x0000000400087947 */ /* 0x000fea0003800000 */
.L_x_1626:
        /* <DEDUP_REMOVED lines=16> */
.L_x_1633:
[----:B------:R-:W-:-:S04]  /*5790*/  LOP3.LUT R18, R18, 0x80000000, RZ, 0xc0, !PT ;  /* 0x8000000012127812 */ /* 0x000fc800078ec0ff */
[----:B------:R-:W-:-:S04]  /*57a0*/  SHF.R.U32.HI R3, RZ, 0x18, R18 ;  /* 0x00000018ff037819 */ /* 0x000fc80000011612 */
[----:B------:R-:W-:-:S04]  /*57b0*/  LOP3.LUT R0, R0, R3, RZ, 0xfc, !PT ;  /* 0x0000000300007212 */ /* 0x000fc800078efcff */
[----:B------:R-:W-:-:S07]  /*57c0*/  PRMT R4, R0, 0x7610, R4 ;  /* 0x0000761000047816 */ /* 0x000fce0000000004 */
.L_x_1632:
[----:B------:R-:W-:Y:S05]  /*57d0*/  BSYNC B0 ;  /* 0x0000000000007941 */ /* 0x000fea0003800000 */
.L_x_1631:
[----:B------:R0:W-:Y:S01]  /*57e0*/  STG.E.U8 desc[UR36][R8.64], R4 ;  /* 0x0000000408007986 */ /* 0x0001e2000c101124 */
[----:B------:R-:W-:Y:S05]  /*57f0*/  BRA `(.L_x_1608) ;  /* 0x0000000000ac7947 */ /* 0x000fea0003800000 */
.L_x_1625:
        /* <DEDUP_REMOVED lines=21> */
.L_x_1607:
        /* <DEDUP_REMOVED lines=16> */
.L_x_1636:
[----:B------:R-:W-:Y:S05]  /*5a50*/  BRA `(.L_x_1608) ;  /* 0x0000000000147947 */ /* 0x000fea0003800000 */
.L_x_1635:
[----:B------:R-:W0:Y:S02]  /*5a60*/  F2I.U64.TRUNC R18, R18 ;  /* 0x0000001200127311 */ /* 0x000e24000020d800 */
[----:B0-----:R2:W-:Y:S01]  /*5a70*/  STG.E.64 desc[UR36][R8.64], R18 ;  /* 0x0000001208007986 */ /* 0x0015e2000c101b24 */
[----:B------:R-:W-:Y:S05]  /*5a80*/  BRA `(.L_x_1608) ;  /* 0x0000000000087947 */ /* 0x000fea0003800000 */
.L_x_1634:
[----:B------:R-:W0:Y:S02]  /*5a90*/  F2I.FTZ.U32.TRUNC.NTZ R3, R18 ;  /* 0x0000001200037305 */ /* 0x000e24000021f000 */
[----:B0-----:R0:W-:Y:S02]  /*5aa0*/  STG.E desc[UR36][R8.64], R3 ;  /* 0x0000000308007986 */ /* 0x0011e4000c101924 */
.L_x_1608:
[----:B------:R-:W-:-:S05]  /*5ab0*/  VIADD R25, R25, 0x80 ;  /* 0x0000008019197836 */ /* 0x000fca0000000000 */
[----:B------:R-:W-:-:S13]  /*5ac0*/  ISETP.GE.AND P0, PT, R25, R17, PT ;  /* 0x000000111900720c */ /* 0x000fda0003f06270 */
[----:B------:R-:W-:Y:S05]  /*5ad0*/  @P0 BRA `(.L_x_1602) ;  /* 0x0000000c00a80947 */ /* 0x000fea0003800000 */
[----:B0123--:R-:W0:Y:S01]  /*5ae0*/  LDC.64 R8, c[0x0][0x218] ;  /* 0x00008600ff087b82 */ /* 0x00fe220000000a00 */
        /* <DEDUP_REMOVED lines=20> */
.L_x_1640:
[----:B------:R-:W0:Y:S02]  /*5c30*/  F2I.S64.TRUNC R22, R22 ;  /* 0x0000001600167311 */ /* 0x000e24000020d900 */
[----:B0-----:R-:W-:-:S05]  /*5c40*/  IMAD.MOV.U32 R3, RZ, RZ, R22 ;  /* 0x000000ffff037224 */ /* 0x001fca00078e0016 */
[----:B------:R0:W-:Y:S01]  /*5c50*/  STG.E.U8 desc[UR36][R8.64], R3 ;  /* 0x0000000308007986 */ /* 0x0001e2000c101124 */
[----:B------:R-:W-:Y:S05]  /*5c60*/  BRA `(.L_x_1642) ;  /* 0x0000000c00407947 */ /* 0x000fea0003800000 */
.L_x_1639:
        /* <DEDUP_REMOVED lines=9> */
.L_x_1644:
[----:B------:R-:W0:Y:S02]  /*5d00*/  F2I.FTZ.TRUNC.NTZ R3, R22 ;  /* 0x0000001600037305 */ /* 0x000e24000021f100 */
[----:B0-----:R3:W-:Y:S01]  /*5d10*/  STG.E desc[UR36][R8.64], R3 ;  /* 0x0000000308007986 */ /* 0x0017e2000c101924 */
[----:B------:R-:W-:Y:S05]  /*5d20*/  BRA `(.L_x_1642) ;  /* 0x0000000c00107947 */ /* 0x000fea0003800000 */
.L_x_1643:
[----:B------:R-:W0:Y:S02]  /*5d30*/  F2I.FTZ.TRUNC.NTZ R3, R22 ;  /* 0x0000001600037305 */ /* 0x000e24000021f100 */
[----:B0-----:R2:W-:Y:S01]  /*5d40*/  STG.E.U16 desc[UR36][R8.64], R3 ;  /* 0x0000000308007986 */ /* 0x0015e2000c101524 */
[----:B------:R-:W-:Y:S05]  /*5d50*/  BRA `(.L_x_1642) ;  /* 0x0000000c00047947 */ /* 0x000fea0003800000 */
.L_x_1638:
        /* <DEDUP_REMOVED lines=8> */
.L_x_1646:
[----:B------:R-:W-:-:S05]  /*5de0*/  F2FP.F16.F32.PACK_AB R22, RZ, R22 ;  /* 0x00000016ff16723e */ /* 0x000fca00000000ff */
[----:B------:R0:W-:Y:S01]  /*5df0*/  STG.E.U16 desc[UR36][R8.64], R22 ;  /* 0x0000001608007986 */ /* 0x0001e2000c101524 */
[----:B------:R-:W-:Y:S05]  /*5e00*/  BRA `(.L_x_1642) ;  /* 0x0000000800d87947 */ /* 0x000fea0003800000 */
.L_x_1645:
        /* <DEDUP_REMOVED lines=9> */
.L_x_1648:
[----:B------:R-:W-:-:S04]  /*5ea0*/  F2FP.F16.F32.PACK_AB R3, RZ, R22 ;  /* 0x00000016ff03723e */ /* 0x000fc800000000ff */
[----:B------:R-:W-:-:S05]  /*5eb0*/  PRMT R3, R3, 0x5410, RZ ;  /* 0x0000541003037816 */ /* 0x000fca00000000ff */
[----:B------:R0:W-:Y:S01]  /*5ec0*/  STG.E desc[UR36][R8.64], R3 ;  /* 0x0000000308007986 */ /* 0x0001e2000c101924 */
[----:B------:R-:W-:Y:S05]  /*5ed0*/  BRA `(.L_x_1642) ;  /* 0x0000000800a47947 */ /* 0x000fea0003800000 */
.L_x_1647:
[----:B------:R-:W-:-:S06]  /*5ee0*/  FMUL.FTZ R4, R22, 1 ;  /* 0x3f80000016047820 */ /* 0x000fcc0000410000 */
[----:B------:R-:W0:Y:S02]  /*5ef0*/  F2F.F64.F32 R4, R4 ;  /* 0x0000000400047310 */ /* 0x000e240000201800 */
[----:B0-----:R0:W-:Y:S01]  /*5f00*/  STG.E.64 desc[UR36][R8.64], R4 ;  /* 0x0000000408007986 */ /* 0x0011e2000c101b24 */
[----:B------:R-:W-:Y:S05]  /*5f10*/  BRA `(.L_x_1642) ;  /* 0x0000000800947947 */ /* 0x000fea0003800000 */
.L_x_1637:
        /* <DEDUP_REMOVED lines=12> */
.L_x_1651:
[----:B------:R-:W-:Y:S01]  /*5fe0*/  FMUL.FTZ R4, R22, 1 ;  /* 0x3f80000016047820 */ /* 0x000fe20000410000 */
[----:B------:R-:W-:-:S05]  /*5ff0*/  CS2R R6, SRZ ;  /* 0x0000000000067805 */ /* 0x000fca000001ff00 */
[----:B------:R-:W0:Y:S02]  /*6000*/  F2F.F64.F32 R4, R4 ;  /* 0x0000000400047310 */ /* 0x000e240000201800 */
[----:B0-----:R0:W-:Y:S01]  /*6010*/  STG.E.128 desc[UR36][R8.64], R4 ;  /* 0x0000000408007986 */ /* 0x0011e2000c101d24 */
[----:B------:R-:W-:Y:S05]  /*6020*/  BRA `(.L_x_1642) ;  /* 0x0000000800507947 */ /* 0x000fea0003800000 */
.L_x_1650:
        /* <DEDUP_REMOVED lines=20> */
.L_x_1655:
[----:B------:R-:W-:Y:S05]  /*6170*/  BSYNC B0 ;  /* 0x0000000000007941 */ /* 0x000fea0003800000 */
.L_x_1654:
[----:B------:R-:W-:-:S05]  /*6180*/  LOP3.LUT R5, R0, R5, RZ, 0xfc, !PT ;  /* 0x0000000500057212 */ /* 0x000fca00078efcff */
[----:B------:R0:W-:Y:S01]  /*6190*/  STG.E.U8 desc[UR36][R8.64], R5 ;  /* 0x0000000508007986 */ /* 0x0001e2000c101124 */
[----:B------:R-:W-:Y:S05]  /*61a0*/  BRA `(.L_x_1642) ;  /* 0x0000000400f07947 */ /* 0x000fea0003800000 */
.L_x_1653:
        /* <DEDUP_REMOVED lines=12> */
.L_x_1657:
[----:B------:R-:W-:Y:S01]  /*6270*/  IMAD.MOV.U32 R0, RZ, RZ, 0x7f ;  /* 0x0000007fff007424 */ /* 0x000fe200078e00ff */
[----:B------:R-:W-:-:S04]  /*6280*/  ISETP.GT.U32.AND P0, PT, R4, 0x7f800000, PT ;  /* 0x7f8000000400780c */ /* 0x000fc80003f04070 */
[----:B------:R-:W-:-:S09]  /*6290*/  SEL R0, R0, 0x7c, P0 ;  /* 0x0000007c00007807 */ /* 0x000fd20000000000 */
.L_x_1658:
[----:B------:R-:W-:Y:S05]  /*62a0*/  BSYNC B0 ;  /* 0x0000000000007941 */ /* 0x000fea0003800000 */
.L_x_1656:
[----:B------:R-:W-:-:S04]  /*62b0*/  LOP3.LUT R22, R22, 0x80000000, RZ, 0xc0, !PT ;  /* 0x8000000016167812 */ /* 0x000fc800078ec0ff */
[----:B------:R-:W-:-:S04]  /*62c0*/  SHF.R.U32.HI R3, RZ, 0x18, R22 ;  /* 0x00000018ff037819 */ /* 0x000fc80000011616 */
[----:B------:R-:W-:-:S05]  /*62d0*/  LOP3.LUT R3, R0, R3, RZ, 0xfc, !PT ;  /* 0x0000000300037212 */ /* 0x000fca00078efcff */
[----:B------:R0:W-:Y:S01]  /*62e0*/  STG.E.U8 desc[UR36][R8.64], R3 ;  /* 0x0000000308007986 */ /* 0x0001e2000c101124 */
[----:B------:R-:W-:Y:S05]  /*62f0*/  BRA `(.L_x_1642) ;  /* 0x00000004009c7947 */ /* 0x000fea0003800000 */
.L_x_1652:
[----:B------:R-:W-:-:S05]  /*6300*/  F2FP.BF16.F32.PACK_AB R22, RZ, R22 ;  /* 0x00000016ff16723e */ /* 0x000fca00000010ff */
[----:B------:R0:W-:Y:S01]  /*6310*/  STG.E.U16 desc[UR36][R8.64], R22 ;  /* 0x0000001608007986 */ /* 0x0001e2000c101524 */
[----:B------:R-:W-:Y:S05]  /*6320*/  BRA `(.L_x_1642) ;  /* 0x0000000400907947 */ /* 0x000fea0003800000 */
.L_x_1649:
        /* <DEDUP_REMOVED lines=11> */
.L_x_1661:
        /* <DEDUP_REMOVED lines=16> */
.L_x_1664:
[----:B------:R-:W-:-:S04]  /*64e0*/  LOP3.LUT R22, R22, 0x80000000, RZ, 0xc0, !PT ;  /* 0x8000000016167812 */ /* 0x000fc800078ec0ff */
[----:B------:R-:W-:-:S04]  /*64f0*/  SHF.R.U32.HI R3, RZ, 0x18, R22 ;  /* 0x00000018ff037819 */ /* 0x000fc80000011616 */
[----:B------:R-:W-:-:S04]  /*6500*/  LOP3.LUT R0, R0, R3, RZ, 0xfc, !PT ;  /* 0x0000000300007212 */ /* 0x000fc800078efcff */
[----:B------:R-:W-:-:S07]  /*6510*/  PRMT R4, R0, 0x7610, R4 ;  /* 0x0000761000047816 */ /* 0x000fce0000000004 */
.L_x_1663:
[----:B------:R-:W-:Y:S05]  /*6520*/  BSYNC B0 ;  /* 0x0000000000007941 */ /* 0x000fea0003800000 */
.L_x_1662:
[----:B------:R0:W-:Y:S01]  /*6530*/  STG.E.U8 desc[UR36][R8.64], R4 ;  /* 0x0000000408007986 */ /* 0x0001e2000c101124 */
[----:B------:R-:W-:Y:S05]  /*6540*/  BRA `(.L_x_1642) ;  /* 0x0000000400087947 */ /* 0x000fea0003800000 */
.L_x_1660:
        /* <DEDUP_REMOVED lines=16> */
.L_x_1667:
[----:B------:R-:W-:-:S04]  /*6650*/  LOP3.LUT R22, R22, 0x80000000, RZ, 0xc0, !PT ;  /* 0x8000000016167812 */ /* 0x000fc800078ec0ff */
[----:B------:R-:W-:-:S04]  /*6660*/  SHF.R.U32.HI R3, RZ, 0x18, R22 ;  /* 0x00000018ff037819 */ /* 0x000fc80000011616 */
[----:B------:R-:W-:-:S04]  /*6670*/  LOP3.LUT R0, R0, R3, RZ, 0xfc, !PT ;  /* 0x0000000300007212 */ /* 0x000fc800078efcff */
[----:B------:R-:W-:-:S07]  /*6680*/  PRMT R4, R0, 0x7610, R4 ;  /* 0x0000761000047816 */ /* 0x000fce0000000004 */
.L_x_1666:
[----:B------:R-:W-:Y:S05]  /*6690*/  BSYNC B0 ;  /* 0x0000000000007941 */ /* 0x000fea0003800000 */
.L_x_1665:
[----:B------:R0:W-:Y:S01]  /*66a0*/  STG.E.U8 desc[UR36][R8.64], R4 ;  /* 0x0000000408007986 */ /* 0x0001e2000c101124 */
[----:B------:R-:W-:Y:S05]  /*66b0*/  BRA `(.L_x_1642) ;  /* 0x0000000000ac7947 */ /* 0x000fea0003800000 */
.L_x_1659:
        /* <DEDUP_REMOVED lines=21> */
.L_x_1641:
        /* <DEDUP_REMOVED lines=16> */
.L_x_1670:
[----:B------:R-:W-:Y:S05]  /*6910*/  BRA `(.L_x_1642) ;  /* 0x0000000000147947 */ /* 0x000fea0003800000 */
.L_x_1669:
[----:B------:R-:W0:Y:S02]  /*6920*/  F2I.U64.TRUNC R22, R22 ;  /* 0x0000001600167311 */ /* 0x000e24000020d800 */
[----:B0-----:R0:W-:Y:S01]  /*6930*/  STG.E.64 desc[UR36][R8.64], R22 ;  /* 0x0000001608007986 */ /* 0x0011e2000c101b24 */
[----:B------:R-:W-:Y:S05]  /*6940*/  BRA `(.L_x_1642) ;  /* 0x0000000000087947 */ /* 0x000fea0003800000 */
.L_x_1668:
[----:B------:R-:W0:Y:S02]  /*6950*/  F2I.FTZ.U32.TRUNC.NTZ R3, R22 ;  /* 0x0000001600037305 */ /* 0x000e24000021f000 */
[----:B0-----:R0:W-:Y:S02]  /*6960*/  STG.E desc[UR36][R8.64], R3 ;  /* 0x0000000308007986 */ /* 0x0011e4000c101924 */
.L_x_1642:
[----:B------:R-:W-:-:S07]  /*6970*/  VIADD R25, R25, 0x80 ;  /* 0x0000008019197836 */ /* 0x000fce0000000000 */
.L_x_1602:
[----:B------:R-:W-:Y:S05]  /*6980*/  BSYNC B6 ;  /* 0x0000000000067941 */ /* 0x000fea0003800000 */
.L_x_1601:
[----:B------:R-:W-:-:S13]  /*6990*/  ISETP.GE.AND P0, PT, R25, R17, PT ;  /* 0x000000111900720c */ /* 0x000fda0003f06270 */
[----:B------:R-:W-:Y:S05]  /*69a0*/  @P0 EXIT ;  /* 0x000000000000094d */ /* 0x000fea0003800000 */
[----:B0--3--:R-:W0:Y:S01]  /*69b0*/  LDC.64 R4, c[0x0][0x218] ;  /* 0x00008600ff047b82 */ /* 0x009e220000000a00 */
[----:B--2---:R-:W-:Y:S01]  /*69c0*/  PRMT R0, R16, 0x9910, RZ ;  /* 0x0000991010007816 */ /* 0x004fe200000000ff */
[----:B------:R-:W-:Y:S01]  /*69d0*/  IMAD R2, R2, 0x200, R25 ;  /* 0x0000020002027824 */ /* 0x000fe200078e0219 */
[----:B------:R-:W-:Y:S02]  /*69e0*/  ULDC UR4, c[0x0][0x238] ;  /* 0x00008e0000047ab9 */ /* 0x000fe40000000800 */
[----:B------:R-:W-:Y:S01]  /*69f0*/  ISETP.GT.AND P1, PT, R0, 0x9, PT ;  /* 0x000000090000780c */ /* 0x000fe20003f24270 */
[----:B-1----:R-:W-:-:S05]  /*6a00*/  IMAD R3, R2, UR4, RZ ;  /* 0x0000000402037c24 */ /* 0x002fca000f8e02ff */
        /* <DEDUP_REMOVED lines=11> */
[----:B----4-:R-:W0:Y:S02]  /*6ac0*/  F2I.FTZ.TRUNC.NTZ R5, R24 ;  /* 0x0000001800057305 */ /* 0x010e24000021f100 */
[----:B0-----:R-:W-:Y:S01]  /*6ad0*/  STG.E.U8 desc[UR36][R2.64], R5 ;  /* 0x0000000502007986 */ /* 0x001fe2000c101124 */
[----:B------:R-:W-:Y:S05]  /*6ae0*/  EXIT ;  /* 0x000000000000794d */ /* 0x000fea0003800000 */
.L_x_1674:
[----:B----4-:R-:W0:Y:S02]  /*6af0*/  F2I.S64.TRUNC R24, R24 ;  /* 0x0000001800187311 */ /* 0x010e24000020d900 */
[----:B0-----:R-:W-:-:S05]  /*6b00*/  IMAD.MOV.U32 R5, RZ, RZ, R24 ;  /* 0x000000ffff057224 */ /* 0x001fca00078e0018 */
[----:B------:R-:W-:Y:S01]  /*6b10*/  STG.E.U8 desc[UR36][R2.64], R5 ;  /* 0x0000000502007986 */ /* 0x000fe2000c101124 */
[----:B------:R-:W-:Y:S05]  /*6b20*/  EXIT ;  /* 0x000000000000794d */ /* 0x000fea0003800000 */
.L_x_1673:
[----:B------:R-:W-:-:S13]  /*6b30*/  ISETP.NE.AND P0, PT, R0, 0x2, PT ;  /* 0x000000020000780c */ /* 0x000fda0003f05270 */
[----:B------:R-:W-:Y:S05]  /*6b40*/  @!P0 BRA `(.L_x_1676) ;  /* 0x0000000000288947 */ /* 0x000fea0003800000 */
[----:B------:R-:W-:-:S13]  /*6b50*/  ISETP.NE.AND P0, PT, R0, 0x3, PT ;  /* 0x000000030000780c */ /* 0x000fda0003f05270 */
[----:B------:R-:W-:Y:S05]  /*6b60*/  @!P0 BRA `(.L_x_1677) ;  /* 0x0000000000148947 */ /* 0x000fea0003800000 */
[----:B------:R-:W-:-:S13]  /*6b70*/  ISETP.NE.AND P0, PT, R0, 0x4, PT ;  /* 0x000000040000780c */ /* 0x000fda0003f05270 */
[----:B------:R-:W-:Y:S05]  /*6b80*/  @P0 BRA `(.L_x_1675) ;  /* 0x0000000800d00947 */ /* 0x000fea0003800000 */
[----:B----4-:R-:W0:Y:S02]  /*6b90*/  F2I.S64.TRUNC R24, R24 ;  /* 0x0000001800187311 */ /* 0x010e24000020d900 */
[----:B0-----:R-:W-:Y:S01]  /*6ba0*/  STG.E.64 desc[UR36][R2.64], R24 ;  /* 0x0000001802007986 */ /* 0x001fe2000c101b24 */
[----:B------:R-:W-:Y:S05]  /*6bb0*/  EXIT ;  /* 0x000000000000794d */ /* 0x000fea0003800000 */
.L_x_1677:
[----:B----4-:R-:W0:Y:S02]  /*6bc0*/  F2I.FTZ.TRUNC.NTZ R5, R24 ;  /* 0x0000001800057305 */ /* 0x010e24000021f100 */
[----:B0-----:R-:W-:Y:S01]  /*6bd0*/  STG.E desc[UR36][R2.64], R5 ;  /* 0x0000000502007986 */ /* 0x001fe2000c101924 */
[----:B------:R-:W-:Y:S05]  /*6be0*/  EXIT ;  /* 0x000000000000794d */ /* 0x000fea0003800000 */
.L_x_1676:
[----:B----4-:R-:W0:Y:S02]  /*6bf0*/  F2I.FTZ.TRUNC.NTZ R5, R24 ;  /* 0x0000001800057305 */ /* 0x010e24000021f100 */
[----:B0-----:R-:W-:Y:S01]  /*6c00*/  STG.E.U16 desc[UR36][R2.64], R5 ;  /* 0x0000000502007986 */ /* 0x001fe2000c101524 */
[----:B------:R-:W-:Y:S05]  /*6c10*/  EXIT ;  /* 0x000000000000794d */ /* 0x000fea0003800000 */
.L_x_1672:
[----:B------:R-:W-:-:S13]  /*6c20*/  ISETP.GT.AND P0, PT, R0, 0x6, PT ;  /* 0x000000060000780c */ /* 0x000fda0003f04270 */
[----:B------:R-:W-:Y:S05]  /*6c30*/  @P0 BRA `(.L_x_1678) ;  /* 0x0000000000240947 */ /* 0x000fea0003800000 */
[----:B------:R-:W-:-:S13]  /*6c40*/  ISETP.NE.AND P0, PT, R0, 0x5, PT ;  /* 0x000000050000780c */ /* 0x000fda0003f05270 */
[----:B------:R-:W-:Y:S05]  /*6c50*/  @!P0 BRA `(.L_x_1679) ;  /* 0x0000000000108947 */ /* 0x000fea0003800000 */
[----:B------:R-:W-:-:S13]  /*6c60*/  ISETP.NE.AND P0, PT, R0, 0x6, PT ;  /* 0x000000060000780c */ /* 0x000fda0003f05270 */
[----:B------:R-:W-:Y:S05]  /*6c70*/  @P0 BRA `(.L_x_1675) ;  /* 0x0000000800940947 */ /* 0x000fea0003800000 */
[----:B----4-:R-:W-:Y:S01]  /*6c80*/  STG.E desc[UR36][R2.64], R24 ;  /* 0x0000001802007986 */ /* 0x010fe2000c101924 */
[----:B------:R-:W-:Y:S05]  /*6c90*/  EXIT ;  /* 0x000000000000794d */ /* 0x000fea0003800000 */
.L_x_1679:
[----:B----4-:R-:W-:-:S05]  /*6ca0*/  F2FP.F16.F32.PACK_AB R24, RZ, R24 ;  /* 0x00000018ff18723e */ /* 0x010fca00000000ff */
[----:B------:R-:W-:Y:S01]  /*6cb0*/  STG.E.U16 desc[UR36][R2.64], R24 ;  /* 0x0000001802007986 */ /* 0x000fe2000c101524 */
[----:B------:R-:W-:Y:S05]  /*6cc0*/  EXIT ;  /* 0x000000000000794d */ /* 0x000fea0003800000 */
.L_x_1678:
[----:B------:R-:W-:-:S13]  /*6cd0*/  ISETP.NE.AND P0, PT, R0, 0x7, PT ;  /* 0x000000070000780c */ /* 0x000fda0003f05270 */
[----:B------:R-:W-:Y:S05]  /*6ce0*/  @!P0 BRA `(.L_x_1680) ;  /* 0x00000000002c8947 */ /* 0x000fea0003800000 */
[----:B------:R-:W-:-:S13]  /*6cf0*/  ISETP.NE.AND P0, PT, R0, 0x8, PT ;  /* 0x000000080000780c */ /* 0x000fda0003f05270 */
[----:B------:R-:W-:Y:S05]  /*6d00*/  @!P0 BRA `(.L_x_1681) ;  /* 0x0000000000148947 */ /* 0x000fea0003800000 */
[----:B------:R-:W-:-:S13]  /*6d10*/  ISETP.NE.AND P0, PT, R0, 0x9, PT ;  /* 0x000000090000780c */ /* 0x000fda0003f05270 */
[----:B------:R-:W-:Y:S05]  /*6d20*/  @P0 BRA `(.L_x_1675) ;  /* 0x0000000800680947 */ /* 0x000fea0003800000 */
[----:B------:R-:W-:-:S05]  /*6d30*/  IMAD.MOV.U32 R25, RZ, RZ, RZ ;  /* 0x000000ffff197224 */ /* 0x000fca00078e00ff */
[----:B----4-:R-:W-:Y:S01]  /*6d40*/  STG.E.64 desc[UR36][R2.64], R24 ;  /* 0x0000001802007986 */ /* 0x010fe2000c101b24 */
[----:B------:R-:W-:Y:S05]  /*6d50*/  EXIT ;  /* 0x000000000000794d */ /* 0x000fea0003800000 */
.L_x_1681:
[----:B----4-:R-:W-:-:S04]  /*6d60*/  F2FP.F16.F32.PACK_AB R5, RZ, R24 ;  /* 0x00000018ff05723e */ /* 0x010fc800000000ff */
[----:B------:R-:W-:-:S05]  /*6d70*/  PRMT R5, R5, 0x5410, RZ ;  /* 0x0000541005057816 */ /* 0x000fca00000000ff */
[----:B------:R-:W-:Y:S01]  /*6d80*/  STG.E desc[UR36][R2.64], R5 ;  /* 0x0000000502007986 */ /* 0x000fe2000c101924 */
[----:B------:R-:W-:Y:S05]  /*6d90*/  EXIT ;  /* 0x000000000000794d */ /* 0x000fea0003800000 */
.L_x_1680:
[----:B----4-:R-:W-:-:S06]  /*6da0*/  FMUL.FTZ R4, R24, 1 ;  /* 0x3f80000018047820 */ /* 0x010fcc0000410000 */
[----:B------:R-:W0:Y:S02]  /*6db0*/  F2F.F64.F32 R4, R4 ;  /* 0x0000000400047310 */ /* 0x000e240000201800 */
[----:B0-----:R-:W-:Y:S01]  /*6dc0*/  STG.E.64 desc[UR36][R2.64], R4 ;  /* 0x0000000402007986 */ /* 0x001fe2000c101b24 */
[----:B------:R-:W-:Y:S05]  /*6dd0*/  EXIT ;  /* 0x000000000000794d */ /* 0x000fea0003800000 */
.L_x_1671:
        /* <DEDUP_REMOVED lines=8> */
[----:B----4-:R-:W-:-:S04]  /*6e60*/  FSETP.NEU.FTZ.AND P0, PT, R24, RZ, PT ;  /* 0x000000ff1800720b */ /* 0x010fc80003f1d000 */
[----:B------:R-:W-:-:S05]  /*6e70*/  SEL R5, RZ, 0x1, !P0 ;  /* 0x00000001ff057807 */ /* 0x000fca0004000000 */
[----:B------:R-:W-:Y:S01]  /*6e80*/  STG.E.U8 desc[UR36][R2.64], R5 ;  /* 0x0000000502007986 */ /* 0x000fe2000c101124 */
[----:B------:R-:W-:Y:S05]  /*6e90*/  EXIT ;  /* 0x000000000000794d */ /* 0x000fea0003800000 */
.L_x_1684:
[----:B----4-:R-:W-:Y:S01]  /*6ea0*/  FMUL.FTZ R4, R24, 1 ;  /* 0x3f80000018047820 */ /* 0x010fe20000410000 */
[----:B------:R-:W-:-:S05]  /*6eb0*/  CS2R R6, SRZ ;  /* 0x0000000000067805 */ /* 0x000fca000001ff00 */
[----:B------:R-:W0:Y:S02]  /*6ec0*/  F2F.F64.F32 R4, R4 ;  /* 0x0000000400047310 */ /* 0x000e240000201800 */
[----:B0-----:R-:W-:Y:S01]  /*6ed0*/  STG.E.128 desc[UR36][R2.64], R4 ;  /* 0x0000000402007986 */ /* 0x001fe2000c101d24 */
[----:B------:R-:W-:Y:S05]  /*6ee0*/  EXIT ;  /* 0x000000000000794d */ /* 0x000fea0003800000 */
.L_x_1683:
[----:B------:R-:W-:-:S13]  /*6ef0*/  ISETP.NE.AND P0, PT, R0, 0xf, PT ;  /* 0x0000000f0000780c */ /* 0x000fda0003f05270 */
[----:B------:R-:W-:Y:S05]  /*6f00*/  @!P0 BRA `(.L_x_1685) ;  /* 0x0000000000ac8947 */ /* 0x000fea0003800000 */
[----:B------:R-:W-:-:S13]  /*6f10*/  ISETP.NE.AND P0, PT, R0, 0x17, PT ;  /* 0x000000170000780c */ /* 0x000fda0003f05270 */
[----:B------:R-:W-:Y:S05]  /*6f20*/  @!P0 BRA `(.L_x_1686) ;  /* 0x0000000000508947 */ /* 0x000fea0003800000 */
[----:B------:R-:W-:-:S13]  /*6f30*/  ISETP.NE.AND P0, PT, R0, 0x18, PT ;  /* 0x000000180000780c */ /* 0x000fda0003f05270 */
[----:B------:R-:W-:Y:S05]  /*6f40*/  @P0 BRA `(.L_x_1675) ;  /* 0x0000000400e00947 */ /* 0x000fea0003800000 */
[C---:B----4-:R-:W-:Y:S01]  /*6f50*/  LOP3.LUT R4, R24.reuse, 0x7fffffff, RZ, 0xc0, !PT ;  /* 0x7fffffff18047812 */ /* 0x050fe200078ec0ff */
[----:B------:R-:W-:Y:S01]  /*6f60*/  BSSY B0, `(.L_x_1687) ;  /* 0x000000d000007945 */ /* 0x000fe20003800000 */
        /* <DEDUP_REMOVED lines=12> */
.L_x_1688:
[----:B------:R-:W-:Y:S05]  /*7030*/  BSYNC B0 ;  /* 0x0000000000007941 */ /* 0x000fea0003800000 */
.L_x_1687:
[----:B------:R-:W-:-:S05]  /*7040*/  LOP3.LUT R7, R0, R7, RZ, 0xfc, !PT ;  /* 0x0000000700077212 */ /* 0x000fca00078efcff */
[----:B------:R-:W-:Y:S01]  /*7050*/  STG.E.U8 desc[UR36][R2.64], R7 ;  /* 0x0000000702007986 */ /* 0x000fe2000c101124 */
[----:B------:R-:W-:Y:S05]  /*7060*/  EXIT ;  /* 0x000000000000794d */ /* 0x000fea0003800000 */
.L_x_1686:
[----:B----4-:R-:W-:Y:S01]  /*7070*/  LOP3.LUT R4, R24, 0x7fffffff, RZ, 0xc0, !PT ;  /* 0x7fffffff18047812 */ /* 0x010fe200078ec0ff */
[----:B------:R-:W-:Y:S03]  /*7080*/  BSSY B0, `(.L_x_1689) ;  /* 0x000000e000007945 */ /* 0x000fe60003800000 */
        /* <DEDUP_REMOVED lines=10> */
.L_x_1690:
[----:B------:R-:W-:Y:S01]  /*7130*/  IMAD.MOV.U32 R0, RZ, RZ, 0x7f ;  /* 0x0000007fff007424 */ /* 0x000fe200078e00ff */
[----:B------:R-:W-:-:S04]  /*7140*/  ISETP.GT.U32.AND P0, PT, R4, 0x7f800000, PT ;  /* 0x7f8000000400780c */ /* 0x000fc80003f04070 */
[----:B------:R-:W-:-:S09]  /*7150*/  SEL R0, R0, 0x7c, P0 ;  /* 0x0000007c00007807 */ /* 0x000fd20000000000 */
.L_x_1691:
[----:B------:R-:W-:Y:S05]  /*7160*/  BSYNC B0 ;  /* 0x0000000000007941 */ /* 0x000fea0003800000 */
.L_x_1689:
[----:B------:R-:W-:-:S04]  /*7170*/  LOP3.LUT R24, R24, 0x80000000, RZ, 0xc0, !PT ;  /* 0x8000000018187812 */ /* 0x000fc800078ec0ff */
[----:B------:R-:W-:-:S04]  /*7180*/  SHF.R.U32.HI R5, RZ, 0x18, R24 ;  /* 0x00000018ff057819 */ /* 0x000fc80000011618 */
[----:B------:R-:W-:-:S05]  /*7190*/  LOP3.LUT R5, R0, R5, RZ, 0xfc, !PT ;  /* 0x0000000500057212 */ /* 0x000fca00078efcff */
[----:B------:R-:W-:Y:S01]  /*71a0*/  STG.E.U8 desc[UR36][R2.64], R5 ;  /* 0x0000000502007986 */ /* 0x000fe2000c101124 */
[----:B------:R-:W-:Y:S05]  /*71b0*/  EXIT ;  /* 0x000000000000794d */ /* 0x000fea0003800000 */
.L_x_1685:
[----:B----4-:R-:W-:-:S05]  /*71c0*/  F2FP.BF16.F32.PACK_AB R24, RZ, R24 ;  /* 0x00000018ff18723e */ /* 0x010fca00000010ff */
[----:B------:R-:W-:Y:S01]  /*71d0*/  STG.E.U16 desc[UR36][R2.64], R24 ;  /* 0x0000001802007986 */ /* 0x000fe2000c101524 */
[----:B------:R-:W-:Y:S05]  /*71e0*/  EXIT ;  /* 0x000000000000794d */ /* 0x000fea0003800000 */
.L_x_1682:
        /* <DEDUP_REMOVED lines=8> */
[----:B----4-:R-:W0:Y:S02]  /*7270*/  F2I.FTZ.U32.TRUNC.NTZ R5, R24 ;  /* 0x0000001800057305 */ /* 0x010e24000021f000 */
[----:B0-----:R-:W-:Y:S01]  /*7280*/  STG.E.U16 desc[UR36][R2.64], R5 ;  /* 0x0000000502007986 */ /* 0x001fe2000c101524 */
[----:B------:R-:W-:Y:S05]  /*7290*/  EXIT ;  /* 0x000000000000794d */ /* 0x000fea0003800000 */
.L_x_1694:
[----:B----4-:R-:W-:Y:S01]  /*72a0*/  LOP3.LUT R5, R24, 0x7fffffff, RZ, 0xc0, !PT ;  /* 0x7fffffff18057812 */ /* 0x010fe200078ec0ff */
        /* <DEDUP_REMOVED lines=15> */
.L_x_1697:
[----:B------:R-:W-:-:S04]  /*73a0*/  LOP3.LUT R24, R24, 0x80000000, RZ, 0xc0, !PT ;  /* 0x8000000018187812 */ /* 0x000fc800078ec0ff */
[----:B------:R-:W-:-:S04]  /*73b0*/  SHF.R.U32.HI R5, RZ, 0x18, R24 ;  /* 0x00000018ff057819 */ /* 0x000fc80000011618 */
[----:B------:R-:W-:-:S04]  /*73c0*/  LOP3.LUT R4, R4, R5, RZ, 0xfc, !PT ;  /* 0x0000000504047212 */ /* 0x000fc800078efcff */
[----:B------:R-:W-:-:S07]  /*73d0*/  PRMT R0, R4, 0x7610, R0 ;  /* 0x0000761004007816 */ /* 0x000fce0000000000 */
.L_x_1696:
[----:B------:R-:W-:Y:S05]  /*73e0*/  BSYNC B0 ;  /* 0x0000000000007941 */ /* 0x000fea0003800000 */
.L_x_1695:
[----:B------:R-:W-:Y:S01]  /*73f0*/  STG.E.U8 desc[UR36][R2.64], R0 ;  /* 0x0000000002007986 */ /* 0x000fe2000c101124 */
[----:B------:R-:W-:Y:S05]  /*7400*/  EXIT ;  /* 0x000000000000794d */ /* 0x000fea0003800000 */
.L_x_1693:
        /* <DEDUP_REMOVED lines=16> */
.L_x_1700:
[----:B------:R-:W-:-:S04]  /*7510*/  LOP3.LUT R24, R24, 0x80000000, RZ, 0xc0, !PT ;  /* 0x8000000018187812 */ /* 0x000fc800078ec0ff */
[----:B------:R-:W-:-:S04]  /*7520*/  SHF.R.U32.HI R5, RZ, 0x18, R24 ;  /* 0x00000018ff057819 */ /* 0x000fc80000011618 */
[----:B------:R-:W-:-:S04]  /*7530*/  LOP3.LUT R4, R4, R5, RZ, 0xfc, !PT ;  /* 0x0000000504047212 */ /* 0x000fc800078efcff */
[----:B------:R-:W-:-:S07]  /*7540*/  PRMT R0, R4, 0x7610, R0 ;  /* 0x0000761004007816 */ /* 0x000fce0000000000 */
.L_x_1699:
[----:B------:R-:W-:Y:S05]  /*7550*/  BSYNC B0 ;  /* 0x0000000000007941 */ /* 0x000fea0003800000 */
.L_x_1698:
[----:B------:R-:W-:Y:S01]  /*7560*/  STG.E.U8 desc[UR36][R2.64], R0 ;  /* 0x0000000002007986 */ /* 0x000fe2000c101124 */
[----:B------:R-:W-:Y:S05]  /*7570*/  EXIT ;  /* 0x000000000000794d */ /* 0x000fea0003800000 */
.L_x_1692:
[----:B------:R-:W-:-:S13]  /*7580*/  ISETP.NE.AND P0, PT, R0, 0x1c, PT ;  /* 0x0000001c0000780c */ /* 0x000fda0003f05270 */
[----:B------:R-:W-:Y:S05]  /*7590*/  @!P0 BRA `(.L_x_1701) ;  /* 0x00000000009c8947 */ /* 0x000fea0003800000 */
[----:B------:R-:W-:-:S13]  /*75a0*/  ISETP.NE.AND P0, PT, R0, 0x1d, PT ;  /* 0x0000001d0000780c */ /* 0x000fda0003f05270 */
[----:B------:R-:W-:Y:S05]  /*75b0*/  @!P0 BRA `(.L_x_1702) ;  /* 0x0000000000888947 */ /* 0x000fea0003800000 */
[----:B------:R-:W-:-:S13]  /*75c0*/  ISETP.NE.AND P0, PT, R0, 0x2c, PT ;  /* 0x0000002c0000780c */ /* 0x000fda0003f05270 */
[----:B------:R-:W-:Y:S05]  /*75d0*/  @P0 BRA `(.L_x_1675) ;  /* 0x00000000003c0947 */ /* 0x000fea0003800000 */
[----:B----4-:R-:W-:-:S04]  /*75e0*/  SHF.R.U32.HI R4, RZ, 0x17, R24 ;  /* 0x00000017ff047819 */ /* 0x010fc80000011618 */
        /* <DEDUP_REMOVED lines=14> */
.L_x_1675:
        /* <DEDUP_REMOVED lines=15> */
[----:B-1--4-:R-:W-:Y:S05]  /*77c0*/  CALL.ABS.NOINC R2 ;  /* 0x0000000002007343 */ /* 0x012fea0003c00000 */
.L_x_1703:
[----:B------:R-:W-:Y:S05]  /*77d0*/  EXIT ;  /* 0x000000000000794d */ /* 0x000fea0003800000 */
.L_x_1702:
[----:B----4-:R-:W0:Y:S02]  /*77e0*/  F2I.U64.TRUNC R24, R24 ;  /* 0x0000001800187311 */ /* 0x010e24000020d800 */
[----:B0-----:R-:W-:Y:S01]  /*77f0*/  STG.E.64 desc[UR36][R2.64], R24 ;  /* 0x0000001802007986 */ /* 0x001fe2000c101b24 */
[----:B------:R-:W-:Y:S05]  /*7800*/  EXIT ;  /* 0x000000000000794d */ /* 0x000fea0003800000 */
.L_x_1701:
[----:B----4-:R-:W0:Y:S02]  /*7810*/  F2I.FTZ.U32.TRUNC.NTZ R5, R24 ;  /* 0x0000001800057305 */ /* 0x010e24000021f000 */
[----:B0-----:R-:W-:Y:S01]  /*7820*/  STG.E desc[UR36][R2.64], R5 ;  /* 0x0000000502007986 */ /* 0x001fe2000c101924 */
[----:B------:R-:W-:Y:S05]  /*7830*/  EXIT ;  /* 0x000000000000794d */ /* 0x000fea0003800000 */
.L_x_1704:
        /* <DEDUP_REMOVED lines=12> */
.L_x_2631:


//--------------------- .text._ZN2at6native18elementwise_kernelILi128ELi2EZNS0_22gpu_kernel_impl_nocastIZZZNS0_15cos_kernel_cudaERNS_18TensorIteratorBaseEENKUlvE0_clEvENKUlvE0_clEvEUlfE_EEvS4_RKT_EUliE_EEviT1_ --------------------------
	.section	.text._ZN2at6native18elementwise_kernelILi128ELi2EZNS0_22gpu_kernel_impl_nocastIZZZNS0_15cos_kernel_cudaERNS_18TensorIteratorBaseEENKUlvE0_clEvENKUlvE0_clEvEUlfE_EEvS4_RKT_EUliE_EEviT1_,"ax",@progbits
	.align	128
        .global         _ZN2at6native18elementwise_kernelILi128ELi2EZNS0_22gpu_kernel_impl_nocastIZZZNS0_15cos_kernel_cudaERNS_18TensorIteratorBaseEENKUlvE0_clEvENKUlvE0_clEvEUlfE_EEvS4_RKT_EUliE_EEviT1_
        .type           _ZN2at6native18elementwise_kernelILi128ELi2EZNS0_22gpu_kernel_impl_nocastIZZZNS0_15cos_kernel_cudaERNS_18TensorIteratorBaseEENKUlvE0_clEvENKUlvE0_clEvEUlfE_EEvS4_RKT_EUliE_EEviT1_,@function
        .size           _ZN2at6native18elementwise_kernelILi128ELi2EZNS0_22gpu_kernel_impl_nocastIZZZNS0_15cos_kernel_cudaERNS_18TensorIteratorBaseEENKUlvE0_clEvENKUlvE0_clEvEUlfE_EEvS4_RKT_EUliE_EEviT1_,(.L_x_2632 - _ZN2at6native18elementwise_kernelILi128ELi2EZNS0_22gpu_kernel_impl_nocastIZZZNS0_15cos_kernel_cudaERNS_18TensorIteratorBaseEENKUlvE0_clEvENKUlvE0_clEvEUlfE_EEvS4_RKT_EUliE_EEviT1_)
        .other          _ZN2at6native18elementwise_kernelILi128ELi2EZNS0_22gpu_kernel_impl_nocastIZZZNS0_15cos_kernel_cudaERNS_18TensorIteratorBaseEENKUlvE0_clEvENKUlvE0_clEvEUlfE_EEvS4_RKT_EUliE_EEviT1_,@"STO_CUDA_ENTRY STV_DEFAULT"
_ZN2at6native18elementwise_kernelILi128ELi2EZNS0_22gpu_kernel_impl_nocastIZZZNS0_15cos_kernel_cudaERNS_18TensorIteratorBaseEENKUlvE0_clEvENKUlvE0_clEvEUlfE_EEvS4_RKT_EUliE_EEviT1_:
.text._ZN2at6native18elementwise_kernelILi128ELi2EZNS0_22gpu_kernel_impl_nocastIZZZNS0_15cos_kernel_cudaERNS_18TensorIteratorBaseEENKUlvE0_clEvENKUlvE0_clEvEUlfE_EEvS4_RKT_EUliE_EEviT1_:
[----:B------:R-:W-:Y:S01]  /*0000*/  LDC R1, c[0x0][0x28] ;  /* 0x00000a00ff017b82 */ /* 0x000fe20000000800 */
[----:B------:R-:W0:Y:S01]  /*0010*/  S2R R0, SR_CTAID.X ;  /* 0x0000000000007919 */ /* 0x000e220000002500 */
[----:B------:R-:W-:Y:S01]  /*0020*/  ULDC UR6, c[0x0][0x210] ;  /* 0x0000840000067ab9 */ /* 0x000fe20000000800 */
[----:B------:R-:W-:Y:S01]  /*0030*/  ULDC.64 UR4, c[0x0][0x208] ;  /* 0x0000820000047ab9 */ /* 0x000fe20000000a00 */
[----:B------:R-:W-:Y:S01]  /*0040*/  BSSY B0, `(.L_x_1705) ;  /* 0x000013f000007945 */ /* 0x000fe20003800000 */
[----:B------:R-:W0:Y:S02]  /*0050*/  S2R R3, SR_TID.X ;  /* 0x0000000000037919 */ /* 0x000e240000002100 */
[----:B0-----:R-:W-:-:S04]  /*0060*/  LEA R0, R0, R3, 0x8 ;  /* 0x0000000300007211 */ /* 0x001fc800078e40ff */
[----:B------:R-:W-:Y:S02]  /*0070*/  ISETP.GE.AND P0, PT, R0, UR6, PT ;  /* 0x0000000600007c0c */ /* 0x000fe4000bf06270 */
[----:B------:R-:W-:-:S11]  /*0080*/  MOV R7, R0 ;  /* 0x0000000000077202 */ /* 0x000fd60000000f00 */
        /* <DEDUP_REMOVED lines=303> */
.L_x_1707:
[----:B------:R-:W-:Y:S02]  /*1380*/  ULDC.64 UR8, c[0x0][0x418] ;  /* 0x0001060000087ab9 */ /* 0x000fe40000000a00 */
[----:B------:R-:W-:-:S04]  /*1390*/  IADD3 R4, P0, R2, UR8, RZ ;  /* 0x0000000802047c10 */ /* 0x000fc8000ff1e0ff */
[----:B------:R-:W-:Y:S01]  /*13a0*/  IADD3.X R5, RZ, UR9, RZ, P0, !PT ;  /* 0x00000009ff057c10 */ /* 0x000fe200087fe4ff */
[----:B------:R-:W-:-:S04]  /*13b0*/  ULDC.64 UR8, c[0x0][0x410] ;  /* 0x0001040000087ab9 */ /* 0x000fc80000000a00 */
[----:B------:R-:W2:Y:S01]  /*13c0*/  LDG.E R4, desc[UR4][R4.64] ;  /* 0x0000000404047981 */ /* 0x000ea2000c1e1900 */
[----:B------:R-:W-:Y:S02]  /*13d0*/  IADD3 R2, P0, R3, UR8, RZ ;  /* 0x0000000803027c10 */ /* 0x000fe4000ff1e0ff */
[----:B------:R-:W-:Y:S02]  /*13e0*/  IADD3 R7, R0, 0x80, RZ ;  /* 0x0000008000077810 */ /* 0x000fe40007ffe0ff */
[----:B------:R-:W-:Y:S01]  /*13f0*/  IADD3.X R3, RZ, UR9, RZ, P0, !PT ;  /* 0x00000009ff037c10 */ /* 0x000fe200087fe4ff */
[----:B--2---:R-:W-:-:S06]  /*1400*/  FMUL.RZ R9, R4, 0.15915493667125701904 ;  /* 0x3e22f98304097820 */ /* 0x004fcc000040c000 */
[----:B------:R-:W0:Y:S02]  /*1410*/  MUFU.COS R9, R9 ;  /* 0x0000000900097308 */ /* 0x000e240000000000 */
[----:B0-----:R0:W-:Y:S02]  /*1420*/  STG.E desc[UR4][R2.64], R9 ;  /* 0x0000000902007986 */ /* 0x0011e4000c101904 */
.L_x_1706:
[----:B------:R-:W-:Y:S05]  /*1430*/  BSYNC B0 ;  /* 0x0000000000007941 */ /* 0x000fea0003800000 */
.L_x_1705:
[----:B------:R-:W-:-:S13]  /*1440*/  ISETP.GE.AND P0, PT, R7, UR6, PT ;  /* 0x0000000607007c0c */ /* 0x000fda000bf06270 */
[----:B------:R-:W-:Y:S05]  /*1450*/  @P0 EXIT ;  /* 0x000000000000094d */ /* 0x000fea0003800000 */
[----:B------:R-:W1:Y:S01]  /*1460*/  LDC R8, c[0x0][0x218] ;  /* 0x00008600ff087b82 */ /* 0x000e620000000800 */
[----:B------:R-:W-:Y:S01]  /*1470*/  HFMA2.MMA R0, -RZ, RZ, 0, 0 ;  /* 0x00000000ff007435 */ /* 0x000fe200000001ff */
[----:B0-----:R-:W-:Y:S02]  /*1480*/  MOV R3, RZ ;  /* 0x000000ff00037202 */ /* 0x001fe40000000f00 */
[----:B-1----:R-:W-:-:S13]  /*1490*/  ISETP.NE.AND P0, PT, R8, RZ, PT ;  /* 0x000000ff0800720c */ /* 0x002fda0003f05270 */
[----:B------:R-:W-:Y:S05]  /*14a0*/  @!P0 BRA `(.L_x_1708) ;  /* 0x0000001000a88947 */ /* 0x000fea0003800000 */
[----:B------:R-:W-:Y:S01]  /*14b0*/  MOV R2, RZ ;  /* 0x000000ff00027202 */ /* 0x000fe20000000f00 */
[----:B------:R-:W-:Y:S01]  /*14c0*/  ULDC.64 UR6, c[0x0][0x220] ;  /* 0x0000880000067ab9 */ /* 0x000fe20000000a00 */
[----:B------:R-:W-:Y:S02]  /*14d0*/  MOV R3, R7 ;  /* 0x0000000700037202 */ /* 0x000fe40000000f00 */
        /* <DEDUP_REMOVED lines=295> */
.L_x_1708:
[----:B------:R-:W-:Y:S02]  /*2750*/  ULDC.64 UR6, c[0x0][0x418] ;  /* 0x0001060000067ab9 */ /* 0x000fe40000000a00 */
[----:B------:R-:W-:-:S04]  /*2760*/  IADD3 R4, P0, R0, UR6, RZ ;  /* 0x0000000600047c10 */ /* 0x000fc8000ff1e0ff */
[----:B------:R-:W-:Y:S01]  /*2770*/  IADD3.X R5, RZ, UR7, RZ, P0, !PT ;  /* 0x00000007ff057c10 */ /* 0x000fe200087fe4ff */
[----:B------:R-:W-:-:S04]  /*2780*/  ULDC.64 UR6, c[0x0][0x410] ;  /* 0x0001040000067ab9 */ /* 0x000fc80000000a00 */
[----:B------:R-:W2:Y:S01]  /*2790*/  LDG.E R4, desc[UR4][R4.64] ;  /* 0x0000000404047981 */ /* 0x000ea2000c1e1900 */
[----:B------:R-:W-:-:S04]  /*27a0*/  IADD3 R2, P0, R3, UR6, RZ ;  /* 0x0000000603027c10 */ /* 0x000fc8000ff1e0ff */
[----:B------:R-:W-:Y:S01]  /*27b0*/  IADD3.X R3, RZ, UR7, RZ, P0, !PT ;  /* 0x00000007ff037c10 */ /* 0x000fe200087fe4ff */
[----:B--2---:R-:W-:-:S06]  /*27c0*/  FMUL.RZ R7, R4, 0.15915493667125701904 ;  /* 0x3e22f98304077820 */ /* 0x004fcc000040c000 */
[----:B------:R-:W0:Y:S02]  /*27d0*/  MUFU.COS R7, R7 ;  /* 0x0000000700077308 */ /* 0x000e240000000000 */
[----:B0-----:R-:W-:Y:S01]  /*27e0*/  STG.E desc[UR4][R2.64], R7 ;  /* 0x0000000702007986 */ /* 0x001fe2000c101904 */
[----:B------:R-:W-:Y:S05]  /*27f0*/  EXIT ;  /* 0x000000000000794d */ /* 0x000fea0003800000 */
.L_x_1709:
        /* <DEDUP_REMOVED lines=16> */
.L_x_2632:


//--------------------- .text._ZN2at6native27unrolled_elementwise_kernelIZZZNS0_15cos_kernel_cudaERNS_18TensorIteratorBaseEENKUlvE0_clEvENKUlvE0_clEvEUlfE_St5arrayIPcLm2EELi4E23TrivialOffsetCalculatorILi1EjESB_NS0_6memory15LoadWithoutCastENSC_16StoreWithoutCastEEEviT_T0_T2_T3_T4_T5_ --------------------------
	.section	.text._ZN2at6native27unrolled_elementwise_kernelIZZZNS0_15cos_kernel_cudaERNS_18TensorIteratorBaseEENKUlvE0_clEvENKUlvE0_clEvEUlfE_St5arrayIPcLm2EELi4E23TrivialOffsetCalculatorILi1EjESB_NS0_6memory15LoadWithoutCastENSC_16StoreWithoutCastEEEviT_T0_T2_T3_T4_T5_,"ax",@progbits
	.align	128
        .global         _ZN2at6native27unrolled_elementwise_kernelIZZZNS0_15cos_kernel_cudaERNS_18TensorIteratorBaseEENKUlvE0_clEvENKUlvE0_clEvEUlfE_St5arrayIPcLm2EELi4E23TrivialOffsetCalculatorILi1EjESB_NS0_6memory15LoadWithoutCastENSC_16StoreWithoutCastEEEviT_T0_T2_T3_T4_T5_
        .type           _ZN2at6native27unrolled_elementwise_kernelIZZZNS0_15cos_kernel_cudaERNS_18TensorIteratorBaseEENKUlvE0_clEvENKUlvE0_clEvEUlfE_St5arrayIPcLm2EELi4E23TrivialOffsetCalculatorILi1EjESB_NS0_6memory15LoadWithoutCastENSC_16StoreWithoutCastEEEviT_T0_T2_T3_T4_T5_,@function
        .size           _ZN2at6native27unrolled_elementwise_kernelIZZZNS0_15cos_kernel_cudaERNS_18TensorIteratorBaseEENKUlvE0_clEvENKUlvE0_clEvEUlfE_St5arrayIPcLm2EELi4E23TrivialOffsetCalculatorILi1EjESB_NS0_6memory15LoadWithoutCastENSC_16StoreWithoutCastEEEviT_T0_T2_T3_T4_T5_,(.L_x_2633 - _ZN2at6native27unrolled_elementwise_kernelIZZZNS0_15cos_kernel_cudaERNS_18TensorIteratorBaseEENKUlvE0_clEvENKUlvE0_clEvEUlfE_St5arrayIPcLm2EELi4E23TrivialOffsetCalculatorILi1EjESB_NS0_6memory15LoadWithoutCastENSC_16StoreWithoutCastEEEviT_T0_T2_T3_T4_T5_)
        .other          _ZN2at6native27unrolled_elementwise_kernelIZZZNS0_15cos_kernel_cudaERNS_18TensorIteratorBaseEENKUlvE0_clEvENKUlvE0_clEvEUlfE_St5arrayIPcLm2EELi4E23TrivialOffsetCalculatorILi1EjESB_NS0_6memory15LoadWithoutCastENSC_16StoreWithoutCastEEEviT_T0_T2_T3_T4_T5_,@"STO_CUDA_ENTRY STV_DEFAULT"
_ZN2at6native27unrolled_elementwise_kernelIZZZNS0_15cos_kernel_cudaERNS_18TensorIteratorBaseEENKUlvE0_clEvENKUlvE0_clEvEUlfE_St5arrayIPcLm2EELi4E23TrivialOffsetCalculatorILi1EjESB_NS0_6memory15LoadWithoutCastENSC_16StoreWithoutCastEEEviT_T0_T2_T3_T4_T5_:
.text._ZN2at6native27unrolled_elementwise_kernelIZZZNS0_15cos_kernel_cudaERNS_18TensorIteratorBaseEENKUlvE0_clEvENKUlvE0_clEvEUlfE_St5arrayIPcLm2EELi4E23TrivialOffsetCalculatorILi1EjESB_NS0_6memory15LoadWithoutCastENSC_16StoreWithoutCastEEEviT_T0_T2_T3_T4_T5_:
[----:B------:R-:W-:Y:S01]  /*0000*/  LDC R1, c[0x0][0x28] ;  /* 0x00000a00ff017b82 */ /* 0x000fe20000000800 */
[----:B------:R-:W0:Y:S07]  /*0010*/  S2R R0, SR_CTAID.X ;  /* 0x0000000000007919 */ /* 0x000e2e0000002500 */
[----:B------:R-:W0:Y:S01]  /*0020*/  LDC R9, c[0x0][0x210] ;  /* 0x00008400ff097b82 */ /* 0x000e220000000800 */
[----:B------:R-:W-:Y:S01]  /*0030*/  IMAD.MOV.U32 R6, RZ, RZ, RZ ;  /* 0x000000ffff067224 */ /* 0x000fe200078e00ff */
[----:B------:R-:W-:Y:S01]  /*0040*/  ULDC.64 UR4, c[0x0][0x208] ;  /* 0x0000820000047ab9 */ /* 0x000fe20000000a00 */
[----:B------:R-:W1:Y:S01]  /*0050*/  S2R R7, SR_TID.X ;  /* 0x0000000000077919 */ /* 0x000e620000002100 */
[----:B0-----:R-:W-:Y:S01]  /*0060*/  IMAD R2, R0, -0x200, R9 ;  /* 0xfffffe0000027824 */ /* 0x001fe200078e0209 */
[----:B-1----:R-:W-:-:S04]  /*0070*/  MOV R13, R7 ;  /* 0x00000007000d7202 */ /* 0x002fc80000000f00 */
        /* <DEDUP_REMOVED lines=10> */
[----:B------:R0:W2:Y:S07]  /*0120*/  @!P0 LDG.E R6, desc[UR4][R10.64] ;  /* 0x000000040a068981 */ /* 0x0000ae000c1e1900 */
[----:B------:R-:W3:Y:S01]  /*0130*/  @!P1 LDC.64 R8, c[0x0][0x220] ;  /* 0x00008800ff089b82 */ /* 0x000ee20000000a00 */
[----:B------:R-:W-:Y:S01]  /*0140*/  HFMA2.MMA R12, -RZ, RZ, 0, 0 ;  /* 0x00000000ff0c7435 */ /* 0x000fe200000001ff */
[----:B------:R-:W-:Y:S02]  /*0150*/  IMAD.MOV.U32 R20, RZ, RZ, RZ ;  /* 0x000000ffff147224 */ /* 0x000fe400078e00ff */
[----:B-1----:R-:W-:-:S04]  /*0160*/  @!P2 IMAD.WIDE.U32 R14, R19, 0x4, R14 ;  /* 0x00000004130ea825 */ /* 0x002fc800078e000e */
[----:B------:R-:W-:-:S03]  /*0170*/  @!P1 IMAD R19, R0, 0x200, R13 ;  /* 0x0000020000139824 */ /* 0x000fc600078e020d */
[----:B------:R1:W4:Y:S01]  /*0180*/  @!P2 LDG.E R12, desc[UR4][R14.64] ;  /* 0x000000040e0ca981 */ /* 0x000322000c1e1900 */
[----:B---3--:R-:W-:-:S05]  /*0190*/  @!P1 IMAD.WIDE.U32 R18, R19, 0x4, R8 ;  /* 0x0000000413129825 */ /* 0x008fca00078e0008 */
[----:B------:R-:W3:Y:S01]  /*01a0*/  @!P1 LDG.E R20, desc[UR4][R18.64] ;  /* 0x0000000412149981 */ /* 0x000ee2000c1e1900 */
[----:B------:R-:W-:-:S04]  /*01b0*/  @!P1 IADD3 R13, R13, 0x80, RZ ;  /* 0x000000800d0d9810 */ /* 0x000fc80007ffe0ff */
[----:B------:R-:W-:-:S13]  /*01c0*/  ISETP.GE.AND P2, PT, R13, R2, PT ;  /* 0x000000020d00720c */ /* 0x000fda0003f46270 */
[----:B------:R-:W1:Y:S01]  /*01d0*/  @!P2 LDC.64 R16, c[0x0][0x220] ;  /* 0x00008800ff10ab82 */ /* 0x000e620000000a00 */
[----:B------:R-:W-:Y:S02]  /*01e0*/  @!P2 LEA R9, R0, R13, 0x9 ;  /* 0x0000000d0009a211 */ /* 0x000fe400078e48ff */
[----:B0-----:R-:W-:Y:S01]  /*01f0*/  MOV R11, R7 ;  /* 0x00000007000b7202 */ /* 0x001fe20000000f00 */
[----:B------:R-:W-:-:S04]  /*0200*/  IMAD.MOV.U32 R10, RZ, RZ, RZ ;  /* 0x000000ffff0a7224 */ /* 0x000fc800078e00ff */
[----:B-1----:R-:W-:Y:S02]  /*0210*/  VIADD R15, R11, 0x80 ;  /* 0x000000800b0f7836 */ /* 0x002fe40000000000 */
[----:B------:R-:W-:Y:S02]  /*0220*/  @!P2 IMAD.WIDE.U32 R16, R9, 0x4, R16 ;  /* 0x000000040910a825 */ /* 0x000fe400078e0010 */
[----:B------:R-:W0:Y:S01]  /*0230*/  @!P0 LDC.64 R8, c[0x0][0x218] ;  /* 0x00008600ff088b82 */ /* 0x000e220000000a00 */
[----:B------:R-:W-:Y:S02]  /*0240*/  IADD3 R13, R11, 0x100, RZ ;  /* 0x000001000b0d7810 */ /* 0x000fe40007ffe0ff */
[----:B------:R1:W5:Y:S01]  /*0250*/  @!P2 LDG.E R10, desc[UR4][R16.64] ;  /* 0x00000004100aa981 */ /* 0x000362000c1e1900 */
[-C--:B------:R-:W-:Y:S01]  /*0260*/  ISETP.GE.AND P2, PT, R15, R2.reuse, PT ;  /* 0x000000020f00720c */ /* 0x080fe20003f46270 */
[----:B------:R-:W-:Y:S01]  /*0270*/  @!P0 IMAD R7, R0, 0x200, R7 ;  /* 0x0000020000078824 */ /* 0x000fe200078e0207 */
[----:B------:R-:W-:Y:S01]  /*0280*/  ISETP.GE.AND P1, PT, R13, R2, PT ;  /* 0x000000020d00720c */ /* 0x000fe20003f26270 */
[----:B------:R-:W-:Y:S01]  /*0290*/  VIADD R13, R11, 0x180 ;  /* 0x000001800b0d7836 */ /* 0x000fe20000000000 */
[----:B------:R-:W-:Y:S01]  /*02a0*/  @!P0 MOV R11, R15 ;  /* 0x0000000f000b8202 */ /* 0x000fe20000000f00 */
[----:B0-----:R-:W-:Y:S01]  /*02b0*/  @!P0 IMAD.WIDE.U32 R8, R7, 0x4, R8 ;  /* 0x0000000407088825 */ /* 0x001fe200078e0008 */
[----:B------:R-:W-:Y:S03]  /*02c0*/  BSSY B0, `(.L_x_1710) ;  /* 0x0000014000007945 */ /* 0x000fe60003800000 */
[----:B--2---:R-:W-:-:S04]  /*02d0*/  @!P0 FMUL.RZ R6, R6, 0.15915493667125701904 ;  /* 0x3e22f98306068820 */ /* 0x004fc8000040c000 */
[----:B------:R-:W0:Y:S01]  /*02e0*/  @!P0 MUFU.COS R5, R6 ;  /* 0x0000000600058308 */ /* 0x000e220000000000 */
[----:B----4-:R-:W-:Y:S01]  /*02f0*/  @!P2 FMUL.RZ R12, R12, 0.15915493667125701904 ;  /* 0x3e22f9830c0ca820 */ /* 0x010fe2000040c000 */
[----:B0-----:R1:W-:Y:S06]  /*0300*/  @!P0 STG.E desc[UR4][R8.64], R5 ;  /* 0x0000000508008986 */ /* 0x0013ec000c101904 */
[----:B------:R1:W0:Y:S01]  /*0310*/  @!P2 MUFU.COS R3, R12 ;  /* 0x0000000c0003a308 */ /* 0x0002220000000000 */
[----:B------:R-:W-:Y:S01]  /*0320*/  ISETP.GE.AND P2, PT, R11, R2, PT ;  /* 0x000000020b00720c */ /* 0x000fe20003f46270 */
[----:B---3--:R-:W-:-:S06]  /*0330*/  @!P1 FMUL.RZ R20, R20, 0.15915493667125701904 ;  /* 0x3e22f98314149820 */ /* 0x008fcc000040c000 */
[----:B------:R1:W2:Y:S06]  /*0340*/  @!P1 MUFU.COS R4, R20 ;  /* 0x0000001400049308 */ /* 0x0002ac0000000000 */
[----:B0-----:R-:W-:Y:S05]  /*0350*/  @P2 BRA `(.L_x_1711) ;  /* 0x0000000000282947 */ /* 0x001fea0003800000 */
[----:B-1----:R-:W0:Y:S01]  /*0360*/  LDC.64 R8, c[0x0][0x218] ;  /* 0x00008600ff087b82 */ /* 0x002e220000000a00 */
[----:B------:R-:W-:Y:S02]  /*0370*/  LEA R7, R0, R11, 0x9 ;  /* 0x0000000b00077211 */ /* 0x000fe400078e48ff */
[----:B------:R-:W-:-:S04]  /*0380*/  IADD3 R11, R11, 0x80, RZ ;  /* 0x000000800b0b7810 */ /* 0x000fc80007ffe0ff */
[----:B------:R-:W-:-:S13]  /*0390*/  ISETP.GE.AND P0, PT, R11, R2, PT ;  /* 0x000000020b00720c */ /* 0x000fda0003f06270 */
[----:B------:R-:W-:Y:S01]  /*03a0*/  @!P0 IMAD R5, R0, 0x200, R11 ;  /* 0x0000020000058824 */ /* 0x000fe200078e020b */
[----:B------:R-:W-:Y:S01]  /*03b0*/  @!P0 IADD3 R11, R11, 0x80, RZ ;  /* 0x000000800b0b8810 */ /* 0x000fe20007ffe0ff */
[----:B0-----:R-:W-:-:S04]  /*03c0*/  IMAD.WIDE.U32 R6, R7, 0x4, R8 ;  /* 0x0000000407067825 */ /* 0x001fc800078e0008 */
[----:B------:R-:W-:Y:S01]  /*03d0*/  @!P0 IMAD.WIDE.U32 R8, R5, 0x4, R8 ;  /* 0x0000000405088825 */ /* 0x000fe200078e0008 */
[----:B------:R0:W-:Y:S04]  /*03e0*/  STG.E desc[UR4][R6.64], R3 ;  /* 0x0000000306007986 */ /* 0x0001e8000c101904 */
[----:B--2---:R0:W-:Y:S02]  /*03f0*/  @!P0 STG.E desc[UR4][R8.64], R4 ;  /* 0x0000000408008986 */ /* 0x0041e4000c101904 */
.L_x_1711:
[----:B------:R-:W-:Y:S05]  /*0400*/  BSYNC B0 ;  /* 0x0000000000007941 */ /* 0x000fea0003800000 */
.L_x_1710:
[-C--:B------:R-:W-:Y:S02]  /*0410*/  ISETP.GE.AND P1, PT, R11, R2.reuse, PT ;  /* 0x000000020b00720c */ /* 0x080fe40003f26270 */
[----:B------:R-:W-:-:S11]  /*0420*/  ISETP.GE.AND P0, PT, R13, R2, PT ;  /* 0x000000020d00720c */ /* 0x000fd60003f06270 */
[----:B------:R-:W-:Y:S05]  /*0430*/  @P1 EXIT ;  /* 0x000000000000194d */ /* 0x000fea0003800000 */
[----:B0-----:R-:W0:Y:S01]  /*0440*/  LDC.64 R2, c[0x0][0x218] ;  /* 0x00008600ff027b82 */ /* 0x001e220000000a00 */
[----:B-----5:R-:W-:Y:S01]  /*0450*/  @!P0 FMUL.RZ R10, R10, 0.15915493667125701904 ;  /* 0x3e22f9830a0a8820 */ /* 0x020fe2000040c000 */
[----:B------:R-:W-:-:S03]  /*0460*/  LEA R11, R0, R11, 0x9 ;  /* 0x0000000b000b7211 */ /* 0x000fc600078e48ff */
[----:B-1----:R-:W1:Y:S02]  /*0470*/  @!P0 MUFU.COS R5, R10 ;  /* 0x0000000a00058308 */ /* 0x002e640000000000 */
[----:B0-----:R-:W-:-:S05]  /*0480*/  IMAD.WIDE.U32 R2, R11, 0x4, R2 ;  /* 0x000000040b027825 */ /* 0x001fca00078e0002 */
[----:B-1----:R-:W-:Y:S01]  /*0490*/  STG.E desc[UR4][R2.64], R5 ;  /* 0x0000000502007986 */ /* 0x002fe2000c101904 */
[----:B------:R-:W-:Y:S05]  /*04a0*/  EXIT ;  /* 0x000000000000794d */ /* 0x000fea0003800000 */
.L_x_1712:
        /* <DEDUP_REMOVED lines=13> */
.L_x_2633:


//--------------------- .text._ZN2at6native29vectorized_elementwise_kernelILi2EZZZNS0_15cos_kernel_cudaERNS_18TensorIteratorBaseEENKUlvE0_clEvENKUlvE0_clEvEUlfE_St5arrayIPcLm2EEEEviT0_T1_ --------------------------
	.section	.text._ZN2at6native29vectorized_elementwise_kernelILi2EZZZNS0_15cos_kernel_cudaERNS_18TensorIteratorBaseEENKUlvE0_clEvENKUlvE0_clEvEUlfE_St5arrayIPcLm2EEEEviT0_T1_,"ax",@progbits
	.align	128
        .global         _ZN2at6native29vectorized_elementwise_kernelILi2EZZZNS0_15cos_kernel_cudaERNS_18TensorIteratorBaseEENKUlvE0_clEvENKUlvE0_clEvEUlfE_St5arrayIPcLm2EEEEviT0_T1_
        .type           _ZN2at6native29vectorized_elementwise_kernelILi2EZZZNS0_15cos_kernel_cudaERNS_18TensorIteratorBaseEENKUlvE0_clEvENKUlvE0_clEvEUlfE_St5arrayIPcLm2EEEEviT0_T1_,@function
        .size           _ZN2at6native29vectorized_elementwise_kernelILi2EZZZNS0_15cos_kernel_cudaERNS_18TensorIteratorBaseEENKUlvE0_clEvENKUlvE0_clEvEUlfE_St5arrayIPcLm2EEEEviT0_T1_,(.L_x_2634 - _ZN2at6native29vectorized_elementwise_kernelILi2EZZZNS0_15cos_kernel_cudaERNS_18TensorIteratorBaseEENKUlvE0_clEvENKUlvE0_clEvEUlfE_St5arrayIPcLm2EEEEviT0_T1_)
        .other          _ZN2at6native29vectorized_elementwise_kernelILi2EZZZNS0_15cos_kernel_cudaERNS_18TensorIteratorBaseEENKUlvE0_clEvENKUlvE0_clEvEUlfE_St5arrayIPcLm2EEEEviT0_T1_,@"STO_CUDA_ENTRY STV_DEFAULT"
_ZN2at6native29vectorized_elementwise_kernelILi2EZZZNS0_15cos_kernel_cudaERNS_18TensorIteratorBaseEENKUlvE0_clEvENKUlvE0_clEvEUlfE_St5arrayIPcLm2EEEEviT0_T1_:
.text._ZN2at6native29vectorized_elementwise_kernelILi2EZZZNS0_15cos_kernel_cudaERNS_18TensorIteratorBaseEENKUlvE0_clEvENKUlvE0_clEvEUlfE_St5arrayIPcLm2EEEEviT0_T1_:
        /* <DEDUP_REMOVED lines=9> */
[----:B------:R-:W1:Y:S08]  /*0090*/  LDC.64 R4, c[0x0][0x220] ;  /* 0x00008800ff047b82 */ /* 0x000e700000000a00 */
[----:B------:R-:W2:Y:S01]  /*00a0*/  LDC.64 R14, c[0x0][0x218] ;  /* 0x00008600ff0e7b82 */ /* 0x000ea20000000a00 */
[----:B-1----:R-:W-:-:S04]  /*00b0*/  IMAD.WIDE R4, R0, 0x4, R4 ;  /* 0x0000000400047825 */ /* 0x002fc800078e0204 */
[----:B0-----:R-:W-:-:S05]  /*00c0*/  IMAD.WIDE.U32 R12, R2, 0x8, R4 ;  /* 0x00000008020c7825 */ /* 0x001fca00078e0004 */
[----:B------:R-:W3:Y:S04]  /*00d0*/  LDG.E.64 R4, desc[UR4][R12.64] ;  /* 0x000000040c047981 */ /* 0x000ee8000c1e1b00 */
[----:B------:R-:W4:Y:S04]  /*00e0*/  LDG.E.64 R10, desc[UR4][R12.64+0x400] ;  /* 0x000400040c0a7981 */ /* 0x000f28000c1e1b00 */
[----:B------:R-:W5:Y:S04]  /*00f0*/  LDG.E.64 R8, desc[UR4][R12.64+0x800] ;  /* 0x000800040c087981 */ /* 0x000f68000c1e1b00 */
[----:B------:R-:W2:Y:S01]  /*0100*/  LDG.E.64 R6, desc[UR4][R12.64+0xc00] ;  /* 0x000c00040c067981 */ /* 0x000ea2000c1e1b00 */
[----:B---3--:R-:W-:Y:S01]  /*0110*/  FMUL.RZ R5, R5, 0.15915493667125701904 ;  /* 0x3e22f98305057820 */ /* 0x008fe2000040c000 */
[----:B------:R-:W-:Y:S01]  /*0120*/  FMUL.RZ R4, R4, 0.15915493667125701904 ;  /* 0x3e22f98304047820 */ /* 0x000fe2000040c000 */
[----:B----4-:R-:W-:Y:S01]  /*0130*/  FMUL.RZ R11, R11, 0.15915493667125701904 ;  /* 0x3e22f9830b0b7820 */ /* 0x010fe2000040c000 */
[----:B------:R-:W-:-:S03]  /*0140*/  FMUL.RZ R10, R10, 0.15915493667125701904 ;  /* 0x3e22f9830a0a7820 */ /* 0x000fc6000040c000 */
[----:B------:R-:W-:Y:S01]  /*0150*/  MUFU.COS R5, R5 ;  /* 0x0000000500057308 */ /* 0x000fe20000000000 */
[----:B-----5:R-:W-:Y:S01]  /*0160*/  FMUL.RZ R9, R9, 0.15915493667125701904 ;  /* 0x3e22f98309097820 */ /* 0x020fe2000040c000 */
[----:B------:R-:W-:Y:S01]  /*0170*/  FMUL.RZ R8, R8, 0.15915493667125701904 ;  /* 0x3e22f98308087820 */ /* 0x000fe2000040c000 */
[----:B--2---:R-:W-:Y:S01]  /*0180*/  FMUL.RZ R13, R7, 0.15915493667125701904 ;  /* 0x3e22f983070d7820 */ /* 0x004fe2000040c000 */
[----:B------:R-:W-:-:S04]  /*0190*/  FMUL.RZ R12, R6, 0.15915493667125701904 ;  /* 0x3e22f983060c7820 */ /* 0x000fc8000040c000 */
[----:B------:R-:W0:Y:S01]  /*01a0*/  MUFU.COS R4, R4 ;  /* 0x0000000400047308 */ /* 0x000e220000000000 */
[----:B------:R-:W-:-:S04]  /*01b0*/  IMAD.WIDE.U32 R6, R0, 0x4, R14 ;  /* 0x0000000400067825 */ /* 0x000fc800078e000e */
[----:B------:R-:W-:-:S03]  /*01c0*/  IMAD.WIDE R6, R2, 0x8, R6 ;  /* 0x0000000802067825 */ /* 0x000fc600078e0206 */
[----:B------:R-:W-:Y:S08]  /*01d0*/  MUFU.COS R11, R11 ;  /* 0x0000000b000b7308 */ /* 0x000ff00000000000 */
[----:B------:R-:W1:Y:S01]  /*01e0*/  MUFU.COS R10, R10 ;  /* 0x0000000a000a7308 */ /* 0x000e620000000000 */
[----:B0-----:R-:W-:Y:S07]  /*01f0*/  STG.E.64 desc[UR4][R6.64], R4 ;  /* 0x0000000406007986 */ /* 0x001fee000c101b04 */
[----:B------:R-:W-:Y:S08]  /*0200*/  MUFU.COS R9, R9 ;  /* 0x0000000900097308 */ /* 0x000ff00000000000 */
[----:B------:R-:W0:Y:S01]  /*0210*/  MUFU.COS R8, R8 ;  /* 0x0000000800087308 */ /* 0x000e220000000000 */
[----:B-1----:R-:W-:Y:S07]  /*0220*/  STG.E.64 desc[UR4][R6.64+0x400], R10 ;  /* 0x0004000a06007986 */ /* 0x002fee000c101b04 */
[----:B------:R-:W-:Y:S08]  /*0230*/  MUFU.COS R13, R13 ;  /* 0x0000000d000d7308 */ /* 0x000ff00000000000 */
[----:B------:R-:W1:Y:S01]  /*0240*/  MUFU.COS R12, R12 ;  /* 0x0000000c000c7308 */ /* 0x000e620000000000 */
[----:B0-----:R-:W-:Y:S04]  /*0250*/  STG.E.64 desc[UR4][R6.64+0x800], R8 ;  /* 0x0008000806007986 */ /* 0x001fe8000c101b04 */
[----:B-1----:R-:W-:Y:S01]  /*0260*/  STG.E.64 desc[UR4][R6.64+0xc00], R12 ;  /* 0x000c000c06007986 */ /* 0x002fe2000c101b04 */
[----:B------:R-:W-:Y:S05]  /*0270*/  EXIT ;  /* 0x000000000000794d */ /* 0x000fea0003800000 */
.L_x_1713:
[----:B------:R-:W0:Y:S02]  /*0280*/  S2R R25, SR_TID.X ;  /* 0x0000000000197919 */ /* 0x000e240000002100 */
[----:B0-----:R-:W-:Y:S01]  /*0290*/  ISETP.GE.AND P0, PT, R25, R2, PT ;  /* 0x000000021900720c */ /* 0x001fe20003f06270 */
[----:B------:R-:W-:-:S12]  /*02a0*/  IMAD.MOV.U32 R23, RZ, RZ, R25 ;  /* 0x000000ffff177224 */ /* 0x000fd800078e0019 */
[----:B------:R-:W-:Y:S01]  /*02b0*/  @!P0 IADD3 R23, R25, 0x80, RZ ;  /* 0x0000008019178810 */ /* 0x000fe20007ffe0ff */
[----:B------:R-:W0:Y:S01]  /*02c0*/  @!P0 LDC.64 R16, c[0x0][0x220] ;  /* 0x00008800ff108b82 */ /* 0x000e220000000a00 */
[----:B------:R-:W-:Y:S02]  /*02d0*/  @!P0 IMAD.IADD R11, R0, 0x1, R25 ;  /* 0x00000001000b8824 */ /* 0x000fe400078e0219 */
[----:B------:R-:W-:-:S13]  /*02e0*/  ISETP.GE.AND P5, PT, R23, R2, PT ;  /* 0x000000021700720c */ /* 0x000fda0003fa6270 */
[----:B------:R-:W-:Y:S01]  /*02f0*/  @!P5 IMAD.IADD R20, R0, 0x1, R23 ;  /* 0x000000010014d824 */ /* 0x000fe200078e0217 */
[----:B------:R-:W-:Y:S01]  /*0300*/  @!P5 IADD3 R23, R23, 0x80, RZ ;  /* 0x000000801717d810 */ /* 0x000fe20007ffe0ff */
[----:B------:R-:W1:Y:S03]  /*0310*/  @!P5 LDC.64 R28, c[0x0][0x220] ;  /* 0x00008800ff1cdb82 */ /* 0x000e660000000a00 */
[----:B------:R-:W-:Y:S01]  /*0320*/  ISETP.GE.AND P6, PT, R23, R2, PT ;  /* 0x000000021700720c */ /* 0x000fe20003fc6270 */
[----:B0-----:R-:W-:Y:S01]  /*0330*/  @!P0 IMAD.WIDE.U32 R16, R11, 0x4, R16 ;  /* 0x000000040b108825 */ /* 0x001fe200078e0010 */
[----:B------:R-:W-:-:S11]  /*0340*/  HFMA2.MMA R11, -RZ, RZ, 0, 0 ;  /* 0x00000000ff0b7435 */ /* 0x000fd600000001ff */
[----:B------:R-:W-:Y:S01]  /*0350*/  @!P6 IMAD.IADD R3, R0, 0x1, R23 ;  /* 0x000000010003e824 */ /* 0x000fe200078e0217 */
[----:B------:R-:W-:Y:S01]  /*0360*/  @!P6 IADD3 R23, R23, 0x80, RZ ;  /* 0x000000801717e810 */ /* 0x000fe20007ffe0ff */
[----:B------:R-:W0:Y:S01]  /*0370*/  @!P6 LDC.64 R14, c[0x0][0x220] ;  /* 0x00008800ff0eeb82 */ /* 0x000e220000000a00 */
[----:B------:R2:W3:Y:S02]  /*0380*/  @!P0 LDG.E R11, desc[UR4][R16.64] ;  /* 0x00000004100b8981 */ /* 0x0004e4000c1e1900 */
[----:B------:R-:W-:-:S13]  /*0390*/  ISETP.GE.AND P1, PT, R23, R2, PT ;  /* 0x000000021700720c */ /* 0x000fda0003f26270 */
[----:B------:R-:W-:Y:S01]  /*03a0*/  @!P1 IMAD.IADD R18, R0, 0x1, R23 ;  /* 0x0000000100129824 */ /* 0x000fe200078e0217 */
[----:B------:R-:W-:Y:S01]  /*03b0*/  @!P1 IADD3 R23, R23, 0x80, RZ ;  /* 0x0000008017179810 */ /* 0x000fe20007ffe0ff */
[----:B------:R-:W4:Y:S03]  /*03c0*/  @!P1 LDC.64 R12, c[0x0][0x220] ;  /* 0x00008800ff0c9b82 */ /* 0x000f260000000a00 */
[----:B------:R-:W-:-:S13]  /*03d0*/  ISETP.GE.AND P2, PT, R23, R2, PT ;  /* 0x000000021700720c */ /* 0x000fda0003f46270 */
[----:B------:R-:W-:Y:S01]  /*03e0*/  @!P2 IMAD.IADD R19, R0, 0x1, R23 ;  /* 0x000000010013a824 */ /* 0x000fe200078e0217 */
[----:B------:R-:W-:Y:S01]  /*03f0*/  @!P2 IADD3 R23, R23, 0x80, RZ ;  /* 0x000000801717a810 */ /* 0x000fe20007ffe0ff */
[----:B0-----:R-:W-:Y:S01]  /*0400*/  @!P6 IMAD.WIDE.U32 R14, R3, 0x4, R14 ;  /* 0x00000004030ee825 */ /* 0x001fe200078e000e */
[----:B--2---:R-:W0:Y:S02]  /*0410*/  @!P2 LDC.64 R16, c[0x0][0x220] ;  /* 0x00008800ff10ab82 */ /* 0x004e240000000a00 */
[----:B------:R-:W-:-:S13]  /*0420*/  ISETP.GE.AND P3, PT, R23, R2, PT ;  /* 0x000000021700720c */ /* 0x000fda0003f66270 */
[----:B------:R-:W-:Y:S01]  /*0430*/  @!P3 IADD3 R27, R0, R23, RZ ;  /* 0x00000017001bb210 */ /* 0x000fe20007ffe0ff */
[----:B------:R-:W-:-:S05]  /*0440*/  @!P3 VIADD R23, R23, 0x80 ;  /* 0x000000801717b836 */ /* 0x000fca0000000000 */
[----:B------:R-:W-:Y:S01]  /*0450*/  ISETP.GE.AND P4, PT, R23, R2, PT ;  /* 0x000000021700720c */ /* 0x000fe20003f86270 */
[----:B-1----:R-:W-:Y:S01]  /*0460*/  @!P5 IMAD.WIDE.U32 R28, R20, 0x4, R28 ;  /* 0x00000004141cd825 */ /* 0x002fe200078e001c */
[----:B------:R-:W-:Y:S01]  /*0470*/  MOV R3, RZ ;  /* 0x000000ff00037202 */ /* 0x000fe20000000f00 */
[----:B------:R-:W-:-:S05]  /*0480*/  HFMA2.MMA R20, -RZ, RZ, 0, 0 ;  /* 0x00000000ff147435 */ /* 0x000fca00000001ff */
[----:B------:R1:W2:Y:S01]  /*0490*/  @!P5 LDG.E R3, desc[UR4][R28.64] ;  /* 0x000000041c03d981 */ /* 0x0002a2000c1e1900 */
[----:B------:R-:W-:Y:S01]  /*04a0*/  MOV R22, RZ ;  /* 0x000000ff00167202 */ /* 0x000fe20000000f00 */
[----:B----4-:R-:W-:-:S03]  /*04b0*/  @!P1 IMAD.WIDE.U32 R12, R18, 0x4, R12 ;  /* 0x00000004120c9825 */ /* 0x010fc600078e000c */
[----:B------:R4:W5:Y:S04]  /*04c0*/  @!P6 LDG.E R20, desc[UR4][R14.64] ;  /* 0x000000040e14e981 */ /* 0x000968000c1e1900 */
[----:B------:R0:W5:Y:S01]  /*04d0*/  @!P1 LDG.E R22, desc[UR4][R12.64] ;  /* 0x000000040c169981 */ /* 0x000162000c1e1900 */
[----:B-1----:R-:W-:Y:S01]  /*04e0*/  @!P4 IMAD.IADD R29, R0, 0x1, R23 ;  /* 0x00000001001dc824 */ /* 0x002fe200078e0217 */
[----:B------:R-:W-:-:S04]  /*04f0*/  @!P4 IADD3 R23, R23, 0x80, RZ ;  /* 0x000000801717c810 */ /* 0x000fc80007ffe0ff */
[----:B------:R-:W-:Y:S01]  /*0500*/  ISETP.GE.AND P5, PT, R23, R2, PT ;  /* 0x000000021700720c */ /* 0x000fe20003fa6270 */
[----:B----4-:R-:W1:Y:S01]  /*0510*/  @!P3 LDC.64 R14, c[0x0][0x220] ;  /* 0x00008800ff0ebb82 */ /* 0x010e620000000a00 */
[----:B0-----:R-:W-:-:S07]  /*0520*/  @!P2 IMAD.WIDE.U32 R16, R19, 0x4, R16 ;  /* 0x000000041310a825 */ /* 0x001fce00078e0010 */
[----:B------:R-:W0:Y:S01]  /*0530*/  @!P4 LDC.64 R12, c[0x0][0x220] ;  /* 0x00008800ff0ccb82 */ /* 0x000e220000000a00 */
[----:B------:R-:W-:-:S06]  /*0540*/  IMAD.MOV.U32 R24, RZ, RZ, RZ ;  /* 0x000000ffff187224 */ /* 0x000fcc00078e00ff */
[----:B------:R4:W5:Y:S01]  /*0550*/  @!P2 LDG.E R24, desc[UR4][R16.64] ;  /* 0x000000041018a981 */ /* 0x000962000c1e1900 */
[----:B------:R-:W4:Y:S01]  /*0560*/  @!P5 LDC.64 R18, c[0x0][0x220] ;  /* 0x00008800ff12db82 */ /* 0x000f220000000a00 */
[----:B------:R-:W-:Y:S01]  /*0570*/  HFMA2.MMA R28, -RZ, RZ, 0, 0 ;  /* 0x00000000ff1c7435 */ /* 0x000fe200000001ff */
[----:B-1----:R-:W-:-:S09]  /*0580*/  @!P3 IMAD.WIDE.U32 R14, R27, 0x4, R14 ;  /* 0x000000041b0eb825 */ /* 0x002fd200078e000e */
[----:B------:R3:W5:Y:S01]  /*0590*/  @!P3 LDG.E R28, desc[UR4][R14.64] ;  /* 0x000000040e1cb981 */ /* 0x000762000c1e1900 */
[----:B0-----:R-:W-:-:S04]  /*05a0*/  @!P4 IMAD.WIDE.U32 R26, R29, 0x4, R12 ;  /* 0x000000041d1ac825 */ /* 0x001fc800078e000c */
[----:B------:R-:W-:Y:S01]  /*05b0*/  @!P5 IMAD.IADD R13, R0, 0x1, R23 ;  /* 0x00000001000dd824 */ /* 0x000fe200078e0217 */
[----:B------:R-:W-:Y:S01]  /*05c0*/  HFMA2.MMA R23, -RZ, RZ, 0, 0 ;  /* 0x00000000ff177435 */ /* 0x000fe200000001ff */
[----:B------:R-:W-:Y:S02]  /*05d0*/  MOV R29, RZ ;  /* 0x000000ff001d7202 */ /* 0x000fe40000000f00 */
[----:B----4-:R-:W-:-:S04]  /*05e0*/  @!P5 IMAD.WIDE.U32 R18, R13, 0x4, R18 ;  /* 0x000000040d12d825 */ /* 0x010fc800078e0012 */
[----:B------:R-:W4:Y:S04]  /*05f0*/  @!P4 LDG.E R29, desc[UR4][R26.64] ;  /* 0x000000041a1dc981 */ /* 0x000f28000c1e1900 */
[----:B------:R-:W4:Y:S01]  /*0600*/  @!P5 LDG.E R23, desc[UR4][R18.64] ;  /* 0x000000041217d981 */ /* 0x000f22000c1e1900 */
[C---:B------:R-:W-:Y:S01]  /*0610*/  IADD3 R17, R25.reuse, 0x80, RZ ;  /* 0x0000008019117810 */ /* 0x040fe20007ffe0ff */
[----:B------:R-:W-:-:S03]  /*0620*/  VIADD R13, R25, 0x100 ;  /* 0x00000100190d7836 */ /* 0x000fc60000000000 */
[-C--:B------:R-:W-:Y:S02]  /*0630*/  ISETP.GE.AND P1, PT, R17, R2.reuse, PT ;  /* 0x000000021100720c */ /* 0x080fe40003f26270 */
[----:B------:R-:W-:Y:S02]  /*0640*/  ISETP.GE.AND P2, PT, R13, R2, PT ;  /* 0x000000020d00720c */ /* 0x000fe40003f46270 */
[----:B------:R-:W0:Y:S01]  /*0650*/  @!P0 LDC.64 R12, c[0x0][0x218] ;  /* 0x00008600ff0c8b82 */ /* 0x000e220000000a00 */
[----:B------:R-:W-:Y:S04]  /*0660*/  BSSY B0, `(.L_x_1714) ;  /* 0x000004b000007945 */ /* 0x000fe80003800000 */
[----:B------:R-:W-:Y:S01]  /*0670*/  BSSY B1, `(.L_x_1715) ;  /* 0x0000043000017945 */ /* 0x000fe20003800000 */
[----:B---3--:R-:W-:Y:S01]  /*0680*/  @!P0 FMUL.RZ R14, R11, 0.15915493667125701904 ;  /* 0x3e22f9830b0e8820 */ /* 0x008fe2000040c000 */
[----:B------:R-:W-:-:S04]  /*0690*/  IADD3 R11, R25, 0x180, RZ ;  /* 0x00000180190b7810 */ /* 0x000fc80007ffe0ff */
[----:B------:R-:W-:Y:S01]  /*06a0*/  ISETP.GE.AND P3, PT, R11, R2, PT ;  /* 0x000000020b00720c */ /* 0x000fe20003f66270 */
[----:B------:R-:W1:Y:S01]  /*06b0*/  @!P0 MUFU.COS R21, R14 ;  /* 0x0000000e00158308 */ /* 0x000e620000000000 */
[----:B------:R-:W-:-:S04]  /*06c0*/  @!P0 IMAD.IADD R11, R0, 0x1, R25 ;  /* 0x00000001000b8824 */ /* 0x000fc800078e0219 */
[----:B0-----:R-:W-:-:S05]  /*06d0*/  @!P0 IMAD.WIDE.U32 R12, R11, 0x4, R12 ;  /* 0x000000040b0c8825 */ /* 0x001fca00078e000c */
[----:B-1----:R0:W-:Y:S01]  /*06e0*/  @!P0 STG.E desc[UR4][R12.64], R21 ;  /* 0x000000150c008986 */ /* 0x0021e2000c101904 */
[----:B--2---:R-:W-:Y:S01]  /*06f0*/  @!P1 FMUL.RZ R15, R3, 0.15915493667125701904 ;  /* 0x3e22f983030f9820 */ /* 0x004fe2000040c000 */
[----:B------:R-:W-:-:S03]  /*0700*/  IADD3 R3, R25, 0x200, RZ ;  /* 0x0000020019037810 */ /* 0x000fc60007ffe0ff */
[----:B------:R0:W1:Y:S01]  /*0710*/  @!P1 MUFU.COS R4, R15 ;  /* 0x0000000f00049308 */ /* 0x0000620000000000 */
[----:B------:R-:W-:Y:S01]  /*0720*/  ISETP.GE.AND P1, PT, R3, R2, PT ;  /* 0x000000020300720c */ /* 0x000fe20003f26270 */
[----:B-----5:R-:W-:Y:S01]  /*0730*/  @!P2 FMUL.RZ R20, R20, 0.15915493667125701904 ;  /* 0x3e22f9831414a820 */ /* 0x020fe2000040c000 */
[----:B------:R-:W-:Y:S02]  /*0740*/  VIADD R3, R25, 0x280 ;  /* 0x0000028019037836 */ /* 0x000fe40000000000 */
[----:B------:R-:W-:-:S03]  /*0750*/  @!P3 FMUL.RZ R22, R22, 0.15915493667125701904 ;  /* 0x3e22f9831616b820 */ /* 0x000fc6000040c000 */
[----:B------:R0:W2:Y:S01]  /*0760*/  @!P2 MUFU.COS R5, R20 ;  /* 0x000000140005a308 */ /* 0x0000a20000000000 */
[----:B------:R-:W-:Y:S02]  /*0770*/  ISETP.GE.AND P2, PT, R3, R2, PT ;  /* 0x000000020300720c */ /* 0x000fe40003f46270 */
[----:B------:R-:W-:-:S05]  /*0780*/  IADD3 R3, R25, 0x300, RZ ;  /* 0x0000030019037810 */ /* 0x000fca0007ffe0ff */
[----:B------:R0:W3:Y:S01]  /*0790*/  @!P3 MUFU.COS R6, R22 ;  /* 0x000000160006b308 */ /* 0x0000e20000000000 */
[----:B------:R-:W-:Y:S02]  /*07a0*/  ISETP.GE.AND P3, PT, R3, R2, PT ;  /* 0x000000020300720c */ /* 0x000fe40003f66270 */
[----:B------:R-:W-:Y:S01]  /*07b0*/  IADD3 R3, R25, 0x380, RZ ;  /* 0x0000038019037810 */ /* 0x000fe20007ffe0ff */
[----:B------:R-:W-:-:S04]  /*07c0*/  @!P1 FMUL.RZ R24, R24, 0.15915493667125701904 ;  /* 0x3e22f98318189820 */ /* 0x000fc8000040c000 */
[----:B------:R0:W0:Y:S01]  /*07d0*/  @!P1 MUFU.COS R7, R24 ;  /* 0x0000001800079308 */ /* 0x0000220000000000 */
[----:B------:R-:W-:Y:S02]  /*07e0*/  ISETP.GE.AND P1, PT, R3, R2, PT ;  /* 0x000000020300720c */ /* 0x000fe40003f26270 */
[----:B------:R-:W-:-:S04]  /*07f0*/  @!P0 MOV R25, R17 ;  /* 0x0000001100198202 */ /* 0x000fc80000000f00 */
[----:B------:R-:W-:Y:S01]  /*0800*/  ISETP.GE.AND P0, PT, R25, R2, PT ;  /* 0x000000021900720c */ /* 0x000fe20003f06270 */
[----:B------:R-:W-:-:S04]  /*0810*/  @!P2 FMUL.RZ R28, R28, 0.15915493667125701904 ;  /* 0x3e22f9831c1ca820 */ /* 0x000fc8000040c000 */
[----:B------:R0:W0:Y:S01]  /*0820*/  @!P2 MUFU.COS R8, R28 ;  /* 0x0000001c0008a308 */ /* 0x0000220000000000 */
[----:B----4-:R-:W-:Y:S01]  /*0830*/  @!P3 FMUL.RZ R29, R29, 0.15915493667125701904 ;  /* 0x3e22f9831d1db820 */ /* 0x010fe2000040c000 */
[----:B------:R-:W-:-:S06]  /*0840*/  @!P1 FMUL.RZ R23, R23, 0.15915493667125701904 ;  /* 0x3e22f98317179820 */ /* 0x000fcc000040c000 */
[----:B------:R4:W0:Y:S08]  /*0850*/  @!P3 MUFU.COS R9, R29 ;  /* 0x0000001d0009b308 */ /* 0x0008300000000000 */
[----:B------:R4:W0:Y:S01]  /*0860*/  @!P1 MUFU.COS R10, R23 ;  /* 0x00000017000a9308 */ /* 0x0008220000000000 */
[----:B-123--:R-:W-:Y:S05]  /*0870*/  @P0 BRA `(.L_x_1716) ;  /* 0x0000000000300947 */ /* 0x00efea0003800000 */
[----:B0-----:R-:W0:Y:S01]  /*0880*/  LDC.64 R12, c[0x0][0x218] ;  /* 0x00008600ff0c7b82 */ /* 0x001e220000000a00 */
[----:B------:R-:W-:Y:S01]  /*0890*/  IADD3 R3, R0, R25, RZ ;  /* 0x0000001900037210 */ /* 0x000fe20007ffe0ff */
[----:B------:R-:W-:-:S05]  /*08a0*/  VIADD R25, R25, 0x80 ;  /* 0x0000008019197836 */ /* 0x000fca0000000000 */
[----:B------:R-:W-:Y:S01]  /*08b0*/  ISETP.GE.AND P0, PT, R25, R2, PT ;  /* 0x000000021900720c */ /* 0x000fe20003f06270 */
[----:B0-----:R-:W-:-:S05]  /*08c0*/  IMAD.WIDE.U32 R12, R3, 0x4, R12 ;  /* 0x00000004030c7825 */ /* 0x001fca00078e000c */
[----:B------:R0:W-:Y:S07]  /*08d0*/  STG.E desc[UR4][R12.64], R4 ;  /* 0x000000040c007986 */ /* 0x0001ee000c101904 */
[----:B------:R-:W-:Y:S05]  /*08e0*/  @P0 BRA `(.L_x_1717) ;  /* 0x0000000000300947 */ /* 0x000fea0003800000 */
[----:B0-----:R-:W0:Y:S01]  /*08f0*/  LDC.64 R12, c[0x0][0x218] ;  /* 0x00008600ff0c7b82 */ /* 0x001e220000000a00 */
[----:B------:R-:W-:Y:S02]  /*0900*/  IADD3 R3, R0, R25, RZ ;  /* 0x0000001900037210 */ /* 0x000fe40007ffe0ff */
[----:B------:R-:W-:-:S03]  /*0910*/  IADD3 R25, R25, 0x80, RZ ;  /* 0x0000008019197810 */ /* 0x000fc60007ffe0ff */
[----:B0-----:R-:W-:-:S05]  /*0920*/  IMAD.WIDE.U32 R12, R3, 0x4, R12 ;  /* 0x00000004030c7825 */ /* 0x001fca00078e000c */
[----:B------:R1:W-:Y:S02]  /*0930*/  STG.E desc[UR4][R12.64], R5 ;  /* 0x000000050c007986 */ /* 0x0003e4000c101904 */
.L_x_1716:
[----:B------:R-:W-:-:S13]  /*0940*/  ISETP.GE.AND P0, PT, R25, R2, PT ;  /* 0x000000021900720c */ /* 0x000fda0003f06270 */
[----:B------:R-:W-:Y:S05]  /*0950*/  @P0 BRA `(.L_x_1718) ;  /* 0x0000000000300947 */ /* 0x000fea0003800000 */
[----:B-1----:R-:W1:Y:S01]  /*0960*/  LDC.64 R4, c[0x0][0x218] ;  /* 0x00008600ff047b82 */ /* 0x002e620000000a00 */
[----:B------:R-:W-:Y:S01]  /*0970*/  IMAD.IADD R3, R0, 0x1, R25 ;  /* 0x0000000100037824 */ /* 0x000fe200078e0219 */
[----:B------:R-:W-:-:S03]  /*0980*/  IADD3 R25, R25, 0x80, RZ ;  /* 0x0000008019197810 */ /* 0x000fc60007ffe0ff */
[----:B-1----:R-:W-:-:S05]  /*0990*/  IMAD.WIDE.U32 R4, R3, 0x4, R4 ;  /* 0x0000000403047825 */ /* 0x002fca00078e0004 */
[----:B------:R1:W-:Y:S02]  /*09a0*/  STG.E desc[UR4][R4.64], R6 ;  /* 0x0000000604007986 */ /* 0x0003e4000c101904 */
.L_x_1717:
[----:B------:R-:W-:-:S13]  /*09b0*/  ISETP.GE.AND P0, PT, R25, R2, PT ;  /* 0x000000021900720c */ /* 0x000fda0003f06270 */
[----:B------:R-:W-:Y:S05]  /*09c0*/  @P0 BRA `(.L_x_1719) ;  /* 0x0000000000340947 */ /* 0x000fea0003800000 */
[----:B01----:R-:W0:Y:S01]  /*09d0*/  LDC.64 R4, c[0x0][0x218] ;  /* 0x00008600ff047b82 */ /* 0x003e220000000a00 */
[----:B------:R-:W-:Y:S01]  /*09e0*/  IADD3 R3, R0, R25, RZ ;  /* 0x0000001900037210 */ /* 0x000fe20007ffe0ff */
[----:B------:R-:W-:-:S04]  /*09f0*/  VIADD R25, R25, 0x80 ;  /* 0x0000008019197836 */ /* 0x000fc80000000000 */
[----:B0-----:R-:W-:-:S05]  /*0a00*/  IMAD.WIDE.U32 R4, R3, 0x4, R4 ;  /* 0x0000000403047825 */ /* 0x001fca00078e0004 */
[----:B------:R2:W-:Y:S02]  /*0a10*/  STG.E desc[UR4][R4.64], R7 ;  /* 0x0000000704007986 */ /* 0x0005e4000c101904 */
.L_x_1718:
[----:B------:R-:W-:-:S13]  /*0a20*/  ISETP.GE.AND P0, PT, R25, R2, PT ;  /* 0x000000021900720c */ /* 0x000fda0003f06270 */
[----:B------:R-:W-:Y:S05]  /*0a30*/  @P0 BREAK B1 ;  /* 0x0000000000010942 */ /* 0x000fea0003800000 */
[----:B------:R-:W-:Y:S05]  /*0a40*/  @P0 BRA `(.L_x_1720) ;  /* 0x0000000000300947 */ /* 0x000fea0003800000 */
[----:B-12---:R-:W1:Y:S01]  /*0a50*/  LDC.64 R4, c[0x0][0x218] ;  /* 0x00008600ff047b82 */ /* 0x006e620000000a00 */
[----:B------:R-:W-:Y:S02]  /*0a60*/  IADD3 R3, R0, R25, RZ ;  /* 0x0000001900037210 */ /* 0x000fe40007ffe0ff */
[----:B------:R-:W-:-:S03]  /*0a70*/  IADD3 R25, R25, 0x80, RZ ;  /* 0x0000008019197810 */ /* 0x000fc60007ffe0ff */
[----:B-1----:R-:W-:-:S05]  /*0a80*/  IMAD.WIDE.U32 R4, R3, 0x4, R4 ;  /* 0x0000000403047825 */ /* 0x002fca00078e0004 */
[----:B0-----:R2:W-:Y:S02]  /*0a90*/  STG.E desc[UR4][R4.64], R8 ;  /* 0x0000000804007986 */ /* 0x0015e4000c101904 */
.L_x_1719:
[----:B------:R-:W-:Y:S05]  /*0aa0*/  BSYNC B1 ;  /* 0x0000000000017941 */ /* 0x000fea0003800000 */
.L_x_1715:
[----:B------:R-:W-:-:S13]  /*0ab0*/  ISETP.GE.AND P0, PT, R25, R2, PT ;  /* 0x000000021900720c */ /* 0x000fda0003f06270 */
[----:B012---:R-:W0:Y:S01]  /*0ac0*/  @!P0 LDC.64 R4, c[0x0][0x218] ;  /* 0x00008600ff048b82 */ /* 0x007e220000000a00 */
[----:B------:R-:W-:Y:S01]  /*0ad0*/  @!P0 IMAD.IADD R3, R0, 0x1, R25 ;  /* 0x0000000100038824 */ /* 0x000fe200078e0219 */
[----:B------:R-:W-:-:S03]  /*0ae0*/  @!P0 IADD3 R25, R25, 0x80, RZ ;  /* 0x0000008019198810 */ /* 0x000fc60007ffe0ff */
[----:B0-----:R-:W-:-:S05]  /*0af0*/  @!P0 IMAD.WIDE.U32 R4, R3, 0x4, R4 ;  /* 0x0000000403048825 */ /* 0x001fca00078e0004 */
[----:B------:R3:W-:Y:S02]  /*0b00*/  @!P0 STG.E desc[UR4][R4.64], R9 ;  /* 0x0000000904008986 */ /* 0x0007e4000c101904 */
.L_x_1720:
[----:B------:R-:W-:Y:S05]  /*0b10*/  BSYNC B0 ;  /* 0x0000000000007941 */ /* 0x000fea0003800000 */
.L_x_1714:
[----:B------:R-:W-:Y:S05]  /*0b20*/  WARPSYNC.ALL ;  /* 0x0000000000007948 */ /* 0x000fea0003800000 */
[----:B------:R-:W-:-:S13]  /*0b30*/  ISETP.GE.AND P0, PT, R25, R2, PT ;  /* 0x000000021900720c */ /* 0x000fda0003f06270 */
[----:B------:R-:W-:Y:S05]  /*0b40*/  @P0 EXIT ;  /* 0x000000000000094d */ /* 0x000fea0003800000 */
[----:B------:R-:W5:Y:S01]  /*0b50*/  LDC.64 R2, c[0x0][0x218] ;  /* 0x00008600ff027b82 */ /* 0x000f620000000a00 */
[----:B------:R-:W-:-:S05]  /*0b60*/  IADD3 R25, R0, R25, RZ ;  /* 0x0000001900197210 */ /* 0x000fca0007ffe0ff */
[----:B-----5:R-:W-:-:S05]  /*0b70*/  IMAD.WIDE.U32 R2, R25, 0x4, R2 ;  /* 0x0000000419027825 */ /* 0x020fca00078e0002 */
[----:B0-----:R-:W-:Y:S01]  /*0b80*/  STG.E desc[UR4][R2.64], R10 ;  /* 0x0000000a02007986 */ /* 0x001fe2000c101904 */
[----:B------:R-:W-:Y:S05]  /*0b90*/  EXIT ;  /* 0x000000000000794d */ /* 0x000fea0003800000 */
.L_x_1721:
        /* <DEDUP_REMOVED lines=14> */
.L_x_2634:


//--------------------- .text._ZN2at6native29vectorized_elementwise_kernelILi4EZZZNS0_15cos_kernel_cudaERNS_18TensorIteratorBaseEENKUlvE0_clEvENKUlvE0_clEvEUlfE_St5arrayIPcLm2EEEEviT0_T1_ --------------------------
	.section	.text._ZN2at6native29vectorized_elementwise_kernelILi4EZZZNS0_15cos_kernel_cudaERNS_18TensorIteratorBaseEENKUlvE0_clEvENKUlvE0_clEvEUlfE_St5arrayIPcLm2EEEEviT0_T1_,"ax",@progbits
	.align	128
        .global         _ZN2at6native29vectorized_elementwise_kernelILi4EZZZNS0_15cos_kernel_cudaERNS_18TensorIteratorBaseEENKUlvE0_clEvENKUlvE0_clEvEUlfE_St5arrayIPcLm2EEEEviT0_T1_
        .type           _ZN2at6native29vectorized_elementwise_kernelILi4EZZZNS0_15cos_kernel_cudaERNS_18TensorIteratorBaseEENKUlvE0_clEvENKUlvE0_clEvEUlfE_St5arrayIPcLm2EEEEviT0_T1_,@function
        .size           _ZN2at6native29vectorized_elementwise_kernelILi4EZZZNS0_15cos_kernel_cudaERNS_18TensorIteratorBaseEENKUlvE0_clEvENKUlvE0_clEvEUlfE_St5arrayIPcLm2EEEEviT0_T1_,(.L_x_2635 - _ZN2at6native29vectorized_elementwise_kernelILi4EZZZNS0_15cos_kernel_cudaERNS_18TensorIteratorBaseEENKUlvE0_clEvENKUlvE0_clEvEUlfE_St5arrayIPcLm2EEEEviT0_T1_)
        .other          _ZN2at6native29vectorized_elementwise_kernelILi4EZZZNS0_15cos_kernel_cudaERNS_18TensorIteratorBaseEENKUlvE0_clEvENKUlvE0_clEvEUlfE_St5arrayIPcLm2EEEEviT0_T1_,@"STO_CUDA_ENTRY STV_DEFAULT"
_ZN2at6native29vectorized_elementwise_kernelILi4EZZZNS0_15cos_kernel_cudaERNS_18TensorIteratorBaseEENKUlvE0_clEvENKUlvE0_clEvEUlfE_St5arrayIPcLm2EEEEviT0_T1_:
.text._ZN2at6native29vectorized_elementwise_kernelILi4EZZZNS0_15cos_kernel_cudaERNS_18TensorIteratorBaseEENKUlvE0_clEvENKUlvE0_clEvEUlfE_St5arrayIPcLm2EEEEviT0_T1_:
        /* <DEDUP_REMOVED lines=13> */
[----:B------:R-:W3:Y:S04]  /*00d0*/  LDG.E.128 R4, desc[UR4][R12.64] ;  /* 0x000000040c047981 */ /* 0x000ee8000c1e1d00 */
[----:B------:R2:W4:Y:S02]  /*00e0*/  LDG.E.128 R8, desc[UR4][R12.64+0x800] ;  /* 0x000800040c087981 */ /* 0x000524000c1e1d00 */
[----:B--2---:R-:W-:-:S04]  /*00f0*/  IMAD.WIDE.U32 R12, R0, 0x4, R14 ;  /* 0x00000004000c7825 */ /* 0x004fc800078e000e */
[----:B------:R-:W-:-:S04]  /*0100*/  IMAD.WIDE R12, R2, 0x10, R12 ;  /* 0x00000010020c7825 */ /* 0x000fc800078e020c */
[----:B---3--:R-:W-:Y:S01]  /*0110*/  FMUL.RZ R7, R7, 0.15915493667125701904 ;  /* 0x3e22f98307077820 */ /* 0x008fe2000040c000 */
[----:B------:R-:W-:Y:S01]  /*0120*/  FMUL.RZ R6, R6, 0.15915493667125701904 ;  /* 0x3e22f98306067820 */ /* 0x000fe2000040c000 */
[----:B------:R-:W-:Y:S01]  /*0130*/  FMUL.RZ R5, R5, 0.15915493667125701904 ;  /* 0x3e22f98305057820 */ /* 0x000fe2000040c000 */
[----:B------:R-:W-:Y:S01]  /*0140*/  FMUL.RZ R4, R4, 0.15915493667125701904 ;  /* 0x3e22f98304047820 */ /* 0x000fe2000040c000 */
[----:B----4-:R-:W-:Y:S01]  /*0150*/  FMUL.RZ R11, R11, 0.15915493667125701904 ;  /* 0x3e22f9830b0b7820 */ /* 0x010fe2000040c000 */
[----:B------:R-:W-:Y:S01]  /*0160*/  FMUL.RZ R10, R10, 0.15915493667125701904 ;  /* 0x3e22f9830a0a7820 */ /* 0x000fe2000040c000 */
[----:B------:R-:W-:Y:S01]  /*0170*/  FMUL.RZ R9, R9, 0.15915493667125701904 ;  /* 0x3e22f98309097820 */ /* 0x000fe2000040c000 */
[----:B------:R-:W-:Y:S01]  /*0180*/  FMUL.RZ R8, R8, 0.15915493667125701904 ;  /* 0x3e22f98308087820 */ /* 0x000fe2000040c000 */
[----:B------:R-:W-:Y:S08]  /*0190*/  MUFU.COS R7, R7 ;  /* 0x0000000700077308 */ /* 0x000ff00000000000 */
[----:B------:R-:W-:Y:S08]  /*01a0*/  MUFU.COS R6, R6 ;  /* 0x0000000600067308 */ /* 0x000ff00000000000 */
[----:B------:R-:W-:Y:S08]  /*01b0*/  MUFU.COS R5, R5 ;  /* 0x0000000500057308 */ /* 0x000ff00000000000 */
[----:B------:R-:W0:Y:S08]  /*01c0*/  MUFU.COS R4, R4 ;  /* 0x0000000400047308 */ /* 0x000e300000000000 */
[----:B------:R-:W-:Y:S08]  /*01d0*/  MUFU.COS R11, R11 ;  /* 0x0000000b000b7308 */ /* 0x000ff00000000000 */
[----:B------:R-:W-:Y:S01]  /*01e0*/  MUFU.COS R10, R10 ;  /* 0x0000000a000a7308 */ /* 0x000fe20000000000 */
[----:B0-----:R-:W-:Y:S07]  /*01f0*/  STG.E.128 desc[UR4][R12.64], R4 ;  /* 0x000000040c007986 */ /* 0x001fee000c101d04 */
[----:B------:R-:W-:Y:S08]  /*0200*/  MUFU.COS R9, R9 ;  /* 0x0000000900097308 */ /* 0x000ff00000000000 */
[----:B------:R-:W0:Y:S02]  /*0210*/  MUFU.COS R8, R8 ;  /* 0x0000000800087308 */ /* 0x000e240000000000 */
[----:B0-----:R-:W-:Y:S01]  /*0220*/  STG.E.128 desc[UR4][R12.64+0x800], R8 ;  /* 0x000800080c007986 */ /* 0x001fe2000c101d04 */
[----:B------:R-:W-:Y:S05]  /*0230*/  EXIT ;  /* 0x000000000000794d */ /* 0x000fea0003800000 */
.L_x_1722:
        /* <DEDUP_REMOVED lines=108> */
.L_x_1725:
[----:B------:R-:W-:-:S13]  /*0900*/  ISETP.GE.AND P0, PT, R25, R2, PT ;  /* 0x000000021900720c */ /* 0x000fda0003f06270 */
[----:B------:R-:W-:Y:S05]  /*0910*/  @P0 BRA `(.L_x_1727) ;  /* 0x0000000000300947 */ /* 0x000fea0003800000 */
[----:B-1----:R-:W1:Y:S01]  /*0920*/  LDC.64 R4, c[0x0][0x218] ;  /* 0x00008600ff047b82 */ /* 0x002e620000000a00 */
[----:B------:R-:W-:Y:S01]  /*0930*/  IMAD.IADD R3, R0, 0x1, R25 ;  /* 0x0000000100037824 */ /* 0x000fe200078e0219 */
[----:B------:R-:W-:-:S03]  /*0940*/  IADD3 R25, R25, 0x80, RZ ;  /* 0x0000008019197810 */ /* 0x000fc60007ffe0ff */
[----:B-1----:R-:W-:-:S05]  /*0950*/  IMAD.WIDE.U32 R4, R3, 0x4, R4 ;  /* 0x0000000403047825 */ /* 0x002fca00078e0004 */
[----:B------:R1:W-:Y:S02]  /*0960*/  STG.E desc[UR4][R4.64], R6 ;  /* 0x0000000604007986 */ /* 0x0003e4000c101904 */
.L_x_1726:
[----:B------:R-:W-:-:S13]  /*0970*/  ISETP.GE.AND P0, PT, R25, R2, PT ;  /* 0x000000021900720c */ /* 0x000fda0003f06270 */
[----:B------:R-:W-:Y:S05]  /*0980*/  @P0 BRA `(.L_x_1728) ;  /* 0x0000000000340947 */ /* 0x000fea0003800000 */
[----:B01----:R-:W0:Y:S01]  /*0990*/  LDC.64 R4, c[0x0][0x218] ;  /* 0x00008600ff047b82 */ /* 0x003e220000000a00 */
[----:B------:R-:W-:Y:S01]  /*09a0*/  IADD3 R3, R0, R25, RZ ;  /* 0x0000001900037210 */ /* 0x000fe20007ffe0ff */
[----:B------:R-:W-:-:S04]  /*09b0*/  VIADD R25, R25, 0x80 ;  /* 0x0000008019197836 */ /* 0x000fc80000000000 */
[----:B0-----:R-:W-:-:S05]  /*09c0*/  IMAD.WIDE.U32 R4, R3, 0x4, R4 ;  /* 0x0000000403047825 */ /* 0x001fca00078e0004 */
[----:B------:R2:W-:Y:S02]  /*09d0*/  STG.E desc[UR4][R4.64], R7 ;  /* 0x0000000704007986 */ /* 0x0005e4000c101904 */
.L_x_1727:
        /* <DEDUP_REMOVED lines=8> */
.L_x_1728:
[----:B------:R-:W-:Y:S05]  /*0a60*/  BSYNC B1 ;  /* 0x0000000000017941 */ /* 0x000fea0003800000 */
.L_x_1724:
[----:B------:R-:W-:-:S13]  /*0a70*/  ISETP.GE.AND P0, PT, R25, R2, PT ;  /* 0x000000021900720c */ /* 0x000fda0003f06270 */
[----:B012---:R-:W0:Y:S01]  /*0a80*/  @!P0 LDC.64 R4, c[0x0][0x218] ;  /* 0x00008600ff048b82 */ /* 0x007e220000000a00 */
[----:B------:R-:W-:Y:S01]  /*0a90*/  @!P0 IMAD.IADD R3, R0, 0x1, R25 ;  /* 0x0000000100038824 */ /* 0x000fe200078e0219 */
[----:B------:R-:W-:-:S03]  /*0aa0*/  @!P0 IADD3 R25, R25, 0x80, RZ ;  /* 0x0000008019198810 */ /* 0x000fc60007ffe0ff */
[----:B0-----:R-:W-:-:S05]  /*0ab0*/  @!P0 IMAD.WIDE.U32 R4, R3, 0x4, R4 ;  /* 0x0000000403048825 */ /* 0x001fca00078e0004 */
[----:B------:R3:W-:Y:S02]  /*0ac0*/  @!P0 STG.E desc[UR4][R4.64], R9 ;  /* 0x0000000904008986 */ /* 0x0007e4000c101904 */
.L_x_1729:
[----:B------:R-:W-:Y:S05]  /*0ad0*/  BSYNC B0 ;  /* 0x0000000000007941 */ /* 0x000fea0003800000 */
.L_x_1723:
        /* <DEDUP_REMOVED lines=8> */
.L_x_1730:
        /* <DEDUP_REMOVED lines=10> */
.L_x_2635:


//--------------------- .text._ZN2at6native29vectorized_elementwise_kernelILi8EZZZNS0_15cos_kernel_cudaERNS_18TensorIteratorBaseEENKUlvE0_clEvENKUlvE0_clEvEUlfE_St5arrayIPcLm2EEEEviT0_T1_ --------------------------
	.section	.text._ZN2at6native29vectorized_elementwise_kernelILi8EZZZNS0_15cos_kernel_cudaERNS_18TensorIteratorBaseEENKUlvE0_clEvENKUlvE0_clEvEUlfE_St5arrayIPcLm2EEEEviT0_T1_,"ax",@progbits
	.align	128
        .global         _ZN2at6native29vectorized_elementwise_kernelILi8EZZZNS0_15cos_kernel_cudaERNS_18TensorIteratorBaseEENKUlvE0_clEvENKUlvE0_clEvEUlfE_St5arrayIPcLm2EEEEviT0_T1_
        .type           _ZN2at6native29vectorized_elementwise_kernelILi8EZZZNS0_15cos_kernel_cudaERNS_18TensorIteratorBaseEENKUlvE0_clEvENKUlvE0_clEvEUlfE_St5arrayIPcLm2EEEEviT0_T1_,@function
        .size           _ZN2at6native29vectorized_elementwise_kernelILi8EZZZNS0_15cos_kernel_cudaERNS_18TensorIteratorBaseEENKUlvE0_clEvENKUlvE0_clEvEUlfE_St5arrayIPcLm2EEEEviT0_T1_,(.L_x_2636 - _ZN2at6native29vectorized_elementwise_kernelILi8EZZZNS0_15cos_kernel_cudaERNS_18TensorIteratorBaseEENKUlvE0_clEvENKUlvE0_clEvEUlfE_St5arrayIPcLm2EEEEviT0_T1_)
        .other          _ZN2at6native29vectorized_elementwise_kernelILi8EZZZNS0_15cos_kernel_cudaERNS_18TensorIteratorBaseEENKUlvE0_clEvENKUlvE0_clEvEUlfE_St5arrayIPcLm2EEEEviT0_T1_,@"STO_CUDA_ENTRY STV_DEFAULT"
_ZN2at6native29vectorized_elementwise_kernelILi8EZZZNS0_15cos_kernel_cudaERNS_18TensorIteratorBaseEENKUlvE0_clEvENKUlvE0_clEvEUlfE_St5arrayIPcLm2EEEEviT0_T1_:
.text._ZN2at6native29vectorized_elementwise_kernelILi8EZZZNS0_15cos_kernel_cudaERNS_18TensorIteratorBaseEENKUlvE0_clEvENKUlvE0_clEvEUlfE_St5arrayIPcLm2EEEEviT0_T1_:
        /* <DEDUP_REMOVED lines=36> */
.L_x_1731:
        /* <DEDUP_REMOVED lines=108> */
.L_x_1734:
[----:B------:R-:W-:-:S13]  /*0900*/  ISETP.GE.AND P0, PT, R25, R2, PT ;  /* 0x000000021900720c */ /* 0x000fda0003f06270 */
[----:B------:R-:W-:Y:S05]  /*0910*/  @P0 BRA `(.L_x_1736) ;  /* 0x0000000000300947 */ /* 0x000fea0003800000 */
[----:B-1----:R-:W1:Y:S01]  /*0920*/  LDC.64 R4, c[0x0][0x218] ;  /* 0x00008600ff047b82 */ /* 0x002e620000000a00 */
[----:B------:R-:W-:Y:S01]  /*0930*/  IMAD.IADD R3, R0, 0x1, R25 ;  /* 0x0000000100037824 */ /* 0x000fe200078e0219 */
[----:B------:R-:W-:-:S03]  /*0940*/  IADD3 R25, R25, 0x80, RZ ;  /* 0x0000008019197810 */ /* 0x000fc60007ffe0ff */
[----:B-1----:R-:W-:-:S05]  /*0950*/  IMAD.WIDE.U32 R4, R3, 0x4, R4 ;  /* 0x0000000403047825 */ /* 0x002fca00078e0004 */
[----:B------:R1:W-:Y:S02]  /*0960*/  STG.E desc[UR4][R4.64], R6 ;  /* 0x0000000604007986 */ /* 0x0003e4000c101904 */
.L_x_1735:
[----:B------:R-:W-:-:S13]  /*0970*/  ISETP.GE.AND P0, PT, R25, R2, PT ;  /* 0x000000021900720c */ /* 0x000fda0003f06270 */
[----:B------:R-:W-:Y:S05]  /*0980*/  @P0 BRA `(.L_x_1737) ;  /* 0x0000000000340947 */ /* 0x000fea0003800000 */
[----:B01----:R-:W0:Y:S01]  /*0990*/  LDC.64 R4, c[0x0][0x218] ;  /* 0x00008600ff047b82 */ /* 0x003e220000000a00 */
[----:B------:R-:W-:Y:S01]  /*09a0*/  IADD3 R3, R0, R25, RZ ;  /* 0x0000001900037210 */ /* 0x000fe20007ffe0ff */
[----:B------:R-:W-:-:S04]  /*09b0*/  VIADD R25, R25, 0x80 ;  /* 0x0000008019197836 */ /* 0x000fc80000000000 */
[----:B0-----:R-:W-:-:S05]  /*09c0*/  IMAD.WIDE.U32 R4, R3, 0x4, R4 ;  /* 0x0000000403047825 */ /* 0x001fca00078e0004 */
[----:B------:R2:W-:Y:S02]  /*09d0*/  STG.E desc[UR4][R4.64], R7 ;  /* 0x0000000704007986 */ /* 0x0005e4000c101904 */
.L_x_1736:
        /* <DEDUP_REMOVED lines=8> */
.L_x_1737:
[----:B------:R-:W-:Y:S05]  /*0a60*/  BSYNC B1 ;  /* 0x0000000000017941 */ /* 0x000fea0003800000 */
.L_x_1733:
[----:B------:R-:W-:-:S13]  /*0a70*/  ISETP.GE.AND P0, PT, R25, R2, PT ;  /* 0x000000021900720c */ /* 0x000fda0003f06270 */
[----:B012---:R-:W0:Y:S01]  /*0a80*/  @!P0 LDC.64 R4, c[0x0][0x218] ;  /* 0x00008600ff048b82 */ /* 0x007e220000000a00 */
[----:B------:R-:W-:Y:S01]  /*0a90*/  @!P0 IMAD.IADD R3, R0, 0x1, R25 ;  /* 0x0000000100038824 */ /* 0x000fe200078e0219 */
[----:B------:R-:W-:-:S03]  /*0aa0*/  @!P0 IADD3 R25, R25, 0x80, RZ ;  /* 0x0000008019198810 */ /* 0x000fc60007ffe0ff */
[----:B0-----:R-:W-:-:S05]  /*0ab0*/  @!P0 IMAD.WIDE.U32 R4, R3, 0x4, R4 ;  /* 0x0000000403048825 */ /* 0x001fca00078e0004 */
[----:B------:R3:W-:Y:S02]  /*0ac0*/  @!P0 STG.E desc[UR4][R4.64], R9 ;  /* 0x0000000904008986 */ /* 0x0007e4000c101904 */
.L_x_1738:
[----:B------:R-:W-:Y:S05]  /*0ad0*/  BSYNC B0 ;  /* 0x0000000000007941 */ /* 0x000fea0003800000 */
.L_x_1732:
        /* <DEDUP_REMOVED lines=8> */
.L_x_1739:
        /* <DEDUP_REMOVED lines=10> */
.L_x_2636:


//--------------------- .text._ZN2at6native18elementwise_kernelILi128ELi4EZNS0_15gpu_kernel_implIZZZNS0_15cos_kernel_cudaERNS_18TensorIteratorBaseEENKUlvE0_clEvENKUlvE_clEvEUldE_EEvS4_RKT_EUliE_EEviT1_ --------------------------
	.section	.text._ZN2at6native18elementwise_kernelILi128ELi4EZNS0_15gpu_kernel_implIZZZNS0_15cos_kernel_cudaERNS_18TensorIteratorBaseEENKUlvE0_clEvENKUlvE_clEvEUldE_EEvS4_RKT_EUliE_EEviT1_,"ax",@progbits
	.align	128
        .global         _ZN2at6native18elementwise_kernelILi128ELi4EZNS0_15gpu_kernel_implIZZZNS0_15cos_kernel_cudaERNS_18TensorIteratorBaseEENKUlvE0_clEvENKUlvE_clEvEUldE_EEvS4_RKT_EUliE_EEviT1_
        .type           _ZN2at6native18elementwise_kernelILi128ELi4EZNS0_15gpu_kernel_implIZZZNS0_15cos_kernel_cudaERNS_18TensorIteratorBaseEENKUlvE0_clEvENKUlvE_clEvEUldE_EEvS4_RKT_EUliE_EEviT1_,@function
        .size           _ZN2at6native18elementwise_kernelILi128ELi4EZNS0_15gpu_kernel_implIZZZNS0_15cos_kernel_cudaERNS_18TensorIteratorBaseEENKUlvE0_clEvENKUlvE_clEvEUldE_EEvS4_RKT_EUliE_EEviT1_,(.L_x_2609 - _ZN2at6native18elementwise_kernelILi128ELi4EZNS0_15gpu_kernel_implIZZZNS0_15cos_kernel_cudaERNS_18TensorIteratorBaseEENKUlvE0_clEvENKUlvE_clEvEUldE_EEvS4_RKT_EUliE_EEviT1_)
        .other          _ZN2at6native18elementwise_kernelILi128ELi4EZNS0_15gpu_kernel_implIZZZNS0_15cos_kernel_cudaERNS_18TensorIteratorBaseEENKUlvE0_clEvENKUlvE_clEvEUldE_EEvS4_RKT_EUliE_EEviT1_,@"STO_CUDA_ENTRY STV_DEFAULT"
_ZN2at6native18elementwise_kernelILi128ELi4EZNS0_15gpu_kernel_implIZZZNS0_15cos_kernel_cudaERNS_18TensorIteratorBaseEENKUlvE0_clEvENKUlvE_clEvEUldE_EEvS4_RKT_EUliE_EEviT1_:
.text._ZN2at6native18elementwise_kernelILi128ELi4EZNS0_15gpu_kernel_implIZZZNS0_15cos_kernel_cudaERNS_18TensorIteratorBaseEENKUlvE0_clEvENKUlvE_clEvEUldE_EEvS4_RKT_EUliE_EEviT1_:
[----:B------:R-:W0:Y:S01]  /*0000*/  LDC R1, c[0x0][0x28] ;  /* 0x00000a00ff017b82 */ /* 0x000e220000000800 */
[----:B------:R-:W1:Y:S01]  /*0010*/  S2R R23, SR_CTAID.X ;  /* 0x0000000000177919 */ /* 0x000e620000002500 */
[----:B------:R-:W-:Y:S01]  /*0020*/  ULDC UR4, c[0x0][0x210] ;  /* 0x0000840000047ab9 */ /* 0x000fe20000000800 */
[----:B------:R-:W-:Y:S01]  /*0030*/  ULDC.64 UR36, c[0x0][0x208] ;  /* 0x0000820000247ab9 */ /* 0x000fe20000000a00 */
[----:B------:R-:W-:Y:S01]  /*0040*/  BSSY B6, `(.L_x_1740) ;  /* 0x0000373000067945 */ /* 0x000fe20003800000 */
[----:B------:R-:W1:Y:S01]  /*0050*/  S2R R2, SR_TID.X ;  /* 0x0000000000027919 */ /* 0x000e620000002100 */
[----:B0-----:R-:W-:Y:S02]  /*0060*/  VIADD R1, R1, 0xffffffd8 ;  /* 0xffffffd801017836 */ /* 0x001fe40000000000 */
[----:B-1----:R-:W-:-:S05]  /*0070*/  IMAD R19, R23, 0x200, R2 ;  /* 0x0000020017137824 */ /* 0x002fca00078e0202 */
[----:B------:R-:W-:-:S13]  /*0080*/  ISETP.GE.AND P0, PT, R19, UR4, PT ;  /* 0x0000000413007c0c */ /* 0x000fda000bf06270 */
[----:B------:R-:W-:Y:S05]  /*0090*/  @P0 BRA `(.L_x_1741) ;  /* 0x0000003400b40947 */ /* 0x000fea0003800000 */
[----:B------:R-:W0:Y:S01]  /*00a0*/  LDC R3, c[0x0][0x218] ;  /* 0x00008600ff037b82 */ /* 0x000e220000000800 */
[----:B------:R-:W-:Y:S02]  /*00b0*/  IMAD.MOV.U32 R0, RZ, RZ, RZ ;  /* 0x000000ffff007224 */ /* 0x000fe400078e00ff */
[----:B------:R-:W-:Y:S01]  /*00c0*/  IMAD.MOV.U32 R16, RZ, RZ, RZ ;  /* 0x000000ffff107224 */ /* 0x000fe200078e00ff */
        /* <DEDUP_REMOVED lines=23> */
[C---:B------:R-:W-:Y:S02]  /*0240*/  IMAD R16, R6.reuse, UR6, RZ ;  /* 0x0000000606107c24 */ /* 0x040fe4000f8e02ff */
[----:B------:R-:W-:Y:S02]  /*0250*/  IMAD R0, R6, UR7, RZ ;  /* 0x0000000706007c24 */ /* 0x000fe4000f8e02ff */
        /* <DEDUP_REMOVED lines=277> */
.L_x_1742:
        /* <DEDUP_REMOVED lines=19> */
[----:B--2---:R-:W0:Y:S01]  /*14e0*/  I2F.F64.S16 R4, R4 ;  /* 0x0000000400047312 */ /* 0x004e220000101c00 */
[----:B------:R-:W-:Y:S05]  /*14f0*/  BRA `(.L_x_1748) ;  /* 0x0000000c007c7947 */ /* 0x000fea0003800000 */
.L_x_1746:
[----:B------:R-:W2:Y:S02]  /*1500*/  LDG.E.U8 R4, desc[UR36][R6.64] ;  /* 0x0000002406047981 */ /* 0x000ea4000c1e1100 */
[----:B--2---:R-:W0:Y:S01]  /*1510*/  I2F.F64.U16 R4, R4 ;  /* 0x0000000400047312 */ /* 0x004e220000101800 */
[----:B------:R-:W-:Y:S05]  /*1520*/  BRA `(.L_x_1748) ;  /* 0x0000000c00707947 */ /* 0x000fea0003800000 */
.L_x_1745:
[----:B------:R-:W-:-:S13]  /*1530*/  ISETP.NE.AND P0, PT, R3, 0x2, PT ;  /* 0x000000020300780c */ /* 0x000fda0003f05270 */
[----:B------:R-:W-:Y:S05]  /*1540*/  @!P0 BRA `(.L_x_1749) ;  /* 0x0000000000288947 */ /* 0x000fea0003800000 */
[----:B------:R-:W-:-:S13]  /*1550*/  ISETP.NE.AND P0, PT, R3, 0x3, PT ;  /* 0x000000030300780c */ /* 0x000fda0003f05270 */
[----:B------:R-:W-:Y:S05]  /*1560*/  @!P0 BRA `(.L_x_1750) ;  /* 0x0000000000148947 */ /* 0x000fea0003800000 */
[----:B------:R-:W-:-:S13]  /*1570*/  ISETP.NE.AND P0, PT, R3, 0x4, PT ;  /* 0x000000040300780c */ /* 0x000fda0003f05270 */
[----:B------:R-:W-:Y:S05]  /*1580*/  @P0 BRA `(.L_x_1747) ;  /* 0x0000000800fc0947 */ /* 0x000fea0003800000 */
[----:B------:R-:W2:Y:S02]  /*1590*/  LDG.E.64 R4, desc[UR36][R6.64] ;  /* 0x0000002406047981 */ /* 0x000ea4000c1e1b00 */
[----:B--2---:R-:W0:Y:S01]  /*15a0*/  I2F.F64.S64 R4, R4 ;  /* 0x0000000400047312 */ /* 0x004e220000301c00 */
[----:B------:R-:W-:Y:S05]  /*15b0*/  BRA `(.L_x_1748) ;  /* 0x0000000c004c7947 */ /* 0x000fea0003800000 */
.L_x_1750:
[----:B------:R-:W2:Y:S02]  /*15c0*/  LDG.E R4, desc[UR36][R6.64] ;  /* 0x0000002406047981 */ /* 0x000ea4000c1e1900 */
[----:B--2---:R-:W0:Y:S01]  /*15d0*/  I2F.F64 R4, R4 ;  /* 0x0000000400047312 */ /* 0x004e220000201c00 */
[----:B------:R-:W-:Y:S05]  /*15e0*/  BRA `(.L_x_1748) ;  /* 0x0000000c00407947 */ /* 0x000fea0003800000 */
.L_x_1749:
[----:B------:R-:W2:Y:S02]  /*15f0*/  LDG.E.U16 R4, desc[UR36][R6.64] ;  /* 0x0000002406047981 */ /* 0x000ea4000c1e1500 */
[----:B--2---:R-:W0:Y:S01]  /*1600*/  I2F.F64.S16 R4, R4 ;  /* 0x0000000400047312 */ /* 0x004e220000101c00 */
[----:B------:R-:W-:Y:S05]  /*1610*/  BRA `(.L_x_1748) ;  /* 0x0000000c00347947 */ /* 0x000fea0003800000 */
.L_x_1744:
[----:B------:R-:W-:-:S13]  /*1620*/  ISETP.GT.AND P0, PT, R3, 0x6, PT ;  /* 0x000000060300780c */ /* 0x000fda0003f04270 */
[----:B------:R-:W-:Y:S05]  /*1630*/  @P0 BRA `(.L_x_1751) ;  /* 0x0000000000340947 */ /* 0x000fea0003800000 */
[----:B------:R-:W-:-:S13]  /*1640*/  ISETP.NE.AND P0, PT, R3, 0x5, PT ;  /* 0x000000050300780c */ /* 0x000fda0003f05270 */
[----:B------:R-:W-:Y:S05]  /*1650*/  @!P0 BRA `(.L_x_1752) ;  /* 0x0000000000188947 */ /* 0x000fea0003800000 */
[----:B------:R-:W-:-:S13]  /*1660*/  ISETP.NE.AND P0, PT, R3, 0x6, PT ;  /* 0x000000060300780c */ /* 0x000fda0003f05270 */
[----:B------:R-:W-:Y:S05]  /*1670*/  @P0 BRA `(.L_x_1747) ;  /* 0x0000000800c00947 */ /* 0x000fea0003800000 */
[----:B------:R-:W2:Y:S02]  /*1680*/  LDG.E R4, desc[UR36][R6.64] ;  /* 0x0000002406047981 */ /* 0x000ea4000c1e1900 */
[----:B--2---:R-:W-:-:S06]  /*1690*/  FMUL.FTZ R4, R4, 1 ;  /* 0x3f80000004047820 */ /* 0x004fcc0000410000 */
[----:B------:R-:W0:Y:S01]  /*16a0*/  F2F.F64.F32 R4, R4 ;  /* 0x0000000400047310 */ /* 0x000e220000201800 */
[----:B------:R-:W-:Y:S05]  /*16b0*/  BRA `(.L_x_1748) ;  /* 0x0000000c000c7947 */ /* 0x000fea0003800000 */
.L_x_1752:
[----:B------:R-:W2:Y:S02]  /*16c0*/  LDG.E.U16 R0, desc[UR36][R6.64] ;  /* 0x0000002406007981 */ /* 0x000ea4000c1e1500 */
[----:B--2---:R-:W-:-:S05]  /*16d0*/  HADD2.F32 R0, -RZ, R0.H0_H0 ;  /* 0x20000000ff007230 */ /* 0x004fca0000004100 */
[----:B------:R-:W-:-:S04]  /*16e0*/  FMUL.FTZ R0, R0, 1 ;  /* 0x3f80000000007820 */ /* 0x000fc80000410000 */
[----:B------:R0:W1:Y:S01]  /*16f0*/  F2F.F64.F32 R4, R0 ;  /* 0x0000000000047310 */ /* 0x0000620000201800 */
[----:B------:R-:W-:Y:S05]  /*1700*/  BRA `(.L_x_1748) ;  /* 0x0000000800f87947 */ /* 0x000fea0003800000 */
.L_x_1751:
[----:B------:R-:W-:-:S13]  /*1710*/  ISETP.NE.AND P0, PT, R3, 0x7, PT ;  /* 0x000000070300780c */ /* 0x000fda0003f05270 */
[----:B------:R-:W-:Y:S05]  /*1720*/  @!P0 BRA `(.L_x_1753) ;  /* 0x0000000000348947 */ /* 0x000fea0003800000 */
        /* <DEDUP_REMOVED lines=8> */
.L_x_1754:
[----:B------:R-:W2:Y:S02]  /*17b0*/  LDG.E.U16 R6, desc[UR36][R6.64] ;  /* 0x0000002406067981 */ /* 0x000ea4000c1e1500 */
[----:B--2---:R-:W-:-:S05]  /*17c0*/  HADD2.F32 R0, -RZ, R6.H0_H0 ;  /* 0x20000006ff007230 */ /* 0x004fca0000004100 */
[----:B------:R-:W-:-:S04]  /*17d0*/  FMUL.FTZ R0, R0, 1 ;  /* 0x3f80000000007820 */ /* 0x000fc80000410000 */
[----:B------:R0:W1:Y:S01]  /*17e0*/  F2F.F64.F32 R4, R0 ;  /* 0x0000000000047310 */ /* 0x0000620000201800 */
[----:B------:R-:W-:Y:S05]  /*17f0*/  BRA `(.L_x_1748) ;  /* 0x0000000800bc7947 */ /* 0x000fea0003800000 */
.L_x_1753:
[----:B------:R0:W5:Y:S01]  /*1800*/  LDG.E.64 R4, desc[UR36][R6.64] ;  /* 0x0000002406047981 */ /* 0x000162000c1e1b00 */
[----:B------:R-:W-:Y:S05]  /*1810*/  BRA `(.L_x_1748) ;  /* 0x0000000800b47947 */ /* 0x000fea0003800000 */
.L_x_1743:
        /* <DEDUP_REMOVED lines=8> */
[----:B------:R-:W2:Y:S01]  /*18a0*/  LDG.E.U8 R6, desc[UR36][R6.64] ;  /* 0x0000002406067981 */ /* 0x000ea2000c1e1100 */
[----:B------:R-:W-:Y:S01]  /*18b0*/  IMAD.MOV.U32 R4, RZ, RZ, RZ ;  /* 0x000000ffff047224 */ /* 0x000fe200078e00ff */
[----:B--2---:R-:W-:-:S04]  /*18c0*/  ISETP.NE.AND P0, PT, R6, RZ, PT ;  /* 0x000000ff0600720c */ /* 0x004fc80003f05270 */
[----:B------:R-:W-:Y:S01]  /*18d0*/  FSEL R5, RZ, 1.875, !P0 ;  /* 0x3ff00000ff057808 */ /* 0x000fe20004000000 */
[----:B------:R-:W-:Y:S08]  /*18e0*/  BRA `(.L_x_1748) ;  /* 0x0000000800807947 */ /* 0x000ff00003800000 */
.L_x_1757:
[----:B------:R0:W5:Y:S01]  /*18f0*/  LDG.E.64 R4, desc[UR36][R6.64] ;  /* 0x0000002406047981 */ /* 0x000162000c1e1b00 */
[----:B------:R-:W-:Y:S05]  /*1900*/  BRA `(.L_x_1748) ;  /* 0x0000000800787947 */ /* 0x000fea0003800000 */
.L_x_1756:
        /* <DEDUP_REMOVED lines=24> */
[----:B------:R-:W-:-:S05]  /*1a90*/  LOP3.LUT R5, R5, 0x80000000, R0, 0xf8, !PT ;  /* 0x8000000005057812 */ /* 0x000fca00078ef800 */
[----:B------:R-:W-:-:S06]  /*1aa0*/  FMUL.FTZ R5, R5, 1 ;  /* 0x3f80000005057820 */ /* 0x000fcc0000410000 */
[----:B------:R-:W0:Y:S01]  /*1ab0*/  F2F.F64.F32 R4, R5 ;  /* 0x0000000500047310 */ /* 0x000e220000201800 */
[----:B------:R-:W-:Y:S05]  /*1ac0*/  BRA `(.L_x_1748) ;  /* 0x0000000800087947 */ /* 0x000fea0003800000 */
.L_x_1759:
        /* <DEDUP_REMOVED lines=11> */
[----:B------:R-:W-:-:S05]  /*1b80*/  LOP3.LUT R0, R3, 0x80000000, R0, 0xf8, !PT ;  /* 0x8000000003007812 */ /* 0x000fca00078ef800 */
[----:B------:R-:W-:-:S04]  /*1b90*/  FMUL.FTZ R0, R0, 1 ;  /* 0x3f80000000007820 */ /* 0x000fc80000410000 */
[----:B------:R0:W1:Y:S01]  /*1ba0*/  F2F.F64.F32 R4, R0 ;  /* 0x0000000000047310 */ /* 0x0000620000201800 */
[----:B------:R-:W-:Y:S05]  /*1bb0*/  BRA `(.L_x_1748) ;  /* 0x0000000400cc7947 */ /* 0x000fea0003800000 */
.L_x_1758:
[----:B------:R-:W2:Y:S02]  /*1bc0*/  LDG.E.U16 R0, desc[UR36][R6.64] ;  /* 0x0000002406007981 */ /* 0x000ea4000c1e1500 */
[----:B--2---:R-:W-:-:S05]  /*1bd0*/  SHF.L.U32 R0, R0, 0x10, RZ ;  /* 0x0000001000007819 */ /* 0x004fca00000006ff */
[----:B------:R-:W-:-:S04]  /*1be0*/  FMUL.FTZ R0, R0, 1 ;  /* 0x3f80000000007820 */ /* 0x000fc80000410000 */
[----:B------:R0:W1:Y:S01]  /*1bf0*/  F2F.F64.F32 R4, R0 ;  /* 0x0000000000047310 */ /* 0x0000620000201800 */
[----:B------:R-:W-:Y:S05]  /*1c00*/  BRA `(.L_x_1748) ;  /* 0x0000000400b87947 */ /* 0x000fea0003800000 */
.L_x_1755:
        /* <DEDUP_REMOVED lines=9> */
[----:B--2---:R-:W0:Y:S01]  /*1ca0*/  I2F.F64.U16 R4, R4 ;  /* 0x0000000400047312 */ /* 0x004e220000101800 */
[----:B------:R-:W-:Y:S05]  /*1cb0*/  BRA `(.L_x_1748) ;  /* 0x00000004008c7947 */ /* 0x000fea0003800000 */
.L_x_1762:
        /* <DEDUP_REMOVED lines=21> */
.L_x_1766:
[----:B------:R-:W-:Y:S05]  /*1e10*/  BSYNC B1 ;  /* 0x0000000000017941 */ /* 0x000fea0003800000 */
.L_x_1765:
[----:B------:R-:W-:Y:S01]  /*1e20*/  LEA R5, R0, 0x3b800000, 0x17 ;  /* 0x3b80000000057811 */ /* 0x000fe200078eb8ff */
[----:B------:R-:W-:-:S05]  /*1e30*/  IMAD.SHL.U32 R0, R3, 0x100000, RZ ;  /* 0x0010000003007824 */ /* 0x000fca00078e00ff */
[----:B------:R-:W-:-:S07]  /*1e40*/  LOP3.LUT R0, R5, R0, R6, 0xfe, !PT ;  /* 0x0000000005007212 */ /* 0x000fce00078efe06 */
.L_x_1764:
[----:B------:R-:W-:Y:S05]  /*1e50*/  BSYNC B0 ;  /* 0x0000000000007941 */ /* 0x000fea0003800000 */
.L_x_1763:
[----:B------:R-:W-:-:S04]  /*1e60*/  FMUL.FTZ R0, R0, 1 ;  /* 0x3f80000000007820 */ /* 0x000fc80000410000 */
[----:B------:R1:W2:Y:S01]  /*1e70*/  F2F.F64.F32 R4, R0 ;  /* 0x0000000000047310 */ /* 0x0002a20000201800 */
[----:B------:R-:W-:Y:S05]  /*1e80*/  BRA `(.L_x_1748) ;  /* 0x0000000400187947 */ /* 0x000fea0003800000 */
.L_x_1761:
        /* <DEDUP_REMOVED lines=21> */
.L_x_1770:
[----:B------:R-:W-:Y:S05]  /*1fe0*/  BSYNC B1 ;  /* 0x0000000000017941 */ /* 0x000fea0003800000 */
.L_x_1769:
[----:B------:R-:W-:Y:S01]  /*1ff0*/  LEA R5, R0, 0x37800000, 0x17 ;  /* 0x3780000000057811 */ /* 0x000fe200078eb8ff */
[----:B------:R-:W-:-:S05]  /*2000*/  IMAD.SHL.U32 R0, R3, 0x200000, RZ ;  /* 0x0020000003007824 */ /* 0x000fca00078e00ff */
[----:B------:R-:W-:-:S07]  /*2010*/  LOP3.LUT R0, R5, R0, R6, 0xfe, !PT ;  /* 0x0000000005007212 */ /* 0x000fce00078efe06 */
.L_x_1768:
[----:B------:R-:W-:Y:S05]  /*2020*/  BSYNC B0 ;  /* 0x0000000000007941 */ /* 0x000fea0003800000 */
.L_x_1767:
[----:B------:R-:W-:-:S04]  /*2030*/  FMUL.FTZ R0, R0, 1 ;  /* 0x3f80000000007820 */ /* 0x000fc80000410000 */
[----:B------:R3:W4:Y:S01]  /*2040*/  F2F.F64.F32 R4, R0 ;  /* 0x0000000000047310 */ /* 0x0007220000201800 */
[----:B------:R-:W-:Y:S05]  /*2050*/  BRA `(.L_x_1748) ;  /* 0x0000000000a47947 */ /* 0x000fea0003800000 */
.L_x_1760:
        /* <DEDUP_REMOVED lines=14> */
.L_x_1774:
[----:B------:R-:W-:Y:S05]  /*2140*/  BSYNC B0 ;  /* 0x0000000000007941 */ /* 0x000fea0003800000 */
.L_x_1773:
[----:B------:R-:W-:-:S04]  /*2150*/  FMUL.FTZ R0, R0, 1 ;  /* 0x3f80000000007820 */ /* 0x000fc80000410000 */
[----:B------:R0:W1:Y:S01]  /*2160*/  F2F.F64.F32 R4, R0 ;  /* 0x0000000000047310 */ /* 0x0000620000201800 */
[----:B------:R-:W-:Y:S05]  /*2170*/  BRA `(.L_x_1748) ;  /* 0x00000000005c7947 */ /* 0x000fea0003800000 */
.L_x_1747:
[----:B------:R-:W-:Y:S01]  /*2180*/  MOV R14, 0x0 ;  /* 0x00000000000e7802 */ /* 0x000fe20000000f00 */
[----:B------:R-:W-:Y:S01]  /*2190*/  ULDC.64 UR4, c[0x4][0x128] ;  /* 0x01004a0000047ab9 */ /* 0x000fe20000000a00 */
[----:B------:R-:W-:Y:S01]  /*21a0*/  ULDC.64 UR6, c[0x4][0x8] ;  /* 0x0100020000067ab9 */ /* 0x000fe20000000a00 */
[----:B------:R-:W-:Y:S01]  /*21b0*/  IMAD.U32 R4, RZ, RZ, UR4 ;  /* 0x00000004ff047e24 */ /* 0x000fe2000f8e00ff */
[----:B------:R-:W-:Y:S01]  /*21c0*/  HFMA2.MMA R13, -RZ, RZ, 0, 0 ;  /* 0x00000000ff0d7435 */ /* 0x000fe200000001ff */
        /* <DEDUP_REMOVED lines=8> */
[----:B------:R-:W-:-:S07]  /*2250*/  IMAD.MOV.U32 R12, RZ, RZ, 0x1 ;  /* 0x00000001ff0c7424 */ /* 0x000fce00078e00ff */
[----:B------:R-:W-:-:S07]  /*2260*/  LEPC R20, `(.L_x_1775) ;  /* 0x000000001014794e */ /* 0x000fce0000000000 */
[----:B0-----:R-:W-:Y:S05]  /*2270*/  CALL.ABS.NOINC R14 ;  /* 0x000000000e007343 */ /* 0x001fea0003c00000 */
.L_x_1775:
[----:B------:R-:W-:Y:S01]  /*2280*/  CS2R R4, SRZ ;  /* 0x0000000000047805 */ /* 0x000fe2000001ff00 */
[----:B------:R-:W-:Y:S06]  /*2290*/  BRA `(.L_x_1748) ;  /* 0x0000000000147947 */ /* 0x000fec0003800000 */
.L_x_1772:
[----:B------:R-:W2:Y:S02]  /*22a0*/  LDG.E.64 R4, desc[UR36][R6.64] ;  /* 0x0000002406047981 */ /* 0x000ea4000c1e1b00 */
[----:B--2---:R-:W0:Y:S01]  /*22b0*/  I2F.F64.U64 R4, R4 ;  /* 0x0000000400047312 */ /* 0x004e220000301800 */
[----:B------:R-:W-:Y:S05]  /*22c0*/  BRA `(.L_x_1748) ;  /* 0x0000000000087947 */ /* 0x000fea0003800000 */
.L_x_1771:
[----:B------:R-:W2:Y:S02]  /*22d0*/  LDG.E R4, desc[UR36][R6.64] ;  /* 0x0000002406047981 */ /* 0x000ea4000c1e1900 */
[----:B--2---:R-:W0:Y:S02]  /*22e0*/  I2F.F64.U32 R4, R4 ;  /* 0x0000000400047312 */ /* 0x004e240000201800 */
.L_x_1748:
[----:B012-45:R-:W-:Y:S01]  /*22f0*/  DSETP.NEU.AND P0, PT, |R4|, +INF , PT ;  /* 0x7ff000000400742a */ /* 0x037fe20003f0d200 */
[----:B------:R-:W-:-:S13]  /*2300*/  BSSY B0, `(.L_x_1776) ;  /* 0x000001c000007945 */ /* 0x000fda0003800000 */
[----:B------:R-:W-:Y:S05]  /*2310*/  @!P0 BRA `(.L_x_1777) ;  /* 0x0000000000608947 */ /* 0x000fea0003800000 */
[----:B------:R-:W-:Y:S01]  /*2320*/  UMOV UR4, 0x6dc9c883 ;  /* 0x6dc9c88300047882 */ /* 0x000fe20000000000 */
[----:B------:R-:W-:Y:S01]  /*2330*/  UMOV UR5, 0x3fe45f30 ;  /* 0x3fe45f3000057882 */ /* 0x000fe20000000000 */
[C---:B------:R-:W-:Y:S02]  /*2340*/  DSETP.GE.AND P0, PT, |R4|.reuse, 2.14748364800000000000e+09, PT ;  /* 0x41e000000400742a */ /* 0x040fe40003f06200 */
[----:B------:R-:W-:Y:S01]  /*2350*/  DMUL R6, R4, UR4 ;  /* 0x0000000404067c28 */ /* 0x000fe20008000000 */
[----:B------:R-:W-:Y:S01]  /*2360*/  UMOV UR4, 0x54442d18 ;  /* 0x54442d1800047882 */ /* 0x000fe20000000000 */
[----:B------:R-:W-:-:S04]  /*2370*/  UMOV UR5, 0x3ff921fb ;  /* 0x3ff921fb00057882 */ /* 0x000fc80000000000 */
[----:B---3--:R-:W0:Y:S08]  /*2380*/  F2I.F64 R0, R6 ;  /* 0x0000000600007311 */ /* 0x008e300000301100 */
[----:B0-----:R-:W0:Y:S02]  /*2390*/  I2F.F64 R18, R0 ;  /* 0x0000000000127312 */ /* 0x001e240000201c00 */
[----:B0-----:R-:W-:Y:S01]  /*23a0*/  DFMA R8, -R18, UR4, R4 ;  /* 0x0000000412087c2b */ /* 0x001fe20008000104 */
[----:B------:R-:W-:Y:S01]  /*23b0*/  UMOV UR4, 0x33145c00 ;  /* 0x33145c0000047882 */ /* 0x000fe20000000000 */
[----:B------:R-:W-:-:S06]  /*23c0*/  UMOV UR5, 0x3c91a626 ;  /* 0x3c91a62600057882 */ /* 0x000fcc0000000000 */
[----:B------:R-:W-:Y:S01]  /*23d0*/  DFMA R8, -R18, UR4, R8 ;  /* 0x0000000412087c2b */ /* 0x000fe20008000108 */
[----:B------:R-:W-:Y:S01]  /*23e0*/  UMOV UR4, 0x252049c0 ;  /* 0x252049c000047882 */ /* 0x000fe20000000000 */
[----:B------:R-:W-:-:S06]  /*23f0*/  UMOV UR5, 0x397b839a ;  /* 0x397b839a00057882 */ /* 0x000fcc0000000000 */
[----:B------:R-:W-:Y:S01]  /*2400*/  DFMA R18, -R18, UR4, R8 ;  /* 0x0000000412127c2b */ /* 0x000fe20008000108 */
[----:B------:R-:W-:Y:S10]  /*2410*/  @!P0 BRA `(.L_x_1778) ;  /* 0x0000000000288947 */ /* 0x000ff40003800000 */
[----:B------:R-:W-:Y:S01]  /*2420*/  IMAD.MOV.U32 R0, RZ, RZ, R4 ;  /* 0x000000ffff007224 */ /* 0x000fe200078e0004 */
[----:B------:R-:W-:Y:S01]  /*2430*/  MOV R4, 0x2460 ;  /* 0x0000246000047802 */ /* 0x000fe20000000f00 */
[----:B------:R-:W-:-:S07]  /*2440*/  IMAD.MOV.U32 R3, RZ, RZ, R5 ;  /* 0x000000ffff037224 */ /* 0x000fce00078e0005 */
[----:B------:R-:W-:Y:S05]  /*2450*/  CALL.REL.NOINC `($_ZN2at6native18elementwise_kernelILi128ELi4EZNS0_15gpu_kernel_implIZZZNS0_15cos_kernel_cudaERNS_18TensorIteratorBaseEENKUlvE0_clEvENKUlvE_clEvEUldE_EEvS4_RKT_EUliE_EEviT1_$__internal_trig_reduction_slowpathd) ;  /* 0x000000b400f47944 */ /* 0x000fea0003c00000 */
[----:B------:R-:W-:Y:S02]  /*2460*/  IMAD.MOV.U32 R0, RZ, RZ, R9 ;  /* 0x000000ffff007224 */ /* 0x000fe400078e0009 */
[----:B------:R-:W-:Y:S02]  /*2470*/  IMAD.MOV.U32 R18, RZ, RZ, R6 ;  /* 0x000000ffff127224 */ /* 0x000fe400078e0006 */
[----:B------:R-:W-:Y:S01]  /*2480*/  IMAD.MOV.U32 R19, RZ, RZ, R7 ;  /* 0x000000ffff137224 */ /* 0x000fe200078e0007 */
[----:B------:R-:W-:Y:S06]  /*2490*/  BRA `(.L_x_1778) ;  /* 0x0000000000087947 */ /* 0x000fec0003800000 */
.L_x_1777:
[----:B------:R-:W-:Y:S01]  /*24a0*/  DMUL R18, RZ, R4 ;  /* 0x00000004ff127228 */ /* 0x000fe20000000000 */
[----:B---3--:R-:W-:-:S10]  /*24b0*/  IMAD.MOV.U32 R0, RZ, RZ, RZ ;  /* 0x000000ffff007224 */ /* 0x008fd400078e00ff */
.L_x_1778:
[----:B------:R-:W-:Y:S05]  /*24c0*/  BSYNC B0 ;  /* 0x0000000000007941 */ /* 0x000fea0003800000 */
.L_x_1776:
[----:B------:R-:W0:Y:S01]  /*24d0*/  LDC.64 R24, c[0x4][0x138] ;  /* 0x01004e00ff187b82 */ /* 0x000e220000000a00 */
[----:B------:R-:W-:-:S04]  /*24e0*/  VIADD R20, R0, 0x1 ;  /* 0x0000000100147836 */ /* 0x000fc80000000000 */
[----:B------:R-:W-:-:S05]  /*24f0*/  IMAD.SHL.U32 R0, R20, 0x8, RZ ;  /* 0x0000000814007824 */ /* 0x000fca00078e00ff */
[----:B------:R-:W-:-:S05]  /*2500*/  LOP3.LUT R3, R0, 0x8, RZ, 0xc0, !PT ;  /* 0x0000000800037812 */ /* 0x000fca00078ec0ff */
[----:B0-----:R-:W-:-:S05]  /*2510*/  IMAD.WIDE.U32 R24, R3, 0x8, R24 ;  /* 0x0000000803187825 */ /* 0x001fca00078e0018 */
[----:B------:R-:W2:Y:S04]  /*2520*/  LDG.E.128.CONSTANT R4, desc[UR36][R24.64] ;  /* 0x0000002418047981 */ /* 0x000ea8000c1e9d00 */
[----:B------:R-:W3:Y:S04]  /*2530*/  LDG.E.128.CONSTANT R8, desc[UR36][R24.64+0x10] ;  /* 0x0000102418087981 */ /* 0x000ee8000c1e9d00 */
[----:B------:R-:W4:Y:S01]  /*2540*/  LDG.E.128.CONSTANT R12, desc[UR36][R24.64+0x20] ;  /* 0x00002024180c7981 */ /* 0x000f22000c1e9d00 */
[----:B------:R-:W-:Y:S01]  /*2550*/  R2P PR, R20, 0x3 ;  /* 0x0000000314007804 */ /* 0x000fe20000000000 */
[----:B------:R-:W-:Y:S01]  /*2560*/  IMAD.MOV.U32 R26, RZ, RZ, 0x79785eba ;  /* 0x79785ebaff1a7424 */ /* 0x000fe200078e00ff */
[----:B------:R-:W-:Y:S01]  /*2570*/  DMUL R20, R18, R18 ;  /* 0x0000001212147228 */ /* 0x000fe20000000000 */
[----:B------:R-:W-:Y:S01]  /*2580*/  IMAD.MOV.U32 R0, RZ, RZ, 0x3de5db65 ;  /* 0x3de5db65ff007424 */ /* 0x000fe200078e00ff */
[----:B------:R-:W0:Y:S02]  /*2590*/  LDC.U8 R3, c[0x0][0x421] ;  /* 0x00010840ff037b82 */ /* 0x000e240000000000 */
[----:B------:R-:W-:-:S02]  /*25a0*/  FSEL R26, -R26, 4.2945490664224492434e-19, !P0 ;  /* 0x20fd81641a1a7808 */ /* 0x000fc40004000100 */
[----:B------:R-:W-:Y:S02]  /*25b0*/  FSEL R27, R0, -0.082518599927425384521, !P0 ;  /* 0xbda8ff83001b7808 */ /* 0x000fe40004000000 */
[----:B0-----:R-:W-:-:S04]  /*25c0*/  PRMT R0, R3, 0x9910, RZ ;  /* 0x0000991003007816 */ /* 0x001fc800000000ff */
[----:B--2---:R-:W-:-:S08]  /*25d0*/  DFMA R4, R20, R26, R4 ;  /* 0x0000001a1404722b */ /* 0x004fd00000000004 */
[----:B------:R-:W-:-:S08]  /*25e0*/  DFMA R4, R20, R4, R6 ;  /* 0x000000041404722b */ /* 0x000fd00000000006 */
[----:B---3--:R-:W-:-:S08]  /*25f0*/  DFMA R4, R20, R4, R8 ;  /* 0x000000041404722b */ /* 0x008fd00000000008 */
[----:B------:R-:W-:-:S08]  /*2600*/  DFMA R4, R20, R4, R10 ;  /* 0x000000041404722b */ /* 0x000fd0000000000a */
[----:B----4-:R-:W-:-:S08]  /*2610*/  DFMA R4, R20, R4, R12 ;  /* 0x000000041404722b */ /* 0x010fd0000000000c */
[----:B------:R-:W-:-:S08]  /*2620*/  DFMA R14, R20, R4, R14 ;  /* 0x00000004140e722b */ /* 0x000fd0000000000e */
[----:B------:R-:W-:Y:S02]  /*2630*/  DFMA R4, R14, R18, R18 ;  /* 0x000000120e04722b */ /* 0x000fe40000000012 */
[----:B------:R-:W-:Y:S01]  /*2640*/  @P0 DFMA R4, R20, R14, 1 ;  /* 0x3ff000001404042b */ /* 0x000fe2000000000e */
[----:B------:R-:W-:-:S07]  /*2650*/  ISETP.GT.AND P0, PT, R0, 0x9, PT ;  /* 0x000000090000780c */ /* 0x000fce0003f04270 */
[----:B------:R-:W-:-:S06]  /*2660*/  @P1 DFMA R4, R4, -1, RZ ;  /* 0xbff000000404182b */ /* 0x000fcc00000000ff */
        /* <DEDUP_REMOVED lines=9> */
[----:B------:R-:W0:Y:S02]  /*2700*/  F2I.F64.TRUNC R5, R4 ;  /* 0x0000000400057311 */ /* 0x000e24000030d100 */
[----:B0-----:R0:W-:Y:S01]  /*2710*/  STG.E.U8 desc[UR36][R16.64], R5 ;  /* 0x0000000510007986 */ /* 0x0011e2000c101124 */
[----:B------:R-:W-:Y:S05]  /*2720*/  BRA `(.L_x_1784) ;  /* 0x0000001000087947 */ /* 0x000fea0003800000 */
.L_x_1782:
[----:B------:R-:W0:Y:S02]  /*2730*/  F2I.S64.F64.TRUNC R4, R4 ;  /* 0x0000000400047311 */ /* 0x000e24000030d900 */
[----:B0-----:R-:W-:-:S05]  /*2740*/  IMAD.MOV.U32 R3, RZ, RZ, R4 ;  /* 0x000000ffff037224 */ /* 0x001fca00078e0004 */
[----:B------:R0:W-:Y:S01]  /*2750*/  STG.E.U8 desc[UR36][R16.64], R3 ;  /* 0x0000000310007986 */ /* 0x0001e2000c101124 */
[----:B------:R-:W-:Y:S05]  /*2760*/  BRA `(.L_x_1784) ;  /* 0x0000000c00f87947 */ /* 0x000fea0003800000 */
.L_x_1781:
[----:B------:R-:W-:-:S13]  /*2770*/  ISETP.NE.AND P0, PT, R0, 0x2, PT ;  /* 0x000000020000780c */ /* 0x000fda0003f05270 */
[----:B------:R-:W-:Y:S05]  /*2780*/  @!P0 BRA `(.L_x_1785) ;  /* 0x0000000000288947 */ /* 0x000fea0003800000 */
[----:B------:R-:W-:-:S13]  /*2790*/  ISETP.NE.AND P0, PT, R0, 0x3, PT ;  /* 0x000000030000780c */ /* 0x000fda0003f05270 */
[----:B------:R-:W-:Y:S05]  /*27a0*/  @!P0 BRA `(.L_x_1786) ;  /* 0x0000000000148947 */ /* 0x000fea0003800000 */
[----:B------:R-:W-:-:S13]  /*27b0*/  ISETP.NE.AND P0, PT, R0, 0x4, PT ;  /* 0x000000040000780c */ /* 0x000fda0003f05270 */
[----:B------:R-:W-:Y:S05]  /*27c0*/  @P0 BRA `(.L_x_1783) ;  /* 0x0000000c00880947 */ /* 0x000fea0003800000 */
[----:B------:R-:W0:Y:S02]  /*27d0*/  F2I.S64.F64.TRUNC R4, R4 ;  /* 0x0000000400047311 */ /* 0x000e24000030d900 */
[----:B0-----:R0:W-:Y:S01]  /*27e0*/  STG.E.64 desc[UR36][R16.64], R4 ;  /* 0x0000000410007986 */ /* 0x0011e2000c101b24 */
[----:B------:R-:W-:Y:S05]  /*27f0*/  BRA `(.L_x_1784) ;  /* 0x0000000c00d47947 */ /* 0x000fea0003800000 */
.L_x_1786:
[----:B------:R-:W0:Y:S02]  /*2800*/  F2I.F64.TRUNC R5, R4 ;  /* 0x0000000400057311 */ /* 0x000e24000030d100 */
[----:B0-----:R0:W-:Y:S01]  /*2810*/  STG.E desc[UR36][R16.64], R5 ;  /* 0x0000000510007986 */ /* 0x0011e2000c101924 */
[----:B------:R-:W-:Y:S05]  /*2820*/  BRA `(.L_x_1784) ;  /* 0x0000000c00c87947 */ /* 0x000fea0003800000 */
.L_x_1785:
[----:B------:R-:W0:Y:S02]  /*2830*/  F2I.F64.TRUNC R5, R4 ;  /* 0x0000000400057311 */ /* 0x000e24000030d100 */
[----:B0-----:R0:W-:Y:S01]  /*2840*/  STG.E.U16 desc[UR36][R16.64], R5 ;  /* 0x0000000510007986 */ /* 0x0011e2000c101524 */
[----:B------:R-:W-:Y:S05]  /*2850*/  BRA `(.L_x_1784) ;  /* 0x0000000c00bc7947 */ /* 0x000fea0003800000 */
.L_x_1780:
[----:B------:R-:W-:-:S13]  /*2860*/  ISETP.GT.AND P0, PT, R0, 0x6, PT ;  /* 0x000000060000780c */ /* 0x000fda0003f04270 */
[----:B------:R-:W-:Y:S05]  /*2870*/  @P0 BRA `(.L_x_1787) ;  /* 0x00000000004c0947 */ /* 0x000fea0003800000 */
[----:B------:R-:W-:-:S13]  /*2880*/  ISETP.NE.AND P0, PT, R0, 0x5, PT ;  /* 0x000000050000780c */ /* 0x000fda0003f05270 */
[----:B------:R-:W-:Y:S05]  /*2890*/  @!P0 BRA `(.L_x_1788) ;  /* 0x0000000000248947 */ /* 0x000fea0003800000 */
[----:B------:R-:W-:-:S13]  /*28a0*/  ISETP.NE.AND P0, PT, R0, 0x6, PT ;  /* 0x000000060000780c */ /* 0x000fda0003f05270 */
[----:B------:R-:W-:Y:S05]  /*28b0*/  @P0 BRA `(.L_x_1783) ;  /* 0x0000000c004c0947 */ /* 0x000fea0003800000 */
[----:B------:R-:W-:Y:S01]  /*28c0*/  UMOV UR4, 0xf0000000 ;  /* 0xf000000000047882 */ /* 0x000fe20000000000 */
[----:B------:R-:W-:Y:S01]  /*28d0*/  UMOV UR5, 0x380fffff ;  /* 0x380fffff00057882 */ /* 0x000fe20000000000 */
[----:B------:R-:W0:Y:S01]  /*28e0*/  F2F.F32.F64 R3, R4 ;  /* 0x0000000400037310 */ /* 0x000e220000301000 */
[----:B------:R-:W-:-:S14]  /*28f0*/  DSETP.GEU.AND P0, PT, |R4|, UR4, PT ;  /* 0x0000000404007e2a */ /* 0x000fdc000bf0e200 */
[----:B0-----:R-:W-:-:S05]  /*2900*/  @!P0 FMUL R3, R3, 1.175494350822287508e-38 ;  /* 0x0080000003038820 */ /* 0x001fca0000400000 */
[----:B------:R0:W-:Y:S01]  /*2910*/  STG.E desc[UR36][R16.64], R3 ;  /* 0x0000000310007986 */ /* 0x0001e2000c101924 */
[----:B------:R-:W-:Y:S05]  /*2920*/  BRA `(.L_x_1784) ;  /* 0x0000000c00887947 */ /* 0x000fea0003800000 */
.L_x_1788:
[----:B------:R-:W-:Y:S01]  /*2930*/  UMOV UR4, 0xf0000000 ;  /* 0xf000000000047882 */ /* 0x000fe20000000000 */
[----:B------:R-:W-:Y:S01]  /*2940*/  UMOV UR5, 0x380fffff ;  /* 0x380fffff00057882 */ /* 0x000fe20000000000 */
[----:B------:R-:W0:Y:S01]  /*2950*/  F2F.F32.F64 R0, R4 ;  /* 0x0000000400007310 */ /* 0x000e220000301000 */
[----:B------:R-:W-:-:S14]  /*2960*/  DSETP.GEU.AND P0, PT, |R4|, UR4, PT ;  /* 0x0000000404007e2a */ /* 0x000fdc000bf0e200 */
[----:B0-----:R-:W-:-:S05]  /*2970*/  @!P0 FMUL R0, R0, 1.175494350822287508e-38 ;  /* 0x0080000000008820 */ /* 0x001fca0000400000 */
[----:B------:R-:W-:-:S05]  /*2980*/  F2FP.F16.F32.PACK_AB R0, RZ, R0 ;  /* 0x00000000ff00723e */ /* 0x000fca00000000ff */
[----:B------:R0:W-:Y:S01]  /*2990*/  STG.E.U16 desc[UR36][R16.64], R0 ;  /* 0x0000000010007986 */ /* 0x0001e2000c101524 */
[----:B------:R-:W-:Y:S05]  /*29a0*/  BRA `(.L_x_1784) ;  /* 0x0000000c00687947 */ /* 0x000fea0003800000 */
.L_x_1787:
[----:B------:R-:W-:-:S13]  /*29b0*/  ISETP.NE.AND P0, PT, R0, 0x7, PT ;  /* 0x000000070000780c */ /* 0x000fda0003f05270 */
[----:B------:R-:W-:Y:S05]  /*29c0*/  @!P0 BRA `(.L_x_1789) ;  /* 0x0000000000548947 */ /* 0x000fea0003800000 */
[----:B------:R-:W-:-:S13]  /*29d0*/  ISETP.NE.AND P0, PT, R0, 0x8, PT ;  /* 0x000000080000780c */ /* 0x000fda0003f05270 */
[----:B------:R-:W-:Y:S05]  /*29e0*/  @!P0 BRA `(.L_x_1790) ;  /* 0x0000000000288947 */ /* 0x000fea0003800000 */
[----:B------:R-:W-:-:S13]  /*29f0*/  ISETP.NE.AND P0, PT, R0, 0x9, PT ;  /* 0x000000090000780c */ /* 0x000fda0003f05270 */
[----:B------:R-:W-:Y:S05]  /*2a00*/  @P0 BRA `(.L_x_1783) ;  /* 0x0000000800f80947 */ /* 0x000fea0003800000 */
[----:B------:R-:W-:Y:S01]  /*2a10*/  UMOV UR4, 0xf0000000 ;  /* 0xf000000000047882 */ /* 0x000fe20000000000 */
[----:B------:R-:W-:Y:S01]  /*2a20*/  UMOV UR5, 0x380fffff ;  /* 0x380fffff00057882 */ /* 0x000fe20000000000 */
[----:B------:R-:W0:Y:S01]  /*2a30*/  F2F.F32.F64 R6, R4 ;  /* 0x0000000400067310 */ /* 0x000e220000301000 */
[----:B------:R-:W-:Y:S01]  /*2a40*/  DSETP.GEU.AND P0, PT, |R4|, UR4, PT ;  /* 0x0000000404007e2a */ /* 0x000fe2000bf0e200 */
[----:B------:R-:W-:-:S13]  /*2a50*/  IMAD.MOV.U32 R7, RZ, RZ, RZ ;  /* 0x000000ffff077224 */ /* 0x000fda00078e00ff */
[----:B0-----:R-:W-:-:S05]  /*2a60*/  @!P0 FMUL R6, R6, 1.175494350822287508e-38 ;  /* 0x0080000006068820 */ /* 0x001fca0000400000 */
[----:B------:R0:W-:Y:S01]  /*2a70*/  STG.E.64 desc[UR36][R16.64], R6 ;  /* 0x0000000610007986 */ /* 0x0001e2000c101b24 */
[----:B------:R-:W-:Y:S05]  /*2a80*/  BRA `(.L_x_1784) ;  /* 0x0000000c00307947 */ /* 0x000fea0003800000 */
.L_x_1790:
[----:B------:R-:W-:Y:S01]  /*2a90*/  UMOV UR4, 0xf0000000 ;  /* 0xf000000000047882 */ /* 0x000fe20000000000 */
[----:B------:R-:W-:Y:S01]  /*2aa0*/  UMOV UR5, 0x380fffff ;  /* 0x380fffff00057882 */ /* 0x000fe20000000000 */
[----:B------:R-:W0:Y:S01]  /*2ab0*/  F2F.F32.F64 R0, R4 ;  /* 0x0000000400007310 */ /* 0x000e220000301000 */
[----:B------:R-:W-:-:S14]  /*2ac0*/  DSETP.GEU.AND P0, PT, |R4|, UR4, PT ;  /* 0x0000000404007e2a */ /* 0x000fdc000bf0e200 */
[----:B0-----:R-:W-:-:S05]  /*2ad0*/  @!P0 FMUL R0, R0, 1.175494350822287508e-38 ;  /* 0x0080000000008820 */ /* 0x001fca0000400000 */
[----:B------:R-:W-:-:S04]  /*2ae0*/  F2FP.F16.F32.PACK_AB R3, RZ, R0 ;  /* 0x00000000ff03723e */ /* 0x000fc800000000ff */
[----:B------:R-:W-:-:S05]  /*2af0*/  PRMT R3, R3, 0x5410, RZ ;  /* 0x0000541003037816 */ /* 0x000fca00000000ff */
[----:B------:R0:W-:Y:S01]  /*2b00*/  STG.E desc[UR36][R16.64], R3 ;  /* 0x0000000310007986 */ /* 0x0001e2000c101924 */
[----:B------:R-:W-:Y:S05]  /*2b10*/  BRA `(.L_x_1784) ;  /* 0x0000000c000c7947 */ /* 0x000fea0003800000 */
.L_x_1789:
[----:B------:R0:W-:Y:S01]  /*2b20*/  STG.E.64 desc[UR36][R16.64], R4 ;  /* 0x0000000410007986 */ /* 0x0001e2000c101b24 */
[----:B------:R-:W-:Y:S05]  /*2b30*/  BRA `(.L_x_1784) ;  /* 0x0000000c00047947 */ /* 0x000fea0003800000 */
.L_x_1779:
        /* <DEDUP_REMOVED lines=8> */
[----:B------:R-:W-:-:S06]  /*2bc0*/  DSETP.NEU.AND P0, PT, R4, RZ, PT ;  /* 0x000000ff0400722a */ /* 0x000fcc0003f0d000 */
[----:B------:R-:W-:-:S05]  /*2bd0*/  SEL R3, RZ, 0x1, !P0 ;  /* 0x00000001ff037807 */ /* 0x000fca0004000000 */
[----:B------:R0:W-:Y:S01]  /*2be0*/  STG.E.U8 desc[UR36][R16.64], R3 ;  /* 0x0000000310007986 */ /* 0x0001e2000c101124 */
[----:B------:R-:W-:Y:S05]  /*2bf0*/  BRA `(.L_x_1784) ;  /* 0x0000000800d47947 */ /* 0x000fea0003800000 */
.L_x_1793:
[----:B------:R-:W-:-:S05]  /*2c00*/  CS2R R6, SRZ ;  /* 0x0000000000067805 */ /* 0x000fca000001ff00 */
[----:B------:R0:W-:Y:S01]  /*2c10*/  STG.E.128 desc[UR36][R16.64], R4 ;  /* 0x0000000410007986 */ /* 0x0001e2000c101d24 */
[----:B------:R-:W-:Y:S05]  /*2c20*/  BRA `(.L_x_1784) ;  /* 0x0000000800c87947 */ /* 0x000fea0003800000 */
.L_x_1792:
        /* <DEDUP_REMOVED lines=10> */
[----:B------:R-:W-:-:S13]  /*2cd0*/  BSSY B0, `(.L_x_1796) ;  /* 0x000000f000007945 */ /* 0x000fda0003800000 */
[----:B0-----:R-:W-:-:S05]  /*2ce0*/  @!P0 FMUL R9, R9, 1.175494350822287508e-38 ;  /* 0x0080000009098820 */ /* 0x001fca0000400000 */
        /* <DEDUP_REMOVED lines=13> */
.L_x_1797:
[----:B------:R-:W-:Y:S05]  /*2dc0*/  BSYNC B0 ;  /* 0x0000000000007941 */ /* 0x000fea0003800000 */
.L_x_1796:
[----:B------:R-:W-:-:S05]  /*2dd0*/  LOP3.LUT R7, R0, R7, RZ, 0xfc, !PT ;  /* 0x0000000700077212 */ /* 0x000fca00078efcff */
[----:B------:R0:W-:Y:S01]  /*2de0*/  STG.E.U8 desc[UR36][R16.64], R7 ;  /* 0x0000000710007986 */ /* 0x0001e2000c101124 */
[----:B------:R-:W-:Y:S05]  /*2df0*/  BRA `(.L_x_1784) ;  /* 0x0000000800547947 */ /* 0x000fea0003800000 */
.L_x_1795:
[----:B------:R-:W-:Y:S01]  /*2e00*/  UMOV UR4, 0xf0000000 ;  /* 0xf000000000047882 */ /* 0x000fe20000000000 */
[----:B------:R-:W-:Y:S01]  /*2e10*/  UMOV UR5, 0x380fffff ;  /* 0x380fffff00057882 */ /* 0x000fe20000000000 */
[----:B------:R-:W0:Y:S01]  /*2e20*/  F2F.F32.F64 R7, R4 ;  /* 0x0000000400077310 */ /* 0x000e220000301000 */
[----:B------:R-:W-:Y:S01]  /*2e30*/  DSETP.GEU.AND P0, PT, |R4|, UR4, PT ;  /* 0x0000000404007e2a */ /* 0x000fe2000bf0e200 */
[----:B------:R-:W-:-:S13]  /*2e40*/  BSSY B0, `(.L_x_1798) ;  /* 0x0000010000007945 */ /* 0x000fda0003800000 */
[----:B0-----:R-:W-:-:S05]  /*2e50*/  @!P0 FMUL R7, R7, 1.175494350822287508e-38 ;  /* 0x0080000007078820 */ /* 0x001fca0000400000 */
        /* <DEDUP_REMOVED lines=11> */
.L_x_1799:
[----:B------:R-:W-:Y:S01]  /*2f10*/  IMAD.MOV.U32 R0, RZ, RZ, 0x7f ;  /* 0x0000007fff007424 */ /* 0x000fe200078e00ff */
[----:B------:R-:W-:-:S04]  /*2f20*/  ISETP.GT.U32.AND P0, PT, R3, 0x7f800000, PT ;  /* 0x7f8000000300780c */ /* 0x000fc80003f04070 */
[----:B------:R-:W-:-:S09]  /*2f30*/  SEL R0, R0, 0x7c, P0 ;  /* 0x0000007c00007807 */ /* 0x000fd20000000000 */
.L_x_1800:
[----:B------:R-:W-:Y:S05]  /*2f40*/  BSYNC B0 ;  /* 0x0000000000007941 */ /* 0x000fea0003800000 */
.L_x_1798:
[----:B------:R-:W-:-:S04]  /*2f50*/  LOP3.LUT R3, R7, 0x80000000, RZ, 0xc0, !PT ;  /* 0x8000000007037812 */ /* 0x000fc800078ec0ff */
[----:B------:R-:W-:-:S04]  /*2f60*/  SHF.R.U32.HI R3, RZ, 0x18, R3 ;  /* 0x00000018ff037819 */ /* 0x000fc80000011603 */
[----:B------:R-:W-:-:S05]  /*2f70*/  LOP3.LUT R3, R0, R3, RZ, 0xfc, !PT ;  /* 0x0000000300037212 */ /* 0x000fca00078efcff */
[----:B------:R0:W-:Y:S01]  /*2f80*/  STG.E.U8 desc[UR36][R16.64], R3 ;  /* 0x0000000310007986 */ /* 0x0001e2000c101124 */
[----:B------:R-:W-:Y:S05]  /*2f90*/  BRA `(.L_x_1784) ;  /* 0x0000000400ec7947 */ /* 0x000fea0003800000 */
.L_x_1794:
[----:B------:R-:W-:Y:S01]  /*2fa0*/  UMOV UR4, 0xf0000000 ;  /* 0xf000000000047882 */ /* 0x000fe20000000000 */
[----:B------:R-:W-:Y:S01]  /*2fb0*/  UMOV UR5, 0x380fffff ;  /* 0x380fffff00057882 */ /* 0x000fe20000000000 */
[----:B------:R-:W0:Y:S01]  /*2fc0*/  F2F.F32.F64 R0, R4 ;  /* 0x0000000400007310 */ /* 0x000e220000301000 */
[----:B------:R-:W-:-:S14]  /*2fd0*/  DSETP.GEU.AND P0, PT, |R4|, UR4, PT ;  /* 0x0000000404007e2a */ /* 0x000fdc000bf0e200 */
[----:B0-----:R-:W-:-:S05]  /*2fe0*/  @!P0 FMUL R0, R0, 1.175494350822287508e-38 ;  /* 0x0080000000008820 */ /* 0x001fca0000400000 */
[----:B------:R-:W-:-:S05]  /*2ff0*/  F2FP.BF16.F32.PACK_AB R0, RZ, R0 ;  /* 0x00000000ff00723e */ /* 0x000fca00000010ff */
[----:B------:R0:W-:Y:S01]  /*3000*/  STG.E.U16 desc[UR36][R16.64], R0 ;  /* 0x0000000010007986 */ /* 0x0001e2000c101524 */
[----:B------:R-:W-:Y:S05]  /*3010*/  BRA `(.L_x_1784) ;  /* 0x0000000400cc7947 */ /* 0x000fea0003800000 */
.L_x_1791:
        /* <DEDUP_REMOVED lines=8> */
[----:B------:R-:W0:Y:S02]  /*30a0*/  F2I.U32.F64.TRUNC R5, R4 ;  /* 0x0000000400057311 */ /* 0x000e24000030d000 */
[----:B0-----:R0:W-:Y:S01]  /*30b0*/  STG.E.U16 desc[UR36][R16.64], R5 ;  /* 0x0000000510007986 */ /* 0x0011e2000c101524 */
[----:B------:R-:W-:Y:S05]  /*30c0*/  BRA `(.L_x_1784) ;  /* 0x0000000400a07947 */ /* 0x000fea0003800000 */
.L_x_1803:
[----:B------:R-:W-:Y:S01]  /*30d0*/  UMOV UR4, 0xf0000000 ;  /* 0xf000000000047882 */ /* 0x000fe20000000000 */
[----:B------:R-:W-:Y:S01]  /*30e0*/  UMOV UR5, 0x380fffff ;  /* 0x380fffff00057882 */ /* 0x000fe20000000000 */
[----:B------:R-:W0:Y:S01]  /*30f0*/  F2F.F32.F64 R7, R4 ;  /* 0x0000000400077310 */ /* 0x000e220000301000 */
[----:B------:R-:W-:Y:S01]  /*3100*/  DSETP.GEU.AND P0, PT, |R4|, UR4, PT ;  /* 0x0000000404007e2a */ /* 0x000fe2000bf0e200 */
[----:B------:R-:W-:Y:S01]  /*3110*/  BSSY B0, `(.L_x_1804) ;  /* 0x0000015000007945 */ /* 0x000fe20003800000 */
[----:B------:R-:W-:-:S12]  /*3120*/  IMAD.MOV.U32 R8, RZ, RZ, 0x80 ;  /* 0x00000080ff087424 */ /* 0x000fd800078e00ff */
[----:B0-----:R-:W-:-:S05]  /*3130*/  @!P0 FMUL R7, R7, 1.175494350822287508e-38 ;  /* 0x0080000007078820 */ /* 0x001fca0000400000 */
        /* <DEDUP_REMOVED lines=14> */
.L_x_1806:
[----:B------:R-:W-:-:S04]  /*3220*/  LOP3.LUT R3, R7, 0x80000000, RZ, 0xc0, !PT ;  /* 0x8000000007037812 */ /* 0x000fc800078ec0ff */
[----:B------:R-:W-:-:S04]  /*3230*/  SHF.R.U32.HI R3, RZ, 0x18, R3 ;  /* 0x00000018ff037819 */ /* 0x000fc80000011603 */
[----:B------:R-:W-:-:S04]  /*3240*/  LOP3.LUT R0, R0, R3, RZ, 0xfc, !PT ;  /* 0x0000000300007212 */ /* 0x000fc800078efcff */
[----:B------:R-:W-:-:S07]  /*3250*/  PRMT R8, R0, 0x7610, R8 ;  /* 0x0000761000087816 */ /* 0x000fce0000000008 */
.L_x_1805:
[----:B------:R-:W-:Y:S05]  /*3260*/  BSYNC B0 ;  /* 0x0000000000007941 */ /* 0x000fea0003800000 */
.L_x_1804:
[----:B------:R4:W-:Y:S01]  /*3270*/  STG.E.U8 desc[UR36][R16.64], R8 ;  /* 0x0000000810007986 */ /* 0x0009e2000c101124 */
[----:B------:R-:W-:Y:S05]  /*3280*/  BRA `(.L_x_1784) ;  /* 0x0000000400307947 */ /* 0x000fea0003800000 */
.L_x_1802:
        /* <DEDUP_REMOVED lines=21> */
.L_x_1809:
[----:B------:R-:W-:-:S04]  /*33e0*/  LOP3.LUT R3, R7, 0x80000000, RZ, 0xc0, !PT ;  /* 0x8000000007037812 */ /* 0x000fc800078ec0ff */
[----:B------:R-:W-:-:S04]  /*33f0*/  SHF.R.U32.HI R3, RZ, 0x18, R3 ;  /* 0x00000018ff037819 */ /* 0x000fc80000011603 */
[----:B------:R-:W-:-:S04]  /*3400*/  LOP3.LUT R0, R0, R3, RZ, 0xfc, !PT ;  /* 0x0000000300007212 */ /* 0x000fc800078efcff */
[----:B------:R-:W-:-:S07]  /*3410*/  PRMT R8, R0, 0x7610, R8 ;  /* 0x0000761000087816 */ /* 0x000fce0000000008 */
.L_x_1808:
[----:B------:R-:W-:Y:S05]  /*3420*/  BSYNC B0 ;  /* 0x0000000000007941 */ /* 0x000fea0003800000 */
.L_x_1807:
[----:B------:R3:W-:Y:S01]  /*3430*/  STG.E.U8 desc[UR36][R16.64], R8 ;  /* 0x0000000810007986 */ /* 0x0007e2000c101124 */
[----:B------:R-:W-:Y:S05]  /*3440*/  BRA `(.L_x_1784) ;  /* 0x0000000000c07947 */ /* 0x000fea0003800000 */
.L_x_1801:
        /* <DEDUP_REMOVED lines=22> */
[----:B------:R-:W-:-:S05]  /*35b0*/  @!P0 IMAD.MOV R0, RZ, RZ, R6 ;  /* 0x000000ffff008224 */ /* 0x000fca00078e0206 */
[----:B------:R-:W-:-:S05]  /*35c0*/  @P2 MOV R3, R0 ;  /* 0x0000000000032202 */ /* 0x000fca0000000f00 */
[----:B------:R1:W-:Y:S01]  /*35d0*/  STG.E.U8 desc[UR36][R16.64], R3 ;  /* 0x0000000310007986 */ /* 0x0003e2000c101124 */
[----:B------:R-:W-:Y:S05]  /*35e0*/  BRA `(.L_x_1784) ;  /* 0x0000000000587947 */ /* 0x000fea0003800000 */
.L_x_1783:
        /* <DEDUP_REMOVED lines=16> */
.L_x_1812:
[----:B------:R-:W-:Y:S05]  /*36f0*/  BRA `(.L_x_1784) ;  /* 0x0000000000147947 */ /* 0x000fea0003800000 */
.L_x_1811:
[----:B------:R-:W0:Y:S02]  /*3700*/  F2I.U64.F64.TRUNC R4, R4 ;  /* 0x0000000400047311 */ /* 0x000e24000030d800 */
[----:B0-----:R2:W-:Y:S01]  /*3710*/  STG.E.64 desc[UR36][R16.64], R4 ;  /* 0x0000000410007986 */ /* 0x0015e2000c101b24 */
[----:B------:R-:W-:Y:S05]  /*3720*/  BRA `(.L_x_1784) ;  /* 0x0000000000087947 */ /* 0x000fea0003800000 */
.L_x_1810:
[----:B------:R-:W0:Y:S02]  /*3730*/  F2I.U32.F64.TRUNC R5, R4 ;  /* 0x0000000400057311 */ /* 0x000e24000030d000 */
[----:B0-----:R0:W-:Y:S02]  /*3740*/  STG.E desc[UR36][R16.64], R5 ;  /* 0x0000000510007986 */ /* 0x0011e4000c101924 */
.L_x_1784:
[----:B------:R-:W-:-:S04]  /*3750*/  IMAD R2, R23, 0x200, R2 ;  /* 0x0000020017027824 */ /* 0x000fc800078e0202 */
[----:B------:R-:W-:-:S07]  /*3760*/  VIADD R19, R2, 0x80 ;  /* 0x0000008002137836 */ /* 0x000fce0000000000 */
.L_x_1741:
[----:B------:R-:W-:Y:S05]  /*3770*/  BSYNC B6 ;  /* 0x0000000000067941 */ /* 0x000fea0003800000 */
.L_x_1740:
        /* <DEDUP_REMOVED lines=307> */
.L_x_1815:
        /* <DEDUP_REMOVED lines=19> */
[----:B--2---:R0:W1:Y:S01]  /*4be0*/  I2F.F64.S16 R4, R2 ;  /* 0x0000000200047312 */ /* 0x0040620000101c00 */
[----:B------:R-:W-:Y:S05]  /*4bf0*/  BRA `(.L_x_1821) ;  /* 0x0000000c007c7947 */ /* 0x000fea0003800000 */
.L_x_1819:
[----:B------:R-:W2:Y:S02]  /*4c00*/  LDG.E.U8 R2, desc[UR36][R2.64] ;  /* 0x0000002402027981 */ /* 0x000ea4000c1e1100 */
[----:B--2---:R0:W1:Y:S01]  /*4c10*/  I2F.F64.U16 R4, R2 ;  /* 0x0000000200047312 */ /* 0x0040620000101800 */
[----:B------:R-:W-:Y:S05]  /*4c20*/  BRA `(.L_x_1821) ;  /* 0x0000000c00707947 */ /* 0x000fea0003800000 */
.L_x_1818:
        /* <DEDUP_REMOVED lines=9> */
.L_x_1823:
[----:B------:R-:W2:Y:S02]  /*4cc0*/  LDG.E R2, desc[UR36][R2.64] ;  /* 0x0000002402027981 */ /* 0x000ea4000c1e1900 */
[----:B--2---:R0:W1:Y:S01]  /*4cd0*/  I2F.F64 R4, R2 ;  /* 0x0000000200047312 */ /* 0x0040620000201c00 */
[----:B------:R-:W-:Y:S05]  /*4ce0*/  BRA `(.L_x_1821) ;  /* 0x0000000c00407947 */ /* 0x000fea0003800000 */
.L_x_1822:
[----:B------:R-:W2:Y:S02]  /*4cf0*/  LDG.E.U16 R2, desc[UR36][R2.64] ;  /* 0x0000002402027981 */ /* 0x000ea4000c1e1500 */
[----:B--2---:R0:W1:Y:S01]  /*4d00*/  I2F.F64.S16 R4, R2 ;  /* 0x0000000200047312 */ /* 0x0040620000101c00 */
[----:B------:R-:W-:Y:S05]  /*4d10*/  BRA `(.L_x_1821) ;  /* 0x0000000c00347947 */ /* 0x000fea0003800000 */
.L_x_1817:
        /* <DEDUP_REMOVED lines=10> */
.L_x_1825:
[----:B------:R-:W2:Y:S02]  /*4dc0*/  LDG.E.U16 R0, desc[UR36][R2.64] ;  /* 0x0000002402007981 */ /* 0x000ea4000c1e1500 */
[----:B--2---:R-:W-:-:S05]  /*4dd0*/  HADD2.F32 R0, -RZ, R0.H0_H0 ;  /* 0x20000000ff007230 */ /* 0x004fca0000004100 */
[----:B------:R-:W-:-:S04]  /*4de0*/  FMUL.FTZ R0, R0, 1 ;  /* 0x3f80000000007820 */ /* 0x000fc80000410000 */
[----:B------:R0:W1:Y:S01]  /*4df0*/  F2F.F64.F32 R4, R0 ;  /* 0x0000000000047310 */ /* 0x0000620000201800 */
[----:B------:R-:W-:Y:S05]  /*4e00*/  BRA `(.L_x_1821) ;  /* 0x0000000800f87947 */ /* 0x000fea0003800000 */
.L_x_1824:
        /* <DEDUP_REMOVED lines=10> */
.L_x_1827:
[----:B------:R-:W2:Y:S02]  /*4eb0*/  LDG.E.U16 R2, desc[UR36][R2.64] ;  /* 0x0000002402027981 */ /* 0x000ea4000c1e1500 */
[----:B--2---:R-:W-:-:S05]  /*4ec0*/  HADD2.F32 R0, -RZ, R2.H0_H0 ;  /* 0x20000002ff007230 */ /* 0x004fca0000004100 */
[----:B------:R-:W-:-:S04]  /*4ed0*/  FMUL.FTZ R0, R0, 1 ;  /* 0x3f80000000007820 */ /* 0x000fc80000410000 */
[----:B------:R0:W1:Y:S01]  /*4ee0*/  F2F.F64.F32 R4, R0 ;  /* 0x0000000000047310 */ /* 0x0000620000201800 */
[----:B------:R-:W-:Y:S05]  /*4ef0*/  BRA `(.L_x_1821) ;  /* 0x0000000800bc7947 */ /* 0x000fea0003800000 */
.L_x_1826:
[----:B------:R0:W5:Y:S01]  /*4f00*/  LDG.E.64 R4, desc[UR36][R2.64] ;  /* 0x0000002402047981 */ /* 0x000162000c1e1b00 */
[----:B------:R-:W-:Y:S05]  /*4f10*/  BRA `(.L_x_1821) ;  /* 0x0000000800b47947 */ /* 0x000fea0003800000 */
.L_x_1816:
        /* <DEDUP_REMOVED lines=9> */
[----:B------:R-:W-:Y:S01]  /*4fb0*/  HFMA2.MMA R4, -RZ, RZ, 0, 0 ;  /* 0x00000000ff047435 */ /* 0x000fe200000001ff */
[----:B--2---:R-:W-:-:S04]  /*4fc0*/  ISETP.NE.AND P0, PT, R2, RZ, PT ;  /* 0x000000ff0200720c */ /* 0x004fc80003f05270 */
[----:B------:R-:W-:Y:S01]  /*4fd0*/  FSEL R5, RZ, 1.875, !P0 ;  /* 0x3ff00000ff057808 */ /* 0x000fe20004000000 */
[----:B------:R-:W-:Y:S08]  /*4fe0*/  BRA `(.L_x_1821) ;  /* 0x0000000800807947 */ /* 0x000ff00003800000 */
.L_x_1830:
[----:B------:R0:W5:Y:S01]  /*4ff0*/  LDG.E.64 R4, desc[UR36][R2.64] ;  /* 0x0000002402047981 */ /* 0x000162000c1e1b00 */
[----:B------:R-:W-:Y:S05]  /*5000*/  BRA `(.L_x_1821) ;  /* 0x0000000800787947 */ /* 0x000fea0003800000 */
.L_x_1829:
        /* <DEDUP_REMOVED lines=24> */
[----:B------:R-:W-:-:S05]  /*5190*/  LOP3.LUT R5, R5, 0x80000000, R0, 0xf8, !PT ;  /* 0x8000000005057812 */ /* 0x000fca00078ef800 */
[----:B------:R-:W-:-:S06]  /*51a0*/  FMUL.FTZ R5, R5, 1 ;  /* 0x3f80000005057820 */ /* 0x000fcc0000410000 */
[----:B------:R-:W0:Y:S01]  /*51b0*/  F2F.F64.F32 R4, R5 ;  /* 0x0000000500047310 */ /* 0x000e220000201800 */
[----:B------:R-:W-:Y:S05]  /*51c0*/  BRA `(.L_x_1821) ;  /* 0x0000000800087947 */ /* 0x000fea0003800000 */
.L_x_1832:
        /* <DEDUP_REMOVED lines=11> */
[----:B------:R-:W-:-:S05]  /*5280*/  LOP3.LUT R4, R4, 0x80000000, R5, 0xf8, !PT ;  /* 0x8000000004047812 */ /* 0x000fca00078ef805 */
[----:B------:R-:W-:-:S06]  /*5290*/  FMUL.FTZ R4, R4, 1 ;  /* 0x3f80000004047820 */ /* 0x000fcc0000410000 */
[----:B------:R-:W0:Y:S01]  /*52a0*/  F2F.F64.F32 R4, R4 ;  /* 0x0000000400047310 */ /* 0x000e220000201800 */
[----:B------:R-:W-:Y:S05]  /*52b0*/  BRA `(.L_x_1821) ;  /* 0x0000000400cc7947 */ /* 0x000fea0003800000 */
.L_x_1831:
[----:B------:R-:W2:Y:S02]  /*52c0*/  LDG.E.U16 R0, desc[UR36][R2.64] ;  /* 0x0000002402007981 */ /* 0x000ea4000c1e1500 */
[----:B--2---:R-:W-:-:S04]  /*52d0*/  IMAD.U32 R0, R0, 0x10000, RZ ;  /* 0x0001000000007824 */ /* 0x004fc800078e00ff */
[----:B------:R-:W-:-:S04]  /*52e0*/  FMUL.FTZ R0, R0, 1 ;  /* 0x3f80000000007820 */ /* 0x000fc80000410000 */
[----:B------:R0:W1:Y:S01]  /*52f0*/  F2F.F64.F32 R4, R0 ;  /* 0x0000000000047310 */ /* 0x0000620000201800 */
[----:B------:R-:W-:Y:S05]  /*5300*/  BRA `(.L_x_1821) ;  /* 0x0000000400b87947 */ /* 0x000fea0003800000 */
.L_x_1828:
        /* <DEDUP_REMOVED lines=9> */
[----:B--2---:R0:W1:Y:S01]  /*53a0*/  I2F.F64.U16 R4, R2 ;  /* 0x0000000200047312 */ /* 0x0040620000101800 */
[----:B------:R-:W-:Y:S05]  /*53b0*/  BRA `(.L_x_1821) ;  /* 0x00000004008c7947 */ /* 0x000fea0003800000 */
.L_x_1835:
        /* <DEDUP_REMOVED lines=21> */
.L_x_1839:
[----:B------:R-:W-:Y:S05]  /*5510*/  BSYNC B1 ;  /* 0x0000000000017941 */ /* 0x000fea0003800000 */
.L_x_1838:
[----:B------:R-:W-:Y:S01]  /*5520*/  LEA R3, R0, 0x3b800000, 0x17 ;  /* 0x3b80000000037811 */ /* 0x000fe200078eb8ff */
[----:B------:R-:W-:-:S05]  /*5530*/  IMAD.SHL.U32 R0, R2, 0x100000, RZ ;  /* 0x0010000002007824 */ /* 0x000fca00078e00ff */
[----:B------:R-:W-:-:S07]  /*5540*/  LOP3.LUT R0, R3, R0, R4, 0xfe, !PT ;  /* 0x0000000003007212 */ /* 0x000fce00078efe04 */
.L_x_1837:
[----:B------:R-:W-:Y:S05]  /*5550*/  BSYNC B0 ;  /* 0x0000000000007941 */ /* 0x000fea0003800000 */
.L_x_1836:
[----:B------:R-:W-:-:S04]  /*5560*/  FMUL.FTZ R0, R0, 1 ;  /* 0x3f80000000007820 */ /* 0x000fc80000410000 */
[----:B------:R0:W1:Y:S01]  /*5570*/  F2F.F64.F32 R4, R0 ;  /* 0x0000000000047310 */ /* 0x0000620000201800 */
[----:B------:R-:W-:Y:S05]  /*5580*/  BRA `(.L_x_1821) ;  /* 0x0000000400187947 */ /* 0x000fea0003800000 */
.L_x_1834:
        /* <DEDUP_REMOVED lines=21> */
.L_x_1843:
[----:B------:R-:W-:Y:S05]  /*56e0*/  BSYNC B1 ;  /* 0x0000000000017941 */ /* 0x000fea0003800000 */
.L_x_1842:
[----:B------:R-:W-:Y:S01]  /*56f0*/  LEA R3, R0, 0x37800000, 0x17 ;  /* 0x3780000000037811 */ /* 0x000fe200078eb8ff */
[----:B------:R-:W-:-:S05]  /*5700*/  IMAD.SHL.U32 R0, R2, 0x200000, RZ ;  /* 0x0020000002007824 */ /* 0x000fca00078e00ff */
[----:B------:R-:W-:-:S07]  /*5710*/  LOP3.LUT R0, R3, R0, R4, 0xfe, !PT ;  /* 0x0000000003007212 */ /* 0x000fce00078efe04 */
.L_x_1841:
[----:B------:R-:W-:Y:S05]  /*5720*/  BSYNC B0 ;  /* 0x0000000000007941 */ /* 0x000fea0003800000 */
.L_x_1840:
[----:B------:R-:W-:-:S04]  /*5730*/  FMUL.FTZ R0, R0, 1 ;  /* 0x3f80000000007820 */ /* 0x000fc80000410000 */
[----:B------:R0:W1:Y:S01]  /*5740*/  F2F.F64.F32 R4, R0 ;  /* 0x0000000000047310 */ /* 0x0000620000201800 */
[----:B------:R-:W-:Y:S05]  /*5750*/  BRA `(.L_x_1821) ;  /* 0x0000000000a47947 */ /* 0x000fea0003800000 */
.L_x_1833:
        /* <DEDUP_REMOVED lines=12> */
[----:B------:R-:W-:Y:S01]  /*5820*/  @!P0 MOV R0, 0x7f800001 ;  /* 0x7f80000100008802 */ /* 0x000fe20000000f00 */
[----:B------:R-:W-:-:S07]  /*5830*/  @P0 IMAD.SHL.U32 R0, R2, 0x800000, RZ ;  /* 0x0080000002000824 */ /* 0x000fce00078e00ff */
.L_x_1847:
[----:B------:R-:W-:Y:S05]  /*5840*/  BSYNC B0 ;  /* 0x0000000000007941 */ /* 0x000fea0003800000 */
.L_x_1846:
[----:B------:R-:W-:-:S04]  /*5850*/  FMUL.FTZ R0, R0, 1 ;  /* 0x3f80000000007820 */ /* 0x000fc80000410000 */
[----:B------:R1:W2:Y:S01]  /*5860*/  F2F.F64.F32 R4, R0 ;  /* 0x0000000000047310 */ /* 0x0002a20000201800 */
[----:B------:R-:W-:Y:S05]  /*5870*/  BRA `(.L_x_1821) ;  /* 0x00000000005c7947 */ /* 0x000fea0003800000 */
.L_x_1820:
        /* <DEDUP_REMOVED lines=16> */
.L_x_1848:
[----:B------:R-:W-:Y:S01]  /*5980*/  CS2R R4, SRZ ;  /* 0x0000000000047805 */ /* 0x000fe2000001ff00 */
[----:B------:R-:W-:Y:S06]  /*5990*/  BRA `(.L_x_1821) ;  /* 0x0000000000147947 */ /* 0x000fec0003800000 */
.L_x_1845:
[----:B------:R-:W2:Y:S02]  /*59a0*/  LDG.E.64 R4, desc[UR36][R2.64] ;  /* 0x0000002402047981 */ /* 0x000ea4000c1e1b00 */
[----:B--2---:R-:W0:Y:S01]  /*59b0*/  I2F.F64.U64 R4, R4 ;  /* 0x0000000400047312 */ /* 0x004e220000301800 */
[----:B------:R-:W-:Y:S05]  /*59c0*/  BRA `(.L_x_1821) ;  /* 0x0000000000087947 */ /* 0x000fea0003800000 */
.L_x_1844:
[----:B------:R-:W2:Y:S02]  /*59d0*/  LDG.E R2, desc[UR36][R2.64] ;  /* 0x0000002402027981 */ /* 0x000ea4000c1e1900 */
[----:B--2---:R3:W4:Y:S02]  /*59e0*/  I2F.F64.U32 R4, R2 ;  /* 0x0000000200047312 */ /* 0x0047240000201800 */
.L_x_1821:
        /* <DEDUP_REMOVED lines=9> */
[----:B------:R-:W3:Y:S08]  /*5a80*/  F2I.F64 R0, R6 ;  /* 0x0000000600007311 */ /* 0x000ef00000301100 */
[----:B---3--:R-:W0:Y:S02]  /*5a90*/  I2F.F64 R2, R0 ;  /* 0x0000000000027312 */ /* 0x008e240000201c00 */
        /* <DEDUP_REMOVED lines=16> */
.L_x_1850:
[----:B---3--:R-:W-:Y:S01]  /*5ba0*/  DMUL R2, RZ, R4 ;  /* 0x00000004ff027228 */ /* 0x008fe20000000000 */
[----:B------:R-:W-:-:S10]  /*5bb0*/  IMAD.MOV.U32 R0, RZ, RZ, RZ ;  /* 0x000000ffff007224 */ /* 0x000fd400078e00ff */
.L_x_1851:
[----:B------:R-:W-:Y:S05]  /*5bc0*/  BSYNC B0 ;  /* 0x0000000000007941 */ /* 0x000fea0003800000 */
.L_x_1849:
        /* <DEDUP_REMOVED lines=11> */
[----:B------:R-:W-:-:S03]  /*5c80*/  IMAD.MOV.U32 R0, RZ, RZ, 0x3de5db65 ;  /* 0x3de5db65ff007424 */ /* 0x000fc600078e00ff */
[----:B------:R-:W-:Y:S02]  /*5c90*/  FSEL R24, -R24, 4.2945490664224492434e-19, !P0 ;  /* 0x20fd816418187808 */ /* 0x000fe40004000100 */
[----:B------:R-:W-:-:S06]  /*5ca0*/  FSEL R25, R0, -0.082518599927425384521, !P0 ;  /* 0xbda8ff8300197808 */ /* 0x000fcc0004000000 */
[----:B--2---:R-:W-:-:S08]  /*5cb0*/  DFMA R12, R20, R24, R12 ;  /* 0x00000018140c722b */ /* 0x004fd0000000000c */
[----:B------:R-:W-:-:S08]  /*5cc0*/  DFMA R12, R20, R12, R14 ;  /* 0x0000000c140c722b */ /* 0x000fd0000000000e */
[----:B---3--:R-:W-:-:S08]  /*5cd0*/  DFMA R8, R20, R12, R8 ;  /* 0x0000000c1408722b */ /* 0x008fd00000000008 */
[C---:B------:R-:W-:Y:S01]  /*5ce0*/  DFMA R8, R20.reuse, R8, R10 ;  /* 0x000000081408722b */ /* 0x040fe2000000000a */
[----:B------:R-:W0:Y:S07]  /*5cf0*/  LDC.U8 R10, c[0x0][0x421] ;  /* 0x00010840ff0a7b82 */ /* 0x000e2e0000000000 */
[----:B----4-:R-:W-:-:S08]  /*5d00*/  DFMA R4, R20, R8, R4 ;  /* 0x000000081404722b */ /* 0x010fd00000000004 */
[----:B------:R-:W-:-:S08]  /*5d10*/  DFMA R6, R20, R4, R6 ;  /* 0x000000041406722b */ /* 0x000fd00000000006 */
[----:B------:R-:W-:Y:S01]  /*5d20*/  DFMA R4, R6, R2, R2 ;  /* 0x000000020604722b */ /* 0x000fe20000000002 */
[----:B0-----:R-:W-:Y:S01]  /*5d30*/  PRMT R0, R10, 0x9910, RZ ;  /* 0x000099100a007816 */ /* 0x001fe200000000ff */
[----:B------:R-:W-:-:S03]  /*5d40*/  @P0 DFMA R4, R20, R6, 1 ;  /* 0x3ff000001404042b */ /* 0x000fc60000000006 */
[----:B------:R-:W-:-:S05]  /*5d50*/  ISETP.GT.AND P0, PT, R0, 0x9, PT ;  /* 0x000000090000780c */ /* 0x000fca0003f04270 */
[----:B------:R-:W-:-:S08]  /*5d60*/  @P1 DFMA R4, R4, -1, RZ ;  /* 0xbff000000404182b */ /* 0x000fd000000000ff */
        /* <DEDUP_REMOVED lines=12> */
.L_x_1855:
[----:B------:R-:W0:Y:S02]  /*5e30*/  F2I.S64.F64.TRUNC R4, R4 ;  /* 0x0000000400047311 */ /* 0x000e24000030d900 */
[----:B0-----:R-:W-:-:S05]  /*5e40*/  IMAD.MOV.U32 R3, RZ, RZ, R4 ;  /* 0x000000ffff037224 */ /* 0x001fca00078e0004 */
[----:B------:R4:W-:Y:S01]  /*5e50*/  STG.E.U8 desc[UR36][R16.64], R3 ;  /* 0x0000000310007986 */ /* 0x0009e2000c101124 */
[----:B------:R-:W-:Y:S05]  /*5e60*/  BRA `(.L_x_1857) ;  /* 0x0000000c00f87947 */ /* 0x000fea0003800000 */
.L_x_1854:
        /* <DEDUP_REMOVED lines=9> */
.L_x_1859:
[----:B------:R-:W0:Y:S02]  /*5f00*/  F2I.F64.TRUNC R5, R4 ;  /* 0x0000000400057311 */ /* 0x000e24000030d100 */
[----:B0-----:R2:W-:Y:S01]  /*5f10*/  STG.E desc[UR36][R16.64], R5 ;  /* 0x0000000510007986 */ /* 0x0015e2000c101924 */
[----:B------:R-:W-:Y:S05]  /*5f20*/  BRA `(.L_x_1857) ;  /* 0x0000000c00c87947 */ /* 0x000fea0003800000 */
.L_x_1858:
[----:B------:R-:W0:Y:S02]  /*5f30*/  F2I.F64.TRUNC R5, R4 ;  /* 0x0000000400057311 */ /* 0x000e24000030d100 */
[----:B0-----:R0:W-:Y:S01]  /*5f40*/  STG.E.U16 desc[UR36][R16.64], R5 ;  /* 0x0000000510007986 */ /* 0x0011e2000c101524 */
[----:B------:R-:W-:Y:S05]  /*5f50*/  BRA `(.L_x_1857) ;  /* 0x0000000c00bc7947 */ /* 0x000fea0003800000 */
.L_x_1853:
        /* <DEDUP_REMOVED lines=13> */
.L_x_1861:
        /* <DEDUP_REMOVED lines=8> */
.L_x_1860:
        /* <DEDUP_REMOVED lines=10> */
[----:B------:R-:W-:-:S13]  /*6150*/  MOV R3, RZ ;  /* 0x000000ff00037202 */ /* 0x000fda0000000f00 */
[----:B0-----:R-:W-:-:S05]  /*6160*/  @!P0 FMUL R2, R2, 1.175494350822287508e-38 ;  /* 0x0080000002028820 */ /* 0x001fca0000400000 */
[----:B------:R0:W-:Y:S01]  /*6170*/  STG.E.64 desc[UR36][R16.64], R2 ;  /* 0x0000000210007986 */ /* 0x0001e2000c101b24 */
[----:B------:R-:W-:Y:S05]  /*6180*/  BRA `(.L_x_1857) ;  /* 0x0000000c00307947 */ /* 0x000fea0003800000 */
.L_x_1863:
        /* <DEDUP_REMOVED lines=9> */
.L_x_1862:
[----:B------:R0:W-:Y:S01]  /*6220*/  STG.E.64 desc[UR36][R16.64], R4 ;  /* 0x0000000410007986 */ /* 0x0001e2000c101b24 */
[----:B------:R-:W-:Y:S05]  /*6230*/  BRA `(.L_x_1857) ;  /* 0x0000000c00047947 */ /* 0x000fea0003800000 */
.L_x_1852:
        /* <DEDUP_REMOVED lines=12> */
.L_x_1866:
[----:B------:R-:W-:-:S05]  /*6300*/  CS2R R6, SRZ ;  /* 0x0000000000067805 */ /* 0x000fca000001ff00 */
[----:B------:R0:W-:Y:S01]  /*6310*/  STG.E.128 desc[UR36][R16.64], R4 ;  /* 0x0000000410007986 */ /* 0x0001e2000c101d24 */
[----:B------:R-:W-:Y:S05]  /*6320*/  BRA `(.L_x_1857) ;  /* 0x0000000800c87947 */ /* 0x000fea0003800000 */
.L_x_1865:
        /* <DEDUP_REMOVED lines=25> */
.L_x_1870:
[----:B------:R-:W-:Y:S05]  /*64c0*/  BSYNC B0 ;  /* 0x0000000000007941 */ /* 0x000fea0003800000 */
.L_x_1869:
[----:B------:R-:W-:-:S05]  /*64d0*/  LOP3.LUT R3, R0, R3, RZ, 0xfc, !PT ;  /* 0x0000000300037212 */ /* 0x000fca00078efcff */
[----:B------:R0:W-:Y:S01]  /*64e0*/  STG.E.U8 desc[UR36][R16.64], R3 ;  /* 0x0000000310007986 */ /* 0x0001e2000c101124 */
[----:B------:R-:W-:Y:S05]  /*64f0*/  BRA `(.L_x_1857) ;  /* 0x0000000800547947 */ /* 0x000fea0003800000 */
.L_x_1868:
        /* <DEDUP_REMOVED lines=17> */
.L_x_1872:
[----:B------:R-:W-:Y:S01]  /*6610*/  IMAD.MOV.U32 R0, RZ, RZ, 0x7f ;  /* 0x0000007fff007424 */ /* 0x000fe200078e00ff */
[----:B------:R-:W-:-:S04]  /*6620*/  ISETP.GT.U32.AND P0, PT, R2, 0x7f800000, PT ;  /* 0x7f8000000200780c */ /* 0x000fc80003f04070 */
[----:B------:R-:W-:-:S09]  /*6630*/  SEL R0, R0, 0x7c, P0 ;  /* 0x0000007c00007807 */ /* 0x000fd20000000000 */
.L_x_1873:
[----:B------:R-:W-:Y:S05]  /*6640*/  BSYNC B0 ;  /* 0x0000000000007941 */ /* 0x000fea0003800000 */
.L_x_1871:
[----:B------:R-:W-:-:S04]  /*6650*/  LOP3.LUT R2, R3, 0x80000000, RZ, 0xc0, !PT ;  /* 0x8000000003027812 */ /* 0x000fc800078ec0ff */
[----:B------:R-:W-:-:S04]  /*6660*/  SHF.R.U32.HI R3, RZ, 0x18, R2 ;  /* 0x00000018ff037819 */ /* 0x000fc80000011602 */
[----:B------:R-:W-:-:S05]  /*6670*/  LOP3.LUT R3, R0, R3, RZ, 0xfc, !PT ;  /* 0x0000000300037212 */ /* 0x000fca00078efcff */
[----:B------:R0:W-:Y:S01]  /*6680*/  STG.E.U8 desc[UR36][R16.64], R3 ;  /* 0x0000000310007986 */ /* 0x0001e2000c101124 */
[----:B------:R-:W-:Y:S05]  /*6690*/  BRA `(.L_x_1857) ;  /* 0x0000000400ec7947 */ /* 0x000fea0003800000 */
.L_x_1867:
        /* <DEDUP_REMOVED lines=8> */
.L_x_1864:
        /* <DEDUP_REMOVED lines=11> */
.L_x_1876:
        /* <DEDUP_REMOVED lines=21> */
.L_x_1879:
[----:B------:R-:W-:-:S04]  /*6920*/  LOP3.LUT R2, R3, 0x80000000, RZ, 0xc0, !PT ;  /* 0x8000000003027812 */ /* 0x000fc800078ec0ff */
[----:B------:R-:W-:-:S04]  /*6930*/  SHF.R.U32.HI R3, RZ, 0x18, R2 ;  /* 0x00000018ff037819 */ /* 0x000fc80000011602 */
[----:B------:R-:W-:-:S04]  /*6940*/  LOP3.LUT R0, R0, R3, RZ, 0xfc, !PT ;  /* 0x0000000300007212 */ /* 0x000fc800078efcff */
[----:B------:R-:W-:-:S07]  /*6950*/  PRMT R8, R0, 0x7610, R8 ;  /* 0x0000761000087816 */ /* 0x000fce0000000008 */
.L_x_1878:
[----:B------:R-:W-:Y:S05]  /*6960*/  BSYNC B0 ;  /* 0x0000000000007941 */ /* 0x000fea0003800000 */
.L_x_1877:
[----:B------:R0:W-:Y:S01]  /*6970*/  STG.E.U8 desc[UR36][R16.64], R8 ;  /* 0x0000000810007986 */ /* 0x0001e2000c101124 */
[----:B------:R-:W-:Y:S05]  /*6980*/  BRA `(.L_x_1857) ;  /* 0x0000000400307947 */ /* 0x000fea0003800000 */
.L_x_1875:
        /* <DEDUP_REMOVED lines=21> */
.L_x_1882:
[----:B------:R-:W-:-:S04]  /*6ae0*/  LOP3.LUT R2, R3, 0x80000000, RZ, 0xc0, !PT ;  /* 0x8000000003027812 */ /* 0x000fc800078ec0ff */
[----:B------:R-:W-:-:S04]  /*6af0*/  SHF.R.U32.HI R3, RZ, 0x18, R2 ;  /* 0x00000018ff037819 */ /* 0x000fc80000011602 */
[----:B------:R-:W-:-:S04]  /*6b00*/  LOP3.LUT R0, R0, R3, RZ, 0xfc, !PT ;  /* 0x0000000300007212 */ /* 0x000fc800078efcff */
[----:B------:R-:W-:-:S07]  /*6b10*/  PRMT R8, R0, 0x7610, R8 ;  /* 0x0000761000087816 */ /* 0x000fce0000000008 */
.L_x_1881:
[----:B------:R-:W-:Y:S05]  /*6b20*/  BSYNC B0 ;  /* 0x0000000000007941 */ /* 0x000fea0003800000 */
.L_x_1880:
[----:B------:R0:W-:Y:S01]  /*6b30*/  STG.E.U8 desc[UR36][R16.64], R8 ;  /* 0x0000000810007986 */ /* 0x0001e2000c101124 */
[----:B------:R-:W-:Y:S05]  /*6b40*/  BRA `(.L_x_1857) ;  /* 0x0000000000c07947 */ /* 0x000fea0003800000 */
.L_x_1874:
        /* <DEDUP_REMOVED lines=26> */
.L_x_1856:
        /* <DEDUP_REMOVED lines=16> */
.L_x_1885:
[----:B------:R-:W-:Y:S05]  /*6df0*/  BRA `(.L_x_1857) ;  /* 0x0000000000147947 */ /* 0x000fea0003800000 */
.L_x_1884:
[----:B------:R-:W0:Y:S02]  /*6e00*/  F2I.U64.F64.TRUNC R4, R4 ;  /* 0x0000000400047311 */ /* 0x000e24000030d800 */
[----:B0-----:R0:W-:Y:S01]  /*6e10*/  STG.E.64 desc[UR36][R16.64], R4 ;  /* 0x0000000410007986 */ /* 0x0011e2000c101b24 */
[----:B------:R-:W-:Y:S05]  /*6e20*/  BRA `(.L_x_1857) ;  /* 0x0000000000087947 */ /* 0x000fea0003800000 */
.L_x_1883:
[----:B------:R-:W0:Y:S02]  /*6e30*/  F2I.U32.F64.TRUNC R5, R4 ;  /* 0x0000000400057311 */ /* 0x000e24000030d000 */
[----:B0-----:R0:W-:Y:S02]  /*6e40*/  STG.E desc[UR36][R16.64], R5 ;  /* 0x0000000510007986 */ /* 0x0011e4000c101924 */
.L_x_1857:
[----:B------:R-:W-:-:S07]  /*6e50*/  VIADD R19, R19, 0x80 ;  /* 0x0000008013137836 */ /* 0x000fce0000000000 */
.L_x_1814:
[----:B------:R-:W-:Y:S05]  /*6e60*/  BSYNC B6 ;  /* 0x0000000000067941 */ /* 0x000fea0003800000 */
.L_x_1813:
[----:B------:R-:W-:Y:S01]  /*6e70*/  ULDC UR4, c[0x0][0x210] ;  /* 0x0000840000047ab9 */ /* 0x000fe20000000800 */
[----:B------:R-:W-:Y:S01]  /*6e80*/  BSSY B6, `(.L_x_1886) ;  /* 0x000036d000067945 */ /* 0x000fe20003800000 */
[----:B------:R-:W-:-:S13]  /*6e90*/  ISETP.GE.AND P0, PT, R19, UR4, PT ;  /* 0x0000000413007c0c */ /* 0x000fda000bf06270 */
[----:B------:R-:W-:Y:S05]  /*6ea0*/  @P0 BRA `(.L_x_1887) ;  /* 0x0000003400a80947 */ /* 0x000fea0003800000 */
[----:B0-----:R-:W0:Y:S01]  /*6eb0*/  LDC R6, c[0x0][0x218] ;  /* 0x00008600ff067b82 */ /* 0x001e220000000800 */
[----:B-1234-:R-:W-:Y:S01]  /*6ec0*/  HFMA2.MMA R16, -RZ, RZ, 0, 0 ;  /* 0x00000000ff107435 */ /* 0x01efe200000001ff */
        /* <DEDUP_REMOVED lines=301> */
.L_x_1888:
        /* <DEDUP_REMOVED lines=21> */
.L_x_1892:
[----:B------:R-:W2:Y:S02]  /*82f0*/  LDG.E.U8 R2, desc[UR36][R2.64] ;  /* 0x0000002402027981 */ /* 0x000ea4000c1e1100 */
[----:B--2---:R0:W1:Y:S01]  /*8300*/  I2F.F64.U16 R4, R2 ;  /* 0x0000000200047312 */ /* 0x0040620000101800 */
[----:B------:R-:W-:Y:S05]  /*8310*/  BRA `(.L_x_1894) ;  /* 0x0000000c00707947 */ /* 0x000fea0003800000 */
.L_x_1891:
[----:B------:R-:W-:-:S13]  /*8320*/  ISETP.NE.AND P0, PT, R4, 0x2, PT ;  /* 0x000000020400780c */ /* 0x000fda0003f05270 */
[----:B------:R-:W-:Y:S05]  /*8330*/  @!P0 BRA `(.L_x_1895) ;  /* 0x0000000000288947 */ /* 0x000fea0003800000 */
[----:B------:R-:W-:-:S13]  /*8340*/  ISETP.NE.AND P0, PT, R4, 0x3, PT ;  /* 0x000000030400780c */ /* 0x000fda0003f05270 */
[----:B------:R-:W-:Y:S05]  /*8350*/  @!P0 BRA `(.L_x_1896) ;  /* 0x0000000000148947 */ /* 0x000fea0003800000 */
[----:B------:R-:W-:-:S13]  /*8360*/  ISETP.NE.AND P0, PT, R4, 0x4, PT ;  /* 0x000000040400780c */ /* 0x000fda0003f05270 */
[----:B------:R-:W-:Y:S05]  /*8370*/  @P0 BRA `(.L_x_1893) ;  /* 0x0000000800fc0947 */ /* 0x000fea0003800000 */
[----:B------:R-:W2:Y:S02]  /*8380*/  LDG.E.64 R4, desc[UR36][R2.64] ;  /* 0x0000002402047981 */ /* 0x000ea4000c1e1b00 */
[----:B--2---:R-:W2:Y:S01]  /*8390*/  I2F.F64.S64 R4, R4 ;  /* 0x0000000400047312 */ /* 0x004ea20000301c00 */
[----:B------:R-:W-:Y:S05]  /*83a0*/  BRA `(.L_x_1894) ;  /* 0x0000000c004c7947 */ /* 0x000fea0003800000 */
.L_x_1896:
[----:B------:R-:W2:Y:S02]  /*83b0*/  LDG.E R2, desc[UR36][R2.64] ;  /* 0x0000002402027981 */ /* 0x000ea4000c1e1900 */
[----:B--2---:R3:W4:Y:S01]  /*83c0*/  I2F.F64 R4, R2 ;  /* 0x0000000200047312 */ /* 0x0047220000201c00 */
[----:B------:R-:W-:Y:S05]  /*83d0*/  BRA `(.L_x_1894) ;  /* 0x0000000c00407947 */ /* 0x000fea0003800000 */
.L_x_1895:
[----:B------:R-:W2:Y:S02]  /*83e0*/  LDG.E.U16 R2, desc[UR36][R2.64] ;  /* 0x0000002402027981 */ /* 0x000ea4000c1e1500 */
[----:B--2---:R0:W1:Y:S01]  /*83f0*/  I2F.F64.S16 R4, R2 ;  /* 0x0000000200047312 */ /* 0x0040620000101c00 */
[----:B------:R-:W-:Y:S05]  /*8400*/  BRA `(.L_x_1894) ;  /* 0x0000000c00347947 */ /* 0x000fea0003800000 */
.L_x_1890:
        /* <DEDUP_REMOVED lines=10> */
.L_x_1898:
[----:B------:R-:W2:Y:S02]  /*84b0*/  LDG.E.U16 R0, desc[UR36][R2.64] ;  /* 0x0000002402007981 */ /* 0x000ea4000c1e1500 */
[----:B--2---:R-:W-:-:S05]  /*84c0*/  HADD2.F32 R0, -RZ, R0.H0_H0 ;  /* 0x20000000ff007230 */ /* 0x004fca0000004100 */
[----:B------:R-:W-:-:S04]  /*84d0*/  FMUL.FTZ R0, R0, 1 ;  /* 0x3f80000000007820 */ /* 0x000fc80000410000 */
[----:B------:R0:W1:Y:S01]  /*84e0*/  F2F.F64.F32 R4, R0 ;  /* 0x0000000000047310 */ /* 0x0000620000201800 */
[----:B------:R-:W-:Y:S05]  /*84f0*/  BRA `(.L_x_1894) ;  /* 0x0000000800f87947 */ /* 0x000fea0003800000 */
.L_x_1897:
        /* <DEDUP_REMOVED lines=10> */
.L_x_1900:
[----:B------:R-:W2:Y:S02]  /*85a0*/  LDG.E.U16 R2, desc[UR36][R2.64] ;  /* 0x0000002402027981 */ /* 0x000ea4000c1e1500 */
[----:B--2---:R-:W-:-:S05]  /*85b0*/  HADD2.F32 R0, -RZ, R2.H0_H0 ;  /* 0x20000002ff007230 */ /* 0x004fca0000004100 */
[----:B------:R-:W-:-:S04]  /*85c0*/  FMUL.FTZ R0, R0, 1 ;  /* 0x3f80000000007820 */ /* 0x000fc80000410000 */
[----:B------:R0:W1:Y:S01]  /*85d0*/  F2F.F64.F32 R4, R0 ;  /* 0x0000000000047310 */ /* 0x0000620000201800 */
[----:B------:R-:W-:Y:S05]  /*85e0*/  BRA `(.L_x_1894) ;  /* 0x0000000800bc7947 */ /* 0x000fea0003800000 */
.L_x_1899:
[----:B------:R0:W5:Y:S01]  /*85f0*/  LDG.E.64 R4, desc[UR36][R2.64] ;  /* 0x0000002402047981 */ /* 0x000162000c1e1b00 */
[----:B------:R-:W-:Y:S05]  /*8600*/  BRA `(.L_x_1894) ;  /* 0x0000000800b47947 */ /* 0x000fea0003800000 */
.L_x_1889:
        /* <DEDUP_REMOVED lines=13> */
.L_x_1903:
[----:B------:R0:W5:Y:S01]  /*86e0*/  LDG.E.64 R4, desc[UR36][R2.64] ;  /* 0x0000002402047981 */ /* 0x000162000c1e1b00 */
[----:B------:R-:W-:Y:S05]  /*86f0*/  BRA `(.L_x_1894) ;  /* 0x0000000800787947 */ /* 0x000fea0003800000 */
.L_x_1902:
        /* <DEDUP_REMOVED lines=28> */
.L_x_1905:
        /* <DEDUP_REMOVED lines=15> */
.L_x_1904:
[----:B------:R-:W2:Y:S02]  /*89b0*/  LDG.E.U16 R0, desc[UR36][R2.64] ;  /* 0x0000002402007981 */ /* 0x000ea4000c1e1500 */
[----:B--2---:R-:W-:-:S04]  /*89c0*/  IMAD.U32 R0, R0, 0x10000, RZ ;  /* 0x0001000000007824 */ /* 0x004fc800078e00ff */
[----:B------:R-:W-:-:S04]  /*89d0*/  FMUL.FTZ R0, R0, 1 ;  /* 0x3f80000000007820 */ /* 0x000fc80000410000 */
[----:B------:R0:W1:Y:S01]  /*89e0*/  F2F.F64.F32 R4, R0 ;  /* 0x0000000000047310 */ /* 0x0000620000201800 */
[----:B------:R-:W-:Y:S05]  /*89f0*/  BRA `(.L_x_1894) ;  /* 0x0000000400b87947 */ /* 0x000fea0003800000 */
.L_x_1901:
        /* <DEDUP_REMOVED lines=11> */
.L_x_1908:
[----:B------:R-:W2:Y:S01]  /*8ab0*/  LDG.E.U8 R2, desc[UR36][R2.64] ;  /* 0x0000002402027981 */ /* 0x000ea2000c1e1100 */
[----:B------:R-:W-:Y:S01]  /*8ac0*/  BSSY B0, `(.L_x_1909) ;  /* 0x0000018000007945 */ /* 0x000fe20003800000 */
[----:B------:R-:W-:Y:S01]  /*8ad0*/  HFMA2.MMA R0, -RZ, RZ, 0, 0 ;  /* 0x00000000ff007435 */ /* 0x000fe200000001ff */
        /* <DEDUP_REMOVED lines=18> */
.L_x_1912:
[----:B------:R-:W-:Y:S05]  /*8c00*/  BSYNC B1 ;  /* 0x0000000000017941 */ /* 0x000fea0003800000 */
.L_x_1911:
[----:B------:R-:W-:Y:S01]  /*8c10*/  LEA R3, R0, 0x3b800000, 0x17 ;  /* 0x3b80000000037811 */ /* 0x000fe200078eb8ff */
[----:B------:R-:W-:-:S05]  /*8c20*/  IMAD.SHL.U32 R0, R2, 0x100000, RZ ;  /* 0x0010000002007824 */ /* 0x000fca00078e00ff */
[----:B------:R-:W-:-:S07]  /*8c30*/  LOP3.LUT R0, R3, R0, R4, 0xfe, !PT ;  /* 0x0000000003007212 */ /* 0x000fce00078efe04 */
.L_x_1910:
[----:B------:R-:W-:Y:S05]  /*8c40*/  BSYNC B0 ;  /* 0x0000000000007941 */ /* 0x000fea0003800000 */
.L_x_1909:
[----:B------:R-:W-:-:S04]  /*8c50*/  FMUL.FTZ R0, R0, 1 ;  /* 0x3f80000000007820 */ /* 0x000fc80000410000 */
[----:B------:R0:W1:Y:S01]  /*8c60*/  F2F.F64.F32 R4, R0 ;  /* 0x0000000000047310 */ /* 0x0000620000201800 */
[----:B------:R-:W-:Y:S05]  /*8c70*/  BRA `(.L_x_1894) ;  /* 0x0000000400187947 */ /* 0x000fea0003800000 */
.L_x_1907:
        /* <DEDUP_REMOVED lines=21> */
.L_x_1916:
[----:B------:R-:W-:Y:S05]  /*8dd0*/  BSYNC B1 ;  /* 0x0000000000017941 */ /* 0x000fea0003800000 */
.L_x_1915:
[----:B------:R-:W-:Y:S01]  /*8de0*/  LEA R3, R0, 0x37800000, 0x17 ;  /* 0x3780000000037811 */ /* 0x000fe200078eb8ff */
[----:B------:R-:W-:-:S05]  /*8df0*/  IMAD.SHL.U32 R0, R2, 0x200000, RZ ;  /* 0x0020000002007824 */ /* 0x000fca00078e00ff */
[----:B------:R-:W-:-:S07]  /*8e00*/  LOP3.LUT R0, R3, R0, R4, 0xfe, !PT ;  /* 0x0000000003007212 */ /* 0x000fce00078efe04 */
.L_x_1914:
[----:B------:R-:W-:Y:S05]  /*8e10*/  BSYNC B0 ;  /* 0x0000000000007941 */ /* 0x000fea0003800000 */
.L_x_1913:
[----:B------:R-:W-:-:S04]  /*8e20*/  FMUL.FTZ R0, R0, 1 ;  /* 0x3f80000000007820 */ /* 0x000fc80000410000 */
[----:B------:R0:W1:Y:S01]  /*8e30*/  F2F.F64.F32 R4, R0 ;  /* 0x0000000000047310 */ /* 0x0000620000201800 */
[----:B------:R-:W-:Y:S05]  /*8e40*/  BRA `(.L_x_1894) ;  /* 0x0000000000a47947 */ /* 0x000fea0003800000 */
.L_x_1906:
        /* <DEDUP_REMOVED lines=14> */
.L_x_1920:
[----:B------:R-:W-:Y:S05]  /*8f30*/  BSYNC B0 ;  /* 0x0000000000007941 */ /* 0x000fea0003800000 */
.L_x_1919:
[----:B------:R-:W-:-:S04]  /*8f40*/  FMUL.FTZ R0, R0, 1 ;  /* 0x3f80000000007820 */ /* 0x000fc80000410000 */
[----:B------:R0:W1:Y:S01]  /*8f50*/  F2F.F64.F32 R4, R0 ;  /* 0x0000000000047310 */ /* 0x0000620000201800 */
[----:B------:R-:W-:Y:S05]  /*8f60*/  BRA `(.L_x_1894) ;  /* 0x00000000005c7947 */ /* 0x000fea0003800000 */
.L_x_1893:
        /* <DEDUP_REMOVED lines=16> */
.L_x_1921:
[----:B------:R-:W-:Y:S01]  /*9070*/  CS2R R4, SRZ ;  /* 0x0000000000047805 */ /* 0x000fe2000001ff00 */
[----:B------:R-:W-:Y:S06]  /*9080*/  BRA `(.L_x_1894) ;  /* 0x0000000000147947 */ /* 0x000fec0003800000 */
.L_x_1918:
[----:B------:R-:W2:Y:S02]  /*9090*/  LDG.E.64 R4, desc[UR36][R2.64] ;  /* 0x0000002402047981 */ /* 0x000ea4000c1e1b00 */
[----:B--2---:R-:W0:Y:S01]  /*90a0*/  I2F.F64.U64 R4, R4 ;  /* 0x0000000400047312 */ /* 0x004e220000301800 */
[----:B------:R-:W-:Y:S05]  /*90b0*/  BRA `(.L_x_1894) ;  /* 0x0000000000087947 */ /* 0x000fea0003800000 */
.L_x_1917:
[----:B------:R-:W2:Y:S02]  /*90c0*/  LDG.E R2, desc[UR36][R2.64] ;  /* 0x0000002402027981 */ /* 0x000ea4000c1e1900 */
[----:B--2---:R0:W1:Y:S02]  /*90d0*/  I2F.F64.U32 R4, R2 ;  /* 0x0000000200047312 */ /* 0x0040640000201800 */
.L_x_1894:
        /* <DEDUP_REMOVED lines=27> */
.L_x_1923:
[----:B---3--:R-:W-:Y:S01]  /*9290*/  DMUL R2, RZ, R4 ;  /* 0x00000004ff027228 */ /* 0x008fe20000000000 */
[----:B------:R-:W-:-:S10]  /*92a0*/  IMAD.MOV.U32 R0, RZ, RZ, RZ ;  /* 0x000000ffff007224 */ /* 0x000fd400078e00ff */
.L_x_1924:
[----:B------:R-:W-:Y:S05]  /*92b0*/  BSYNC B0 ;  /* 0x0000000000007941 */ /* 0x000fea0003800000 */
.L_x_1922:
        /* <DEDUP_REMOVED lines=38> */
.L_x_1928:
[----:B------:R-:W0:Y:S02]  /*9520*/  F2I.S64.F64.TRUNC R4, R4 ;  /* 0x0000000400047311 */ /* 0x000e24000030d900 */
[----:B0-----:R-:W-:-:S05]  /*9530*/  IMAD.MOV.U32 R3, RZ, RZ, R4 ;  /* 0x000000ffff037224 */ /* 0x001fca00078e0004 */
[----:B------:R4:W-:Y:S01]  /*9540*/  STG.E.U8 desc[UR36][R16.64], R3 ;  /* 0x0000000310007986 */ /* 0x0009e2000c101124 */
[----:B------:R-:W-:Y:S05]  /*9550*/  BRA `(.L_x_1930) ;  /* 0x0000000c00f87947 */ /* 0x000fea0003800000 */
.L_x_1927:
        /* <DEDUP_REMOVED lines=9> */
.L_x_1932:
[----:B------:R-:W0:Y:S02]  /*95f0*/  F2I.F64.TRUNC R5, R4 ;  /* 0x0000000400057311 */ /* 0x000e24000030d100 */
[----:B0-----:R2:W-:Y:S01]  /*9600*/  STG.E desc[UR36][R16.64], R5 ;  /* 0x0000000510007986 */ /* 0x0015e2000c101924 */
[----:B------:R-:W-:Y:S05]  /*9610*/  BRA `(.L_x_1930) ;  /* 0x0000000c00c87947 */ /* 0x000fea0003800000 */
.L_x_1931:
[----:B------:R-:W0:Y:S02]  /*9620*/  F2I.F64.TRUNC R5, R4 ;  /* 0x0000000400057311 */ /* 0x000e24000030d100 */
[----:B0-----:R0:W-:Y:S01]  /*9630*/  STG.E.U16 desc[UR36][R16.64], R5 ;  /* 0x0000000510007986 */ /* 0x0011e2000c101524 */
[----:B------:R-:W-:Y:S05]  /*9640*/  BRA `(.L_x_1930) ;  /* 0x0000000c00bc7947 */ /* 0x000fea0003800000 */
.L_x_1926:
        /* <DEDUP_REMOVED lines=13> */
.L_x_1934:
        /* <DEDUP_REMOVED lines=8> */
.L_x_1933:
        /* <DEDUP_REMOVED lines=14> */
.L_x_1936:
        /* <DEDUP_REMOVED lines=9> */
.L_x_1935:
[----:B------:R0:W-:Y:S01]  /*9910*/  STG.E.64 desc[UR36][R16.64], R4 ;  /* 0x0000000410007986 */ /* 0x0001e2000c101b24 */
[----:B------:R-:W-:Y:S05]  /*9920*/  BRA `(.L_x_1930) ;  /* 0x0000000c00047947 */ /* 0x000fea0003800000 */
.L_x_1925:
        /* <DEDUP_REMOVED lines=12> */
.L_x_1939:
[----:B------:R-:W-:-:S05]  /*99f0*/  CS2R R6, SRZ ;  /* 0x0000000000067805 */ /* 0x000fca000001ff00 */
[----:B------:R0:W-:Y:S01]  /*9a00*/  STG.E.128 desc[UR36][R16.64], R4 ;  /* 0x0000000410007986 */ /* 0x0001e2000c101d24 */
[----:B------:R-:W-:Y:S05]  /*9a10*/  BRA `(.L_x_1930) ;  /* 0x0000000800c87947 */ /* 0x000fea0003800000 */
.L_x_1938:
        /* <DEDUP_REMOVED lines=25> */
.L_x_1943:
[----:B------:R-:W-:Y:S05]  /*9bb0*/  BSYNC B0 ;  /* 0x0000000000007941 */ /* 0x000fea0003800000 */
.L_x_1942:
[----:B------:R-:W-:-:S05]  /*9bc0*/  LOP3.LUT R3, R0, R3, RZ, 0xfc, !PT ;  /* 0x0000000300037212 */ /* 0x000fca00078efcff */
[----:B------:R0:W-:Y:S01]  /*9bd0*/  STG.E.U8 desc[UR36][R16.64], R3 ;  /* 0x0000000310007986 */ /* 0x0001e2000c101124 */
[----:B------:R-:W-:Y:S05]  /*9be0*/  BRA `(.L_x_1930) ;  /* 0x0000000800547947 */ /* 0x000fea0003800000 */
.L_x_1941:
        /* <DEDUP_REMOVED lines=17> */
.L_x_1945:
[----:B------:R-:W-:Y:S01]  /*9d00*/  IMAD.MOV.U32 R0, RZ, RZ, 0x7f ;  /* 0x0000007fff007424 */ /* 0x000fe200078e00ff */
[----:B------:R-:W-:-:S04]  /*9d10*/  ISETP.GT.U32.AND P0, PT, R2, 0x7f800000, PT ;  /* 0x7f8000000200780c */ /* 0x000fc80003f04070 */
[----:B------:R-:W-:-:S09]  /*9d20*/  SEL R0, R0, 0x7c, P0 ;  /* 0x0000007c00007807 */ /* 0x000fd20000000000 */
.L_x_1946:
[----:B------:R-:W-:Y:S05]  /*9d30*/  BSYNC B0 ;  /* 0x0000000000007941 */ /* 0x000fea0003800000 */
.L_x_1944:
[----:B------:R-:W-:-:S04]  /*9d40*/  LOP3.LUT R2, R3, 0x80000000, RZ, 0xc0, !PT ;  /* 0x8000000003027812 */ /* 0x000fc800078ec0ff */
[----:B------:R-:W-:-:S04]  /*9d50*/  SHF.R.U32.HI R3, RZ, 0x18, R2 ;  /* 0x00000018ff037819 */ /* 0x000fc80000011602 */
[----:B------:R-:W-:-:S05]  /*9d60*/  LOP3.LUT R3, R0, R3, RZ, 0xfc, !PT ;  /* 0x0000000300037212 */ /* 0x000fca00078efcff */
[----:B------:R0:W-:Y:S01]  /*9d70*/  STG.E.U8 desc[UR36][R16.64], R3 ;  /* 0x0000000310007986 */ /* 0x0001e2000c101124 */
[----:B------:R-:W-:Y:S05]  /*9d80*/  BRA `(.L_x_1930) ;  /* 0x0000000400ec7947 */ /* 0x000fea0003800000 */
.L_x_1940:
        /* <DEDUP_REMOVED lines=8> */
.L_x_1937:
        /* <DEDUP_REMOVED lines=11> */
.L_x_1949:
        /* <DEDUP_REMOVED lines=21> */
.L_x_1952:
[----:B------:R-:W-:-:S04]  /*a010*/  LOP3.LUT R2, R3, 0x80000000, RZ, 0xc0, !PT ;  /* 0x8000000003027812 */ /* 0x000fc800078ec0ff */
[----:B------:R-:W-:-:S04]  /*a020*/  SHF.R.U32.HI R3, RZ, 0x18, R2 ;  /* 0x00000018ff037819 */ /* 0x000fc80000011602 */
[----:B------:R-:W-:-:S04]  /*a030*/  LOP3.LUT R0, R0, R3, RZ, 0xfc, !PT ;  /* 0x0000000300007212 */ /* 0x000fc800078efcff */
[----:B------:R-:W-:-:S07]  /*a040*/  PRMT R8, R0, 0x7610, R8 ;  /* 0x0000761000087816 */ /* 0x000fce0000000008 */
.L_x_1951:
[----:B------:R-:W-:Y:S05]  /*a050*/  BSYNC B0 ;  /* 0x0000000000007941 */ /* 0x000fea0003800000 */
.L_x_1950:
[----:B------:R0:W-:Y:S01]  /*a060*/  STG.E.U8 desc[UR36][R16.64], R8 ;  /* 0x0000000810007986 */ /* 0x0001e2000c101124 */
[----:B------:R-:W-:Y:S05]  /*a070*/  BRA `(.L_x_1930) ;  /* 0x0000000400307947 */ /* 0x000fea0003800000 */
.L_x_1948:
        /* <DEDUP_REMOVED lines=21> */
.L_x_1955:
[----:B------:R-:W-:-:S04]  /*a1d0*/  LOP3.LUT R2, R3, 0x80000000, RZ, 0xc0, !PT ;  /* 0x8000000003027812 */ /* 0x000fc800078ec0ff */
[----:B------:R-:W-:-:S04]  /*a1e0*/  SHF.R.U32.HI R3, RZ, 0x18, R2 ;  /* 0x00000018ff037819 */ /* 0x000fc80000011602 */
[----:B------:R-:W-:-:S04]  /*a1f0*/  LOP3.LUT R0, R0, R3, RZ, 0xfc, !PT ;  /* 0x0000000300007212 */ /* 0x000fc800078efcff */
[----:B------:R-:W-:-:S07]  /*a200*/  PRMT R8, R0, 0x7610, R8 ;  /* 0x0000761000087816 */ /* 0x000fce0000000008 */
.L_x_1954:
[----:B------:R-:W-:Y:S05]  /*a210*/  BSYNC B0 ;  /* 0x0000000000007941 */ /* 0x000fea0003800000 */
.L_x_1953:
[----:B------:R0:W-:Y:S01]  /*a220*/  STG.E.U8 desc[UR36][R16.64], R8 ;  /* 0x0000000810007986 */ /* 0x0001e2000c101124 */
[----:B------:R-:W-:Y:S05]  /*a230*/  BRA `(.L_x_1930) ;  /* 0x0000000000c07947 */ /* 0x000fea0003800000 */
.L_x_1947:
        /* <DEDUP_REMOVED lines=22> */
[----:B------:R-:W-:-:S05]  /*a3a0*/  @!P0 IADD3 R0, R2, RZ, RZ ;  /* 0x000000ff02008210 */ /* 0x000fca0007ffe0ff */
[----:B------:R-:W-:-:S05]  /*a3b0*/  @P2 IMAD.MOV.U32 R3, RZ, RZ, R0 ;  /* 0x000000ffff032224 */ /* 0x000fca00078e0000 */
[----:B------:R0:W-:Y:S01]  /*a3c0*/  STG.E.U8 desc[UR36][R16.64], R3 ;  /* 0x0000000310007986 */ /* 0x0001e2000c101124 */
[----:B------:R-:W-:Y:S05]  /*a3d0*/  BRA `(.L_x_1930) ;  /* 0x0000000000587947 */ /* 0x000fea0003800000 */
.L_x_1929:
        /* <DEDUP_REMOVED lines=16> */
.L_x_1958:
[----:B------:R-:W-:Y:S05]  /*a4e0*/  BRA `(.L_x_1930) ;  /* 0x0000000000147947 */ /* 0x000fea0003800000 */
.L_x_1957:
[----:B------:R-:W0:Y:S02]  /*a4f0*/  F2I.U64.F64.TRUNC R4, R4 ;  /* 0x0000000400047311 */ /* 0x000e24000030d800 */
[----:B0-----:R0:W-:Y:S01]  /*a500*/  STG.E.64 desc[UR36][R16.64], R4 ;  /* 0x0000000410007986 */ /* 0x0011e2000c101b24 */
[----:B------:R-:W-:Y:S05]  /*a510*/  BRA `(.L_x_1930) ;  /* 0x0000000000087947 */ /* 0x000fea0003800000 */
.L_x_1956:
[----:B------:R-:W0:Y:S02]  /*a520*/  F2I.U32.F64.TRUNC R5, R4 ;  /* 0x0000000400057311 */ /* 0x000e24000030d000 */
[----:B0-----:R0:W-:Y:S02]  /*a530*/  STG.E desc[UR36][R16.64], R5 ;  /* 0x0000000510007986 */ /* 0x0011e4000c101924 */
.L_x_1930:
[----:B------:R-:W-:-:S07]  /*a540*/  VIADD R19, R19, 0x80 ;  /* 0x0000008013137836 */ /* 0x000fce0000000000 */
.L_x_1887:
[----:B------:R-:W-:Y:S05]  /*a550*/  BSYNC B6 ;  /* 0x0000000000067941 */ /* 0x000fea0003800000 */
.L_x_1886:
        /* <DEDUP_REMOVED lines=300> */
[----:B------:R-:W-:-:S04]  /*b820*/  SHF.R.U32.HI R2, RZ, UR5, R2 ;  /* 0x00000005ff027c19 */ /* 0x000fc80008011602 */
[----:B------:R-:W-:-:S05]  /*b830*/  IADD3 R3, -R2, RZ, RZ ;  /* 0x000000ff02037210 */ /* 0x000fca0007ffe1ff */
[----:B------:R-:W-:Y:S01]  /*b840*/  IMAD R5, R3, UR4, R5 ;  /* 0x0000000403057c24 */ /* 0x000fe2000f8e0205 */
[----:B------:R-:W-:-:S03]  /*b850*/  ULDC.64 UR4, c[0x0][0x408] ;  /* 0x0001020000047ab9 */ /* 0x000fc60000000a00 */
[C---:B------:R-:W-:Y:S02]  /*b860*/  IMAD R16, R5.reuse, UR4, R16 ;  /* 0x0000000405107c24 */ /* 0x040fe4000f8e0210 */
[----:B------:R-:W-:-:S07]  /*b870*/  IMAD R0, R5, UR5, R0 ;  /* 0x0000000505007c24 */ /* 0x000fce000f8e0200 */
.L_x_1959:
        /* <DEDUP_REMOVED lines=21> */
.L_x_1963:
[----:B------:R-:W2:Y:S02]  /*b9d0*/  LDG.E.U8 R2, desc[UR36][R2.64] ;  /* 0x0000002402027981 */ /* 0x000ea4000c1e1100 */
[----:B--2---:R0:W1:Y:S01]  /*b9e0*/  I2F.F64.U16 R4, R2 ;  /* 0x0000000200047312 */ /* 0x0040620000101800 */
[----:B------:R-:W-:Y:S05]  /*b9f0*/  BRA `(.L_x_1965) ;  /* 0x0000000c00707947 */ /* 0x000fea0003800000 */
.L_x_1962:
        /* <DEDUP_REMOVED lines=9> */
.L_x_1967:
[----:B------:R-:W2:Y:S02]  /*ba90*/  LDG.E R2, desc[UR36][R2.64] ;  /* 0x0000002402027981 */ /* 0x000ea4000c1e1900 */
[----:B--2---:R0:W1:Y:S01]  /*baa0*/  I2F.F64 R4, R2 ;  /* 0x0000000200047312 */ /* 0x0040620000201c00 */
[----:B------:R-:W-:Y:S05]  /*bab0*/  BRA `(.L_x_1965) ;  /* 0x0000000c00407947 */ /* 0x000fea0003800000 */
.L_x_1966:
[----:B------:R-:W2:Y:S02]  /*bac0*/  LDG.E.U16 R2, desc[UR36][R2.64] ;  /* 0x0000002402027981 */ /* 0x000ea4000c1e1500 */
[----:B--2---:R0:W1:Y:S01]  /*bad0*/  I2F.F64.S16 R4, R2 ;  /* 0x0000000200047312 */ /* 0x0040620000101c00 */
[----:B------:R-:W-:Y:S05]  /*bae0*/  BRA `(.L_x_1965) ;  /* 0x0000000c00347947 */ /* 0x000fea0003800000 */
.L_x_1961:
        /* <DEDUP_REMOVED lines=8> */
[----:B------:R-:W4:Y:S01]  /*bb70*/  F2F.F64.F32 R4, R4 ;  /* 0x0000000400047310 */ /* 0x000f220000201800 */
[----:B------:R-:W-:Y:S05]  /*bb80*/  BRA `(.L_x_1965) ;  /* 0x0000000c000c7947 */ /* 0x000fea0003800000 */
.L_x_1969:
[----:B------:R-:W2:Y:S02]  /*bb90*/  LDG.E.U16 R0, desc[UR36][R2.64] ;  /* 0x0000002402007981 */ /* 0x000ea4000c1e1500 */
[----:B--2---:R-:W-:-:S05]  /*bba0*/  HADD2.F32 R0, -RZ, R0.H0_H0 ;  /* 0x20000000ff007230 */ /* 0x004fca0000004100 */
[----:B------:R-:W-:-:S04]  /*bbb0*/  FMUL.FTZ R0, R0, 1 ;  /* 0x3f80000000007820 */ /* 0x000fc80000410000 */
[----:B------:R0:W1:Y:S01]  /*bbc0*/  F2F.F64.F32 R4, R0 ;  /* 0x0000000000047310 */ /* 0x0000620000201800 */
[----:B------:R-:W-:Y:S05]  /*bbd0*/  BRA `(.L_x_1965) ;  /* 0x0000000800f87947 */ /* 0x000fea0003800000 */
.L_x_1968:
        /* <DEDUP_REMOVED lines=8> */
[----:B------:R-:W1:Y:S01]  /*bc60*/  F2F.F64.F32 R4, R4 ;  /* 0x0000000400047310 */ /* 0x000e620000201800 */
[----:B------:R-:W-:Y:S05]  /*bc70*/  BRA `(.L_x_1965) ;  /* 0x0000000800d07947 */ /* 0x000fea0003800000 */
.L_x_1971:
[----:B------:R-:W2:Y:S02]  /*bc80*/  LDG.E.U16 R2, desc[UR36][R2.64] ;  /* 0x0000002402027981 */ /* 0x000ea4000c1e1500 */
[----:B--2---:R-:W-:-:S05]  /*bc90*/  HADD2.F32 R0, -RZ, R2.H0_H0 ;  /* 0x20000002ff007230 */ /* 0x004fca0000004100 */
[----:B------:R-:W-:-:S04]  /*bca0*/  FMUL.FTZ R0, R0, 1 ;  /* 0x3f80000000007820 */ /* 0x000fc80000410000 */
[----:B------:R2:W3:Y:S01]  /*bcb0*/  F2F.F64.F32 R4, R0 ;  /* 0x0000000000047310 */ /* 0x0004e20000201800 */
[----:B------:R-:W-:Y:S05]  /*bcc0*/  BRA `(.L_x_1965) ;  /* 0x0000000800bc7947 */ /* 0x000fea0003800000 */
.L_x_1970:
[----:B------:R0:W5:Y:S01]  /*bcd0*/  LDG.E.64 R4, desc[UR36][R2.64] ;  /* 0x0000002402047981 */ /* 0x000162000c1e1b00 */
[----:B------:R-:W-:Y:S05]  /*bce0*/  BRA `(.L_x_1965) ;  /* 0x0000000800b47947 */ /* 0x000fea0003800000 */
.L_x_1960:
        /* <DEDUP_REMOVED lines=13> */
.L_x_1974:
[----:B------:R0:W5:Y:S01]  /*bdc0*/  LDG.E.64 R4, desc[UR36][R2.64] ;  /* 0x0000002402047981 */ /* 0x000162000c1e1b00 */
[----:B------:R-:W-:Y:S05]  /*bdd0*/  BRA `(.L_x_1965) ;  /* 0x0000000800787947 */ /* 0x000fea0003800000 */
.L_x_1973:
        /* <DEDUP_REMOVED lines=28> */
.L_x_1976:
        /* <DEDUP_REMOVED lines=15> */
.L_x_1975:
[----:B------:R-:W2:Y:S02]  /*c090*/  LDG.E.U16 R0, desc[UR36][R2.64] ;  /* 0x0000002402007981 */ /* 0x000ea4000c1e1500 */
[----:B--2---:R-:W-:-:S04]  /*c0a0*/  IMAD.U32 R0, R0, 0x10000, RZ ;  /* 0x0001000000007824 */ /* 0x004fc800078e00ff */
[----:B------:R-:W-:-:S04]  /*c0b0*/  FMUL.FTZ R0, R0, 1 ;  /* 0x3f80000000007820 */ /* 0x000fc80000410000 */
[----:B------:R0:W1:Y:S01]  /*c0c0*/  F2F.F64.F32 R4, R0 ;  /* 0x0000000000047310 */ /* 0x0000620000201800 */
[----:B------:R-:W-:Y:S05]  /*c0d0*/  BRA `(.L_x_1965) ;  /* 0x0000000400b87947 */ /* 0x000fea0003800000 */
.L_x_1972:
        /* <DEDUP_REMOVED lines=11> */
.L_x_1979:
        /* <DEDUP_REMOVED lines=21> */
.L_x_1983:
[----:B------:R-:W-:Y:S05]  /*c2e0*/  BSYNC B1 ;  /* 0x0000000000017941 */ /* 0x000fea0003800000 */
.L_x_1982:
[----:B------:R-:W-:Y:S01]  /*c2f0*/  LEA R3, R0, 0x3b800000, 0x17 ;  /* 0x3b80000000037811 */ /* 0x000fe200078eb8ff */
[----:B------:R-:W-:-:S05]  /*c300*/  IMAD.SHL.U32 R0, R2, 0x100000, RZ ;  /* 0x0010000002007824 */ /* 0x000fca00078e00ff */
[----:B------:R-:W-:-:S07]  /*c310*/  LOP3.LUT R0, R3, R0, R4, 0xfe, !PT ;  /* 0x0000000003007212 */ /* 0x000fce00078efe04 */
.L_x_1981:
[----:B------:R-:W-:Y:S05]  /*c320*/  BSYNC B0 ;  /* 0x0000000000007941 */ /* 0x000fea0003800000 */
.L_x_1980:
[----:B------:R-:W-:-:S04]  /*c330*/  FMUL.FTZ R0, R0, 1 ;  /* 0x3f80000000007820 */ /* 0x000fc80000410000 */
[----:B------:R0:W1:Y:S01]  /*c340*/  F2F.F64.F32 R4, R0 ;  /* 0x0000000000047310 */ /* 0x0000620000201800 */
[----:B------:R-:W-:Y:S05]  /*c350*/  BRA `(.L_x_1965) ;  /* 0x0000000400187947 */ /* 0x000fea0003800000 */
.L_x_1978:
        /* <DEDUP_REMOVED lines=12> */
[----:B------:R-:W-:Y:S02]  /*c420*/  SHF.L.U32 R4, R3, 0x1f, RZ ;  /* 0x0000001f03047819 */ /* 0x000fe400000006ff */
[----:B------:R-:W-:-:S05]  /*c430*/  SHF.R.U32.HI R0, RZ, 0x2, R0 ;  /* 0x00000002ff007819 */ /* 0x000fca0000011600 */
[----:B------:R-:W-:Y:S05]  /*c440*/  @P0 BRA `(.L_x_1987) ;  /* 0x0000000000180947 */ /* 0x000fea0003800000 */
[----:B------:R-:W0:Y:S02]  /*c450*/  FLO.U32 R3, R2 ;  /* 0x0000000200037300 */ /* 0x000e2400000e0000 */
[----:B0-----:R-:W-:-:S04]  /*c460*/  IADD3 R3, -R3, 0x1f, RZ ;  /* 0x0000001f03037810 */ /* 0x001fc80007ffe1ff */
[----:B------:R-:W-:Y:S01]  /*c470*/  IADD3 R0, R0, 0x1e, -R3 ;  /* 0x0000001e00007810 */ /* 0x000fe20007ffe803 */
[----:B------:R-:W-:-:S05]  /*c480*/  VIADD R5, R3, 0xffffffe3 ;  /* 0xffffffe303057836 */ /* 0x000fca0000000000 */
[----:B------:R-:W-:-:S04]  /*c490*/  SHF.L.U32 R5, R2, R5, RZ ;  /* 0x0000000502057219 */ /* 0x000fc800000006ff */
[----:B------:R-:W-:-:S07]  /*c4a0*/  LOP3.LUT R2, R5, 0x3, RZ, 0xc0, !PT ;  /* 0x0000000305027812 */ /* 0x000fce00078ec0ff */
.L_x_1987:
[----:B------:R-:W-:Y:S05]  /*c4b0*/  BSYNC B1 ;  /* 0x0000000000017941 */ /* 0x000fea0003800000 */
.L_x_1986:
[----:B------:R-:W-:Y:S01]  /*c4c0*/  LEA R3, R0, 0x37800000, 0x17 ;  /* 0x3780000000037811 */ /* 0x000fe200078eb8ff */
[----:B------:R-:W-:-:S05]  /*c4d0*/  IMAD.SHL.U32 R0, R2, 0x200000, RZ ;  /* 0x0020000002007824 */ /* 0x000fca00078e00ff */
[----:B------:R-:W-:-:S07]  /*c4e0*/  LOP3.LUT R0, R3, R0, R4, 0xfe, !PT ;  /* 0x0000000003007212 */ /* 0x000fce00078efe04 */
.L_x_1985:
[----:B------:R-:W-:Y:S05]  /*c4f0*/  BSYNC B0 ;  /* 0x0000000000007941 */ /* 0x000fea0003800000 */
.L_x_1984:
[----:B------:R-:W-:-:S04]  /*c500*/  FMUL.FTZ R0, R0, 1 ;  /* 0x3f80000000007820 */ /* 0x000fc80000410000 */
[----:B------:R0:W1:Y:S01]  /*c510*/  F2F.F64.F32 R4, R0 ;  /* 0x0000000000047310 */ /* 0x0000620000201800 */
[----:B------:R-:W-:Y:S05]  /*c520*/  BRA `(.L_x_1965) ;  /* 0x0000000000a47947 */ /* 0x000fea0003800000 */
.L_x_1977:
        /* <DEDUP_REMOVED lines=14> */
.L_x_1991:
[----:B------:R-:W-:Y:S05]  /*c610*/  BSYNC B0 ;  /* 0x0000000000007941 */ /* 0x000fea0003800000 */
.L_x_1990:
[----:B------:R-:W-:-:S04]  /*c620*/  FMUL.FTZ R0, R0, 1 ;  /* 0x3f80000000007820 */ /* 0x000fc80000410000 */
[----:B------:R0:W1:Y:S01]  /*c630*/  F2F.F64.F32 R4, R0 ;  /* 0x0000000000047310 */ /* 0x0000620000201800 */
[----:B------:R-:W-:Y:S05]  /*c640*/  BRA `(.L_x_1965) ;  /* 0x00000000005c7947 */ /* 0x000fea0003800000 */
.L_x_1964:
        /* <DEDUP_REMOVED lines=16> */
.L_x_1992:
[----:B------:R-:W-:Y:S01]  /*c750*/  CS2R R4, SRZ ;  /* 0x0000000000047805 */ /* 0x000fe2000001ff00 */
[----:B------:R-:W-:Y:S06]  /*c760*/  BRA `(.L_x_1965) ;  /* 0x0000000000147947 */ /* 0x000fec0003800000 */
.L_x_1989:
[----:B------:R-:W2:Y:S02]  /*c770*/  LDG.E.64 R4, desc[UR36][R2.64] ;  /* 0x0000002402047981 */ /* 0x000ea4000c1e1b00 */
[----:B--2---:R-:W0:Y:S01]  /*c780*/  I2F.F64.U64 R4, R4 ;  /* 0x0000000400047312 */ /* 0x004e220000301800 */
[----:B------:R-:W-:Y:S05]  /*c790*/  BRA `(.L_x_1965) ;  /* 0x0000000000087947 */ /* 0x000fea0003800000 */
.L_x_1988:
[----:B------:R-:W2:Y:S02]  /*c7a0*/  LDG.E R2, desc[UR36][R2.64] ;  /* 0x0000002402027981 */ /* 0x000ea4000c1e1900 */
[----:B--2---:R0:W1:Y:S02]  /*c7b0*/  I2F.F64.U32 R4, R2 ;  /* 0x0000000200047312 */ /* 0x0040640000201800 */
.L_x_1965:
        /* <DEDUP_REMOVED lines=9> */
[----:B--2---:R-:W0:Y:S08]  /*c850*/  F2I.F64 R0, R6 ;  /* 0x0000000600007311 */ /* 0x004e300000301100 */
        /* <DEDUP_REMOVED lines=17> */
.L_x_1994:
[----:B------:R-:W-:Y:S01]  /*c970*/  DMUL R2, RZ, R4 ;  /* 0x00000004ff027228 */ /* 0x000fe20000000000 */
[----:B--2---:R-:W-:-:S10]  /*c980*/  IMAD.MOV.U32 R0, RZ, RZ, RZ ;  /* 0x000000ffff007224 */ /* 0x004fd400078e00ff */
.L_x_1995:
[----:B------:R-:W-:Y:S05]  /*c990*/  BSYNC B0 ;  /* 0x0000000000007941 */ /* 0x000fea0003800000 */
.L_x_1993:
[----:B------:R-:W0:Y:S01]  /*c9a0*/  LDC.64 R20, c[0x4][0x138] ;  /* 0x01004e00ff147b82 */ /* 0x000e220000000a00 */
[----:B------:R-:W-:-:S05]  /*c9b0*/  IADD3 R18, R0, 0x1, RZ ;  /* 0x0000000100127810 */ /* 0x000fca0007ffe0ff */
        /* <DEDUP_REMOVED lines=13> */
[C---:B------:R-:W-:Y:S01]  /*ca90*/  DFMA R4, R18.reuse, R4, R6 ;  /* 0x000000041204722b */ /* 0x040fe20000000006 */
[----:B------:R-:W0:Y:S07]  /*caa0*/  LDC.U8 R6, c[0x0][0x421] ;  /* 0x00010840ff067b82 */ /* 0x000e2e0000000000 */
[----:B---3--:R-:W-:-:S08]  /*cab0*/  DFMA R4, R18, R4, R8 ;  /* 0x000000041204722b */ /* 0x008fd00000000008 */
[----:B------:R-:W-:-:S08]  /*cac0*/  DFMA R4, R18, R4, R10 ;  /* 0x000000041204722b */ /* 0x000fd0000000000a */
[----:B----4-:R-:W-:Y:S01]  /*cad0*/  DFMA R4, R18, R4, R12 ;  /* 0x000000041204722b */ /* 0x010fe2000000000c */
[----:B0-----:R-:W-:-:S07]  /*cae0*/  PRMT R0, R6, 0x9910, RZ ;  /* 0x0000991006007816 */ /* 0x001fce00000000ff */
        /* <DEDUP_REMOVED lines=15> */
[----:B0-----:R-:W-:Y:S01]  /*cbe0*/  STG.E.U8 desc[UR36][R16.64], R5 ;  /* 0x0000000510007986 */ /* 0x001fe2000c101124 */
[----:B------:R-:W-:Y:S05]  /*cbf0*/  EXIT ;  /* 0x000000000000794d */ /* 0x000fea0003800000 */
.L_x_1999:
[----:B------:R-:W0:Y:S02]  /*cc00*/  F2I.S64.F64.TRUNC R4, R4 ;  /* 0x0000000400047311 */ /* 0x000e24000030d900 */
[----:B0-----:R-:W-:-:S05]  /*cc10*/  IMAD.MOV.U32 R3, RZ, RZ, R4 ;  /* 0x000000ffff037224 */ /* 0x001fca00078e0004 */
[----:B------:R-:W-:Y:S01]  /*cc20*/  STG.E.U8 desc[UR36][R16.64], R3 ;  /* 0x0000000310007986 */ /* 0x000fe2000c101124 */
[----:B------:R-:W-:Y:S05]  /*cc30*/  EXIT ;  /* 0x000000000000794d */ /* 0x000fea0003800000 */
.L_x_1998:
[----:B------:R-:W-:-:S13]  /*cc40*/  ISETP.NE.AND P0, PT, R0, 0x2, PT ;  /* 0x000000020000780c */ /* 0x000fda0003f05270 */
[----:B------:R-:W-:Y:S05]  /*cc50*/  @!P0 BRA `(.L_x_2001) ;  /* 0x0000000000288947 */ /* 0x000fea0003800000 */
[----:B------:R-:W-:-:S13]  /*cc60*/  ISETP.NE.AND P0, PT, R0, 0x3, PT ;  /* 0x000000030000780c */ /* 0x000fda0003f05270 */
[----:B------:R-:W-:Y:S05]  /*cc70*/  @!P0 BRA `(.L_x_2002) ;  /* 0x0000000000148947 */ /* 0x000fea0003800000 */
[----:B------:R-:W-:-:S13]  /*cc80*/  ISETP.NE.AND P0, PT, R0, 0x4, PT ;  /* 0x000000040000780c */ /* 0x000fda0003f05270 */
[----:B------:R-:W-:Y:S05]  /*cc90*/  @P0 BRA `(.L_x_2000) ;  /* 0x0000000c00880947 */ /* 0x000fea0003800000 */
[----:B------:R-:W0:Y:S02]  /*cca0*/  F2I.S64.F64.TRUNC R4, R4 ;  /* 0x0000000400047311 */ /* 0x000e24000030d900 */
[----:B0-----:R-:W-:Y:S01]  /*ccb0*/  STG.E.64 desc[UR36][R16.64], R4 ;  /* 0x0000000410007986 */ /* 0x001fe2000c101b24 */
[----:B------:R-:W-:Y:S05]  /*ccc0*/  EXIT ;  /* 0x000000000000794d */ /* 0x000fea0003800000 */
.L_x_2002:
[----:B------:R-:W0:Y:S02]  /*ccd0*/  F2I.F64.TRUNC R5, R4 ;  /* 0x0000000400057311 */ /* 0x000e24000030d100 */
[----:B0-----:R-:W-:Y:S01]  /*cce0*/  STG.E desc[UR36][R16.64], R5 ;  /* 0x0000000510007986 */ /* 0x001fe2000c101924 */
[----:B------:R-:W-:Y:S05]  /*ccf0*/  EXIT ;  /* 0x000000000000794d */ /* 0x000fea0003800000 */
.L_x_2001:
[----:B------:R-:W0:Y:S02]  /*cd00*/  F2I.F64.TRUNC R5, R4 ;  /* 0x0000000400057311 */ /* 0x000e24000030d100 */
[----:B0-----:R-:W-:Y:S01]  /*cd10*/  STG.E.U16 desc[UR36][R16.64], R5 ;  /* 0x0000000510007986 */ /* 0x001fe2000c101524 */
[----:B------:R-:W-:Y:S05]  /*cd20*/  EXIT ;  /* 0x000000000000794d */ /* 0x000fea0003800000 */
.L_x_1997:
        /* <DEDUP_REMOVED lines=11> */
[----:B------:R-:W-:Y:S01]  /*cde0*/  STG.E desc[UR36][R16.64], R3 ;  /* 0x0000000310007986 */ /* 0x000fe2000c101924 */
[----:B------:R-:W-:Y:S05]  /*cdf0*/  EXIT ;  /* 0x000000000000794d */ /* 0x000fea0003800000 */
.L_x_2004:
[----:B------:R-:W-:Y:S01]  /*ce00*/  UMOV UR4, 0xf0000000 ;  /* 0xf000000000047882 */ /* 0x000fe20000000000 */
[----:B------:R-:W-:Y:S01]  /*ce10*/  UMOV UR5, 0x380fffff ;  /* 0x380fffff00057882 */ /* 0x000fe20000000000 */
[----:B------:R-:W0:Y:S01]  /*ce20*/  F2F.F32.F64 R0, R4 ;  /* 0x0000000400007310 */ /* 0x000e220000301000 */
[----:B------:R-:W-:-:S14]  /*ce30*/  DSETP.GEU.AND P0, PT, |R4|, UR4, PT ;  /* 0x0000000404007e2a */ /* 0x000fdc000bf0e200 */
[----:B0-----:R-:W-:-:S05]  /*ce40*/  @!P0 FMUL R0, R0, 1.175494350822287508e-38 ;  /* 0x0080000000008820 */ /* 0x001fca0000400000 */
[----:B------:R-:W-:-:S05]  /*ce50*/  F2FP.F16.F32.PACK_AB R0, RZ, R0 ;  /* 0x00000000ff00723e */ /* 0x000fca00000000ff */
[----:B------:R-:W-:Y:S01]  /*ce60*/  STG.E.U16 desc[UR36][R16.64], R0 ;  /* 0x0000000010007986 */ /* 0x000fe2000c101524 */
[----:B------:R-:W-:Y:S05]  /*ce70*/  EXIT ;  /* 0x000000000000794d */ /* 0x000fea0003800000 */
.L_x_2003:
        /* <DEDUP_REMOVED lines=12> */
[----:B------:R-:W-:Y:S01]  /*cf40*/  STG.E.64 desc[UR36][R16.64], R2 ;  /* 0x0000000210007986 */ /* 0x000fe2000c101b24 */
[----:B------:R-:W-:Y:S05]  /*cf50*/  EXIT ;  /* 0x000000000000794d */ /* 0x000fea0003800000 */
.L_x_2006:
[----:B------:R-:W-:Y:S01]  /*cf60*/  UMOV UR4, 0xf0000000 ;  /* 0xf000000000047882 */ /* 0x000fe20000000000 */
[----:B------:R-:W-:Y:S01]  /*cf70*/  UMOV UR5, 0x380fffff ;  /* 0x380fffff00057882 */ /* 0x000fe20000000000 */
[----:B------:R-:W0:Y:S01]  /*cf80*/  F2F.F32.F64 R0, R4 ;  /* 0x0000000400007310 */ /* 0x000e220000301000 */
[----:B------:R-:W-:-:S14]  /*cf90*/  DSETP.GEU.AND P0, PT, |R4|, UR4, PT ;  /* 0x0000000404007e2a */ /* 0x000fdc000bf0e200 */
[----:B0-----:R-:W-:-:S05]  /*cfa0*/  @!P0 FMUL R0, R0, 1.175494350822287508e-38 ;  /* 0x0080000000008820 */ /* 0x001fca0000400000 */
[----:B------:R-:W-:-:S04]  /*cfb0*/  F2FP.F16.F32.PACK_AB R3, RZ, R0 ;  /* 0x00000000ff03723e */ /* 0x000fc800000000ff */
[----:B------:R-:W-:-:S05]  /*cfc0*/  PRMT R3, R3, 0x5410, RZ ;  /* 0x0000541003037816 */ /* 0x000fca00000000ff */
[----:B------:R-:W-:Y:S01]  /*cfd0*/  STG.E desc[UR36][R16.64], R3 ;  /* 0x0000000310007986 */ /* 0x000fe2000c101924 */
[----:B------:R-:W-:Y:S05]  /*cfe0*/  EXIT ;  /* 0x000000000000794d */ /* 0x000fea0003800000 */
.L_x_2005:
[----:B------:R-:W-:Y:S01]  /*cff0*/  STG.E.64 desc[UR36][R16.64], R4 ;  /* 0x0000000410007986 */ /* 0x000fe2000c101b24 */
[----:B------:R-:W-:Y:S05]  /*d000*/  EXIT ;  /* 0x000000000000794d */ /* 0x000fea0003800000 */
.L_x_1996:
        /* <DEDUP_REMOVED lines=10> */
[----:B------:R-:W-:Y:S01]  /*d0b0*/  STG.E.U8 desc[UR36][R16.64], R3 ;  /* 0x0000000310007986 */ /* 0x000fe2000c101124 */
[----:B------:R-:W-:Y:S05]  /*d0c0*/  EXIT ;  /* 0x000000000000794d */ /* 0x000fea0003800000 */
.L_x_2009:
[----:B------:R-:W-:-:S05]  /*d0d0*/  CS2R R6, SRZ ;  /* 0x0000000000067805 */ /* 0x000fca000001ff00 */
[----:B------:R-:W-:Y:S01]  /*d0e0*/  STG.E.128 desc[UR36][R16.64], R4 ;  /* 0x0000000410007986 */ /* 0x000fe2000c101d24 */
[----:B------:R-:W-:Y:S05]  /*d0f0*/  EXIT ;  /* 0x000000000000794d */ /* 0x000fea0003800000 */
.L_x_2008:
        /* <DEDUP_REMOVED lines=25> */
.L_x_2013:
[----:B------:R-:W-:Y:S05]  /*d290*/  BSYNC B0 ;  /* 0x0000000000007941 */ /* 0x000fea0003800000 */
.L_x_2012:
[----:B------:R-:W-:-:S05]  /*d2a0*/  LOP3.LUT R3, R0, R3, RZ, 0xfc, !PT ;  /* 0x0000000300037212 */ /* 0x000fca00078efcff */
[----:B------:R-:W-:Y:S01]  /*d2b0*/  STG.E.U8 desc[UR36][R16.64], R3 ;  /* 0x0000000310007986 */ /* 0x000fe2000c101124 */
[----:B------:R-:W-:Y:S05]  /*d2c0*/  EXIT ;  /* 0x000000000000794d */ /* 0x000fea0003800000 */
.L_x_2011:
        /* <DEDUP_REMOVED lines=17> */
.L_x_2015:
[----:B------:R-:W-:Y:S01]  /*d3e0*/  IMAD.MOV.U32 R0, RZ, RZ, 0x7f ;  /* 0x0000007fff007424 */ /* 0x000fe200078e00ff */
[----:B------:R-:W-:-:S04]  /*d3f0*/  ISETP.GT.U32.AND P0, PT, R2, 0x7f800000, PT ;  /* 0x7f8000000200780c */ /* 0x000fc80003f04070 */
[----:B------:R-:W-:-:S09]  /*d400*/  SEL R0, R0, 0x7c, P0 ;  /* 0x0000007c00007807 */ /* 0x000fd20000000000 */
.L_x_2016:
[----:B------:R-:W-:Y:S05]  /*d410*/  BSYNC B0 ;  /* 0x0000000000007941 */ /* 0x000fea0003800000 */
.L_x_2014:
[----:B------:R-:W-:-:S04]  /*d420*/  LOP3.LUT R2, R3, 0x80000000, RZ, 0xc0, !PT ;  /* 0x8000000003027812 */ /* 0x000fc800078ec0ff */
[----:B------:R-:W-:-:S04]  /*d430*/  SHF.R.U32.HI R3, RZ, 0x18, R2 ;  /* 0x00000018ff037819 */ /* 0x000fc80000011602 */
[----:B------:R-:W-:-:S05]  /*d440*/  LOP3.LUT R3, R0, R3, RZ, 0xfc, !PT ;  /* 0x0000000300037212 */ /* 0x000fca00078efcff */
[----:B------:R-:W-:Y:S01]  /*d450*/  STG.E.U8 desc[UR36][R16.64], R3 ;  /* 0x0000000310007986 */ /* 0x000fe2000c101124 */
[----:B------:R-:W-:Y:S05]  /*d460*/  EXIT ;  /* 0x000000000000794d */ /* 0x000fea0003800000 */
.L_x_2010:
[----:B------:R-:W-:Y:S01]  /*d470*/  UMOV UR4, 0xf0000000 ;  /* 0xf000000000047882 */ /* 0x000fe20000000000 */
[----:B------:R-:W-:Y:S01]  /*d480*/  UMOV UR5, 0x380fffff ;  /* 0x380fffff00057882 */ /* 0x000fe20000000000 */
[----:B------:R-:W0:Y:S01]  /*d490*/  F2F.F32.F64 R0, R4 ;  /* 0x0000000400007310 */ /* 0x000e220000301000 */
[----:B------:R-:W-:-:S14]  /*d4a0*/  DSETP.GEU.AND P0, PT, |R4|, UR4, PT ;  /* 0x0000000404007e2a */ /* 0x000fdc000bf0e200 */
[----:B0-----:R-:W-:-:S05]  /*d4b0*/  @!P0 FMUL R0, R0, 1.175494350822287508e-38 ;  /* 0x0080000000008820 */ /* 0x001fca0000400000 */
[----:B------:R-:W-:-:S05]  /*d4c0*/  F2FP.BF16.F32.PACK_AB R0, RZ, R0 ;  /* 0x00000000ff00723e */ /* 0x000fca00000010ff */
[----:B------:R-:W-:Y:S01]  /*d4d0*/  STG.E.U16 desc[UR36][R16.64], R0 ;  /* 0x0000000010007986 */ /* 0x000fe2000c101524 */
[----:B------:R-:W-:Y:S05]  /*d4e0*/  EXIT ;  /* 0x000000000000794d */ /* 0x000fea0003800000 */
.L_x_2007:
        /* <DEDUP_REMOVED lines=9> */
[----:B0-----:R-:W-:Y:S01]  /*d580*/  STG.E.U16 desc[UR36][R16.64], R5 ;  /* 0x0000000510007986 */ /* 0x001fe2000c101524 */
[----:B------:R-:W-:Y:S05]  /*d590*/  EXIT ;  /* 0x000000000000794d */ /* 0x000fea0003800000 */
.L_x_2019:
        /* <DEDUP_REMOVED lines=21> */
.L_x_2022:
[----:B------:R-:W-:-:S04]  /*d6f0*/  LOP3.LUT R2, R3, 0x80000000, RZ, 0xc0, !PT ;  /* 0x8000000003027812 */ /* 0x000fc800078ec0ff */
[----:B------:R-:W-:-:S04]  /*d700*/  SHF.R.U32.HI R3, RZ, 0x18, R2 ;  /* 0x00000018ff037819 */ /* 0x000fc80000011602 */
[----:B------:R-:W-:-:S04]  /*d710*/  LOP3.LUT R0, R0, R3, RZ, 0xfc, !PT ;  /* 0x0000000300007212 */ /* 0x000fc800078efcff */
[----:B------:R-:W-:-:S07]  /*d720*/  PRMT R8, R0, 0x7610, R8 ;  /* 0x0000761000087816 */ /* 0x000fce0000000008 */
.L_x_2021:
[----:B------:R-:W-:Y:S05]  /*d730*/  BSYNC B0 ;  /* 0x0000000000007941 */ /* 0x000fea0003800000 */
.L_x_2020:
[----:B------:R-:W-:Y:S01]  /*d740*/  STG.E.U8 desc[UR36][R16.64], R8 ;  /* 0x0000000810007986 */ /* 0x000fe2000c101124 */
[----:B------:R-:W-:Y:S05]  /*d750*/  EXIT ;  /* 0x000000000000794d */ /* 0x000fea0003800000 */
.L_x_2018:
        /* <DEDUP_REMOVED lines=21> */
.L_x_2025:
[----:B------:R-:W-:-:S04]  /*d8b0*/  LOP3.LUT R2, R3, 0x80000000, RZ, 0xc0, !PT ;  /* 0x8000000003027812 */ /* 0x000fc800078ec0ff */
[----:B------:R-:W-:-:S04]  /*d8c0*/  SHF.R.U32.HI R3, RZ, 0x18, R2 ;  /* 0x00000018ff037819 */ /* 0x000fc80000011602 */
[----:B------:R-:W-:-:S04]  /*d8d0*/  LOP3.LUT R0, R0, R3, RZ, 0xfc, !PT ;  /* 0x0000000300007212 */ /* 0x000fc800078efcff */
[----:B------:R-:W-:-:S07]  /*d8e0*/  PRMT R8, R0, 0x7610, R8 ;  /* 0x0000761000087816 */ /* 0x000fce0000000008 */
.L_x_2024:
[----:B------:R-:W-:Y:S05]  /*d8f0*/  BSYNC B0 ;  /* 0x0000000000007941 */ /* 0x000fea0003800000 */
.L_x_2023:
[----:B------:R-:W-:Y:S01]  /*d900*/  STG.E.U8 desc[UR36][R16.64], R8 ;  /* 0x0000000810007986 */ /* 0x000fe2000c101124 */
[----:B------:R-:W-:Y:S05]  /*d910*/  EXIT ;  /* 0x000000000000794d */ /* 0x000fea0003800000 */
.L_x_2017:
        /* <DEDUP_REMOVED lines=26> */
.L_x_2000:
[----:B------:R-:W-:Y:S01]  /*dac0*/  MOV R0, 0x0 ;  /* 0x0000000000007802 */ /* 0x000fe20000000f00 */
[----:B------:R-:W-:Y:S01]  /*dad0*/  ULDC.64 UR4, c[0x4][0x128] ;  /* 0x01004a0000047ab9 */ /* 0x000fe20000000a00 */
[----:B------:R-:W-:Y:S01]  /*dae0*/  ULDC.64 UR6, c[0x4][0x10] ;  /* 0x0100040000067ab9 */ /* 0x000fe20000000a00 */
[----:B------:R-:W-:Y:S01]  /*daf0*/  IMAD.U32 R4, RZ, RZ, UR4 ;  /* 0x00000004ff047e24 */ /* 0x000fe2000f8e00ff */
[----:B------:R0:W1:Y:S01]  /*db00*/  LDC.64 R2, c[0x4][R0] ;  /* 0x0100000000027b82 */ /* 0x0000620000000a00 */
[----:B------:R-:W-:Y:S01]  /*db10*/  IMAD.U32 R5, RZ, RZ, UR5 ;  /* 0x00000005ff057e24 */ /* 0x000fe2000f8e00ff */
[----:B------:R-:W-:Y:S01]  /*db20*/  ULDC.64 UR4, c[0x4][0x130] ;  /* 0x01004c0000047ab9 */ /* 0x000fe20000000a00 */
[----:B------:R-:W-:Y:S01]  /*db30*/  IMAD.U32 R10, RZ, RZ, UR6 ;  /* 0x00000006ff0a7e24 */ /* 0x000fe2000f8e00ff */
[----:B------:R-:W-:Y:S01]  /*db40*/  MOV R11, UR7 ;  /* 0x00000007000b7c02 */ /* 0x000fe20008000f00 */
[----:B------:R-:W-:Y:S02]  /*db50*/  IMAD.U32 R6, RZ, RZ, UR4 ;  /* 0x00000004ff067e24 */ /* 0x000fe4000f8e00ff */
[----:B------:R-:W-:-:S02]  /*db60*/  IMAD.U32 R7, RZ, RZ, UR5 ;  /* 0x00000005ff077e24 */ /* 0x000fc4000f8e00ff */
[----:B------:R-:W-:Y:S02]  /*db70*/  IMAD.MOV.U32 R8, RZ, RZ, 0x65 ;  /* 0x00000065ff087424 */ /* 0x000fe400078e00ff */
[----:B------:R-:W-:Y:S02]  /*db80*/  IMAD.MOV.U32 R12, RZ, RZ, 0x1 ;  /* 0x00000001ff0c7424 */ /* 0x000fe400078e00ff */
[----:B0-----:R-:W-:-:S07]  /*db90*/  IMAD.MOV.U32 R13, RZ, RZ, RZ ;  /* 0x000000ffff0d7224 */ /* 0x001fce00078e00ff */
[----:B------:R-:W-:-:S07]  /*dba0*/  LEPC R20, `(.L_x_2028) ;  /* 0x000000001014794e */ /* 0x000fce0000000000 */
[----:B-1----:R-:W-:Y:S05]  /*dbb0*/  CALL.ABS.NOINC R2 ;  /* 0x0000000002007343 */ /* 0x002fea0003c00000 */
.L_x_2028:
[----:B------:R-:W-:Y:S05]  /*dbc0*/  EXIT ;  /* 0x000000000000794d */ /* 0x000fea0003800000 */
.L_x_2027:
[----:B------:R-:W0:Y:S02]  /*dbd0*/  F2I.U64.F64.TRUNC R4, R4 ;  /* 0x0000000400047311 */ /* 0x000e24000030d800 */
[----:B0-----:R-:W-:Y:S01]  /*dbe0*/  STG.E.64 desc[UR36][R16.64], R4 ;  /* 0x0000000410007986 */ /* 0x001fe2000c101b24 */
[----:B------:R-:W-:Y:S05]  /*dbf0*/  EXIT ;  /* 0x000000000000794d */ /* 0x000fea0003800000 */
.L_x_2026:
[----:B------:R-:W0:Y:S02]  /*dc00*/  F2I.U32.F64.TRUNC R5, R4 ;  /* 0x0000000400057311 */ /* 0x000e24000030d000 */
[----:B0-----:R-:W-:Y:S01]  /*dc10*/  STG.E desc[UR36][R16.64], R5 ;  /* 0x0000000510007986 */ /* 0x001fe2000c101924 */
[----:B------:R-:W-:Y:S05]  /*dc20*/  EXIT ;  /* 0x000000000000794d */ /* 0x000fea0003800000 */
        .type           $_ZN2at6native18elementwise_kernelILi128ELi4EZNS0_15gpu_kernel_implIZZZNS0_15cos_kernel_cudaERNS_18TensorIteratorBaseEENKUlvE0_clEvENKUlvE_clEvEUldE_EEvS4_RKT_EUliE_EEviT1_$__internal_trig_reduction_slowpathd,@function
        .size           $_ZN2at6native18elementwise_kernelILi128ELi4EZNS0_15gpu_kernel_implIZZZNS0_15cos_kernel_cudaERNS_18TensorIteratorBaseEENKUlvE0_clEvENKUlvE_clEvEUldE_EEvS4_RKT_EUliE_EEviT1_$__internal_trig_reduction_slowpathd,(.L_x_2609 - $_ZN2at6native18elementwise_kernelILi128ELi4EZNS0_15gpu_kernel_implIZZZNS0_15cos_kernel_cudaERNS_18TensorIteratorBaseEENKUlvE0_clEvENKUlvE_clEvEUldE_EEvS4_RKT_EUliE_EEviT1_$__internal_trig_reduction_slowpathd)
$_ZN2at6native18elementwise_kernelILi128ELi4EZNS0_15gpu_kernel_implIZZZNS0_15cos_kernel_cudaERNS_18TensorIteratorBaseEENKUlvE0_clEvENKUlvE_clEvEUldE_EEvS4_RKT_EUliE_EEviT1_$__internal_trig_reduction_slowpathd:
[----:B------:R-:W-:Y:S01]  /*dc30*/  SHF.R.U32.HI R7, RZ, 0x14, R3 ;  /* 0x00000014ff077819 */ /* 0x000fe20000011603 */
[----:B------:R-:W-:-:S03]  /*dc40*/  IMAD.MOV.U32 R9, RZ, RZ, RZ ;  /* 0x000000ffff097224 */ /* 0x000fc600078e00ff */
[----:B------:R-:W-:-:S04]  /*dc50*/  LOP3.LUT R5, R7, 0x7ff, RZ, 0xc0, !PT ;  /* 0x000007ff07057812 */ /* 0x000fc800078ec0ff */
[----:B------:R-:W-:-:S13]  /*dc60*/  ISETP.NE.AND P0, PT, R5, 0x7ff, PT ;  /* 0x000007ff0500780c */ /* 0x000fda0003f05270 */
[----:B------:R-:W-:Y:S05]  /*dc70*/  @!P0 BRA `(.L_x_2029) ;  /* 0x00000008003c8947 */ /* 0x000fea0003800000 */
[----:B------:R-:W-:Y:S01]  /*dc80*/  VIADD R5, R5, 0xfffffc00 ;  /* 0xfffffc0005057836 */ /* 0x000fe20000000000 */
[----:B------:R-:W-:Y:S01]  /*dc90*/  BSSY B1, `(.L_x_2030) ;  /* 0x0000033000017945 */ /* 0x000fe20003800000 */
[----:B------:R-:W-:Y:S01]  /*dca0*/  VIADD R7, R7, 0xfffffc00 ;  /* 0xfffffc0007077836 */ /* 0x000fe20000000000 */
[----:B------:R-:W-:Y:S02]  /*dcb0*/  CS2R R20, SRZ ;  /* 0x0000000000147805 */ /* 0x000fe4000001ff00 */
[----:B------:R-:W-:Y:S02]  /*dcc0*/  SHF.R.U32.HI R6, RZ, 0x6, R5 ;  /* 0x00000006ff067819 */ /* 0x000fe40000011605 */
[----:B------:R-:W-:Y:S02]  /*dcd0*/  LOP3.LUT P2, R7, R7, 0x3f, RZ, 0xc0, !PT ;  /* 0x0000003f07077812 */ /* 0x000fe4000784c0ff */
[C---:B------:R-:W-:Y:S02]  /*dce0*/  IADD3 R8, -R6.reuse, 0x10, RZ ;  /* 0x0000001006087810 */ /* 0x040fe40007ffe1ff */
[----:B------:R-:W-:-:S02]  /*dcf0*/  IADD3 R5, -R6, 0x13, RZ ;  /* 0x0000001306057810 */ /* 0x000fc40007ffe1ff */
[----:B------:R-:W-:Y:S02]  /*dd00*/  ISETP.GT.AND P0, PT, R8, 0xe, PT ;  /* 0x0000000e0800780c */ /* 0x000fe40003f04270 */
[----:B------:R-:W-:Y:S02]  /*dd10*/  IADD3 R6, -R6, 0xf, RZ ;  /* 0x0000000f06067810 */ /* 0x000fe40007ffe1ff */
[----:B------:R-:W-:-:S03]  /*dd20*/  SEL R5, R5, 0x12, !P0 ;  /* 0x0000001205057807 */ /* 0x000fc60004000000 */
[----:B------:R-:W-:Y:S01]  /*dd30*/  IMAD.MOV.U32 R11, RZ, RZ, R6 ;  /* 0x000000ffff0b7224 */ /* 0x000fe200078e0006 */
[----:B------:R-:W-:-:S13]  /*dd40*/  ISETP.GT.AND P0, PT, R8, R5, PT ;  /* 0x000000050800720c */ /* 0x000fda0003f04270 */
[----:B------:R-:W-:Y:S05]  /*dd50*/  @P0 BRA `(.L_x_2031) ;  /* 0x0000000000980947 */ /* 0x000fea0003800000 */
[----:B------:R-:W0:Y:S01]  /*dd60*/  LDC.64 R12, c[0x4][0x140] ;  /* 0x01005000ff0c7b82 */ /* 0x000e220000000a00 */
[----:B------:R-:W-:Y:S01]  /*dd70*/  SHF.L.U64.HI R10, R0, 0xb, R3 ;  /* 0x0000000b000a7819 */ /* 0x000fe20000010203 */
[----:B------:R-:W-:Y:S01]  /*dd80*/  IMAD.MOV.U32 R11, RZ, RZ, R6 ;  /* 0x000000ffff0b7224 */ /* 0x000fe200078e0006 */
[----:B------:R-:W-:Y:S02]  /*dd90*/  CS2R R20, SRZ ;  /* 0x0000000000147805 */ /* 0x000fe4000001ff00 */
[----:B------:R-:W-:-:S03]  /*dda0*/  LOP3.LUT R10, R10, 0x80000000, RZ, 0xfc, !PT ;  /* 0x800000000a0a7812 */ /* 0x000fc600078efcff */
[----:B------:R-:W1:Y:S01]  /*ddb0*/  LDC.64 R8, c[0x0][0x208] ;  /* 0x00008200ff087b82 */ /* 0x000e620000000a00 */
[----:B0-----:R-:W-:-:S04]  /*ddc0*/  IMAD.WIDE R12, R6, 0x8, R12 ;  /* 0x00000008060c7825 */ /* 0x001fc800078e020c */
[----:B------:R-:W-:Y:S02]  /*ddd0*/  IMAD.MOV.U32 R15, RZ, RZ, R13 ;  /* 0x000000ffff0f7224 */ /* 0x000fe400078e000d */
[----:B------:R-:W-:Y:S02]  /*dde0*/  IMAD.SHL.U32 R13, R0, 0x800, RZ ;  /* 0x00000800000d7824 */ /* 0x000fe400078e00ff */
[----:B-1----:R-:W-:-:S07]  /*ddf0*/  IMAD.MOV.U32 R0, RZ, RZ, R1 ;  /* 0x000000ffff007224 */ /* 0x002fce00078e0001 */
.L_x_2032:
[----:B------:R-:W-:Y:S01]  /*de00*/  R2UR UR4, R8 ;  /* 0x00000000080472ca */ /* 0x000fe200000e0000 */
[----:B------:R-:W-:Y:S01]  /*de10*/  IMAD.MOV.U32 R24, RZ, RZ, R12 ;  /* 0x000000ffff187224 */ /* 0x000fe200078e000c */
[----:B------:R-:W-:Y:S01]  /*de20*/  R2UR UR5, R9 ;  /* 0x00000000090572ca */ /* 0x000fe200000e0000 */
[----:B------:R-:W-:-:S12]  /*de30*/  IMAD.MOV.U32 R25, RZ, RZ, R15 ;  /* 0x000000ffff197224 */ /* 0x000fd800078e000f */
[----:B------:R-:W2:Y:S01]  /*de40*/  LDG.E.64.CONSTANT R24, desc[UR4][R24.64] ;  /* 0x0000000418187981 */ /* 0x000ea2000c1e9b00 */
[----:B------:R-:W-:Y:S02]  /*de50*/  IMAD.MOV.U32 R26, RZ, RZ, R20 ;  /* 0x000000ffff1a7224 */ /* 0x000fe400078e0014 */
[----:B------:R-:W-:Y:S02]  /*de60*/  IMAD.MOV.U32 R27, RZ, RZ, R21 ;  /* 0x000000ffff1b7224 */ /* 0x000fe400078e0015 */
[----:B------:R-:W-:Y:S02]  /*de70*/  VIADD R11, R11, 0x1 ;  /* 0x000000010b0b7836 */ /* 0x000fe40000000000 */
[----:B--2---:R-:W-:-:S04]  /*de80*/  IMAD.WIDE.U32 R26, P3, R24, R13, R26 ;  /* 0x0000000d181a7225 */ /* 0x004fc8000786001a */
[CC--:B------:R-:W-:Y:S02]  /*de90*/  IMAD R21, R24.reuse, R10.reuse, RZ ;  /* 0x0000000a18157224 */ /* 0x0c0fe400078e02ff */
[----:B------:R-:W-:Y:S02]  /*dea0*/  IMAD R14, R25, R13, RZ ;  /* 0x0000000d190e7224 */ /* 0x000fe400078e02ff */
[----:B------:R-:W-:Y:S01]  /*deb0*/  IMAD.HI.U32 R18, R24, R10, RZ ;  /* 0x0000000a18127227 */ /* 0x000fe200078e00ff */
[----:B------:R-:W-:-:S03]  /*dec0*/  IADD3 R21, P0, R21, R27, RZ ;  /* 0x0000001b15157210 */ /* 0x000fc60007f1e0ff */
[C---:B------:R-:W-:Y:S01]  /*ded0*/  IMAD R24, R25.reuse, R10, RZ ;  /* 0x0000000a19187224 */ /* 0x040fe200078e02ff */
[----:B------:R-:W-:Y:S01]  /*dee0*/  IADD3 R27, P1, R14, R21, RZ ;  /* 0x000000150e1b7210 */ /* 0x000fe20007f3e0ff */
[----:B------:R-:W-:-:S04]  /*def0*/  IMAD.HI.U32 R14, R25, R13, RZ ;  /* 0x0000000d190e7227 */ /* 0x000fc800078e00ff */
[----:B------:R-:W-:Y:S01]  /*df00*/  IMAD.X R21, RZ, RZ, R18, P3 ;  /* 0x000000ffff157224 */ /* 0x000fe200018e0612 */
[----:B------:R-:W-:Y:S01]  /*df10*/  ISETP.GE.AND P3, PT, R11, R5, PT ;  /* 0x000000050b00720c */ /* 0x000fe20003f66270 */
[----:B------:R-:W-:Y:S01]  /*df20*/  IMAD.HI.U32 R18, R25, R10, RZ ;  /* 0x0000000a19127227 */ /* 0x000fe200078e00ff */
[----:B------:R0:W-:Y:S02]  /*df30*/  STL.64 [R0], R26 ;  /* 0x0000001a00007387 */ /* 0x0001e40000100a00 */
[----:B------:R-:W-:-:S04]  /*df40*/  IADD3.X R21, P0, R14, R21, RZ, P0, !PT ;  /* 0x000000150e157210 */ /* 0x000fc8000071e4ff */
[----:B------:R-:W-:Y:S01]  /*df50*/  IADD3.X R20, P1, R24, R21, RZ, P1, !PT ;  /* 0x0000001518147210 */ /* 0x000fe20000f3e4ff */
[----:B------:R-:W-:Y:S01]  /*df60*/  IMAD.X R18, RZ, RZ, R18, P0 ;  /* 0x000000ffff127224 */ /* 0x000fe200000e0612 */
[----:B------:R-:W-:-:S03]  /*df70*/  IADD3 R12, P0, R12, 0x8, RZ ;  /* 0x000000080c0c7810 */ /* 0x000fc60007f1e0ff */
[----:B------:R-:W-:Y:S01]  /*df80*/  IMAD.X R21, RZ, RZ, R18, P1 ;  /* 0x000000ffff157224 */ /* 0x000fe200008e0612 */
[----:B0-----:R-:W-:Y:S01]  /*df90*/  IADD3 R0, R0, 0x8, RZ ;  /* 0x0000000800007810 */ /* 0x001fe20007ffe0ff */
[----:B------:R-:W-:Y:S01]  /*dfa0*/  IMAD.X R15, RZ, RZ, R15, P0 ;  /* 0x000000ffff0f7224 */ /* 0x000fe200000e060f */
[----:B------:R-:W-:Y:S07]  /*dfb0*/  @!P3 BRA `(.L_x_2032) ;  /* 0xfffffffc0090b947 */ /* 0x000fee000383ffff */
.L_x_2031:
[----:B------:R-:W-:Y:S05]  /*dfc0*/  BSYNC B1 ;  /* 0x0000000000017941 */ /* 0x000fea0003800000 */
.L_x_2030:
[----:B------:R-:W-:-:S04]  /*dfd0*/  IMAD.IADD R6, R11, 0x1, -R6 ;  /* 0x000000010b067824 */ /* 0x000fc800078e0a06 */
[----:B------:R-:W-:-:S05]  /*dfe0*/  IMAD R25, R6, 0x8, R1 ;  /* 0x0000000806197824 */ /* 0x000fca00078e0201 */
[----:B------:R0:W-:Y:S04]  /*dff0*/  STL.64 [R25], R20 ;  /* 0x0000001419007387 */ /* 0x0001e80000100a00 */
[----:B------:R-:W2:Y:S04]  /*e000*/  LDL.64 R10, [R1+0x10] ;  /* 0x00001000010a7983 */ /* 0x000ea80000100a00 */
[----:B------:R-:W3:Y:S04]  /*e010*/  @P2 LDL.64 R12, [R1+0x8] ;  /* 0x00000800010c2983 */ /* 0x000ee80000100a00 */
[----:B------:R-:W4:Y:S01]  /*e020*/  LDL.64 R8, [R1+0x18] ;  /* 0x0000180001087983 */ /* 0x000f220000100a00 */
[----:B------:R-:W-:Y:S01]  /*e030*/  @P2 IADD3 R5, -R7, 0x40, RZ ;  /* 0x0000004007052810 */ /* 0x000fe20007ffe1ff */
[----:B------:R-:W-:Y:S01]  /*e040*/  UMOV UR4, URZ ;  /* 0x0000003f00047c82 */ /* 0x000fe20008000000 */
[----:B--2---:R-:W-:-:S02]  /*e050*/  @P2 SHF.L.U32 R15, R10, R7, RZ ;  /* 0x000000070a0f2219 */ /* 0x004fc400000006ff */
[-C--:B------:R-:W-:Y:S02]  /*e060*/  @P2 SHF.R.U64 R6, R10, R5.reuse, R11 ;  /* 0x000000050a062219 */ /* 0x080fe4000000120b */
[-CC-:B---3--:R-:W-:Y:S02]  /*e070*/  @P2 SHF.R.U64 R0, R12, R5.reuse, R13.reuse ;  /* 0x000000050c002219 */ /* 0x188fe4000000120d */
[----:B------:R-:W-:Y:S02]  /*e080*/  @P2 SHF.R.U32.HI R12, RZ, R5, R13 ;  /* 0x00000005ff0c2219 */ /* 0x000fe4000001160d */
[----:B------:R-:W-:Y:S02]  /*e090*/  @P2 SHF.L.U64.HI R13, R10, R7, R11 ;  /* 0x000000070a0d2219 */ /* 0x000fe4000001020b */
[----:B------:R-:W-:Y:S02]  /*e0a0*/  @P2 LOP3.LUT R10, R0, R15, RZ, 0xfc, !PT ;  /* 0x0000000f000a2212 */ /* 0x000fe400078efcff */
[----:B----4-:R-:W-:-:S02]  /*e0b0*/  @P2 SHF.L.U32 R15, R8, R7, RZ ;  /* 0x00000007080f2219 */ /* 0x010fc400000006ff */
[----:B------:R-:W-:Y:S02]  /*e0c0*/  @P2 SHF.R.U32.HI R5, RZ, R5, R11 ;  /* 0x00000005ff052219 */ /* 0x000fe4000001160b */
[----:B------:R-:W-:Y:S02]  /*e0d0*/  @P2 SHF.L.U64.HI R0, R8, R7, R9 ;  /* 0x0000000708002219 */ /* 0x000fe40000010209 */
[----:B------:R-:W-:Y:S02]  /*e0e0*/  @P2 LOP3.LUT R11, R12, R13, RZ, 0xfc, !PT ;  /* 0x0000000d0c0b2212 */ /* 0x000fe400078efcff */
[----:B------:R-:W-:Y:S02]  /*e0f0*/  @P2 LOP3.LUT R8, R15, R6, RZ, 0xfc, !PT ;  /* 0x000000060f082212 */ /* 0x000fe400078efcff */
[C-C-:B------:R-:W-:Y:S01]  /*e100*/  SHF.L.U64.HI R6, R10.reuse, 0x2, R11.reuse ;  /* 0x000000020a067819 */ /* 0x140fe2000001020b */
[----:B------:R-:W-:Y:S01]  /*e110*/  IMAD.SHL.U32 R10, R10, 0x4, RZ ;  /* 0x000000040a0a7824 */ /* 0x000fe200078e00ff */
[----:B------:R-:W-:Y:S01]  /*e120*/  SHF.R.U32.HI R11, RZ, 0x1e, R11 ;  /* 0x0000001eff0b7819 */ /* 0x000fe2000001160b */
[----:B------:R-:W-:Y:S01]  /*e130*/  IMAD.SHL.U32 R12, R8, 0x4, RZ ;  /* 0x00000004080c7824 */ /* 0x000fe200078e00ff */
[----:B------:R-:W-:-:S02]  /*e140*/  @P2 LOP3.LUT R9, R0, R5, RZ, 0xfc, !PT ;  /* 0x0000000500092212 */ /* 0x000fc400078efcff */
[----:B------:R-:W-:Y:S02]  /*e150*/  IADD3 RZ, P0, RZ, -R10, RZ ;  /* 0x8000000affff7210 */ /* 0x000fe40007f1e0ff */
[----:B------:R-:W-:Y:S02]  /*e160*/  LOP3.LUT R7, RZ, R6, RZ, 0x33, !PT ;  /* 0x00000006ff077212 */ /* 0x000fe400078e33ff */
[----:B------:R-:W-:Y:S02]  /*e170*/  LOP3.LUT R12, R11, R12, RZ, 0xfc, !PT ;  /* 0x0000000c0b0c7212 */ /* 0x000fe400078efcff */
[----:B------:R-:W-:Y:S02]  /*e180*/  SHF.L.U64.HI R11, R8, 0x2, R9 ;  /* 0x00000002080b7819 */ /* 0x000fe40000010209 */
[----:B------:R-:W-:Y:S02]  /*e190*/  IADD3.X R7, P0, RZ, R7, RZ, P0, !PT ;  /* 0x00000007ff077210 */ /* 0x000fe4000071e4ff */
[----:B------:R-:W-:-:S02]  /*e1a0*/  LOP3.LUT R5, RZ, R12, RZ, 0x33, !PT ;  /* 0x0000000cff057212 */ /* 0x000fc400078e33ff */
[----:B------:R-:W-:Y:S02]  /*e1b0*/  LOP3.LUT R8, RZ, R11, RZ, 0x33, !PT ;  /* 0x0000000bff087212 */ /* 0x000fe400078e33ff */
[----:B------:R-:W-:Y:S02]  /*e1c0*/  IADD3.X R5, P0, RZ, R5, RZ, P0, !PT ;  /* 0x00000005ff057210 */ /* 0x000fe4000071e4ff */
[----:B------:R-:W-:-:S03]  /*e1d0*/  SHF.R.U32.HI R0, RZ, 0x1d, R9 ;  /* 0x0000001dff007819 */ /* 0x000fc60000011609 */
[----:B------:R-:W-:Y:S01]  /*e1e0*/  IMAD.X R8, RZ, RZ, R8, P0 ;  /* 0x000000ffff087224 */ /* 0x000fe200000e0608 */
[----:B------:R-:W-:-:S04]  /*e1f0*/  LOP3.LUT P1, RZ, R0, 0x1, RZ, 0xc0, !PT ;  /* 0x0000000100ff7812 */ /* 0x000fc8000782c0ff */
[----:B------:R-:W-:Y:S02]  /*e200*/  SEL R8, R11, R8, !P1 ;  /* 0x000000080b087207 */ /* 0x000fe40004800000 */
[----:B------:R-:W-:Y:S02]  /*e210*/  SEL R13, R12, R5, !P1 ;  /* 0x000000050c0d7207 */ /* 0x000fe40004800000 */
[----:B------:R-:W-:Y:S02]  /*e220*/  ISETP.NE.U32.AND P0, PT, R8, RZ, PT ;  /* 0x000000ff0800720c */ /* 0x000fe40003f05070 */
[----:B------:R-:W-:Y:S02]  /*e230*/  SEL R6, R6, R7, !P1 ;  /* 0x0000000706067207 */ /* 0x000fe40004800000 */
[----:B------:R-:W-:Y:S01]  /*e240*/  SEL R11, R13, R8, !P0 ;  /* 0x000000080d0b7207 */ /* 0x000fe20004000000 */
[----:B------:R-:W-:-:S05]  /*e250*/  @P1 IMAD.MOV R10, RZ, RZ, -R10 ;  /* 0x000000ffff0a1224 */ /* 0x000fca00078e0a0a */
[----:B------:R-:W1:Y:S02]  /*e260*/  FLO.U32 R11, R11 ;  /* 0x0000000b000b7300 */ /* 0x000e6400000e0000 */
[C---:B-1----:R-:W-:Y:S02]  /*e270*/  IADD3 R12, -R11.reuse, 0x1f, RZ ;  /* 0x0000001f0b0c7810 */ /* 0x042fe40007ffe1ff */
[----:B------:R-:W-:-:S03]  /*e280*/  IADD3 R5, -R11, 0x3f, RZ ;  /* 0x0000003f0b057810 */ /* 0x000fc60007ffe1ff */
[----:B------:R-:W-:-:S05]  /*e290*/  @P0 IMAD.MOV R5, RZ, RZ, R12 ;  /* 0x000000ffff050224 */ /* 0x000fca00078e020c */
[C---:B------:R-:W-:Y:S02]  /*e2a0*/  ISETP.NE.U32.AND P0, PT, R5.reuse, RZ, PT ;  /* 0x000000ff0500720c */ /* 0x040fe40003f05070 */
[----:B------:R-:W-:Y:S02]  /*e2b0*/  IADD3 R7, -R5, 0x40, RZ ;  /* 0x0000004005077810 */ /* 0x000fe40007ffe1ff */
[----:B------:R-:W-:Y:S02]  /*e2c0*/  ISETP.NE.AND.EX P0, PT, RZ, RZ, PT, P0 ;  /* 0x000000ffff00720c */ /* 0x000fe40003f05300 */
[C---:B------:R-:W-:Y:S02]  /*e2d0*/  SHF.L.U32 R15, R13.reuse, R5, RZ ;  /* 0x000000050d0f7219 */ /* 0x040fe400000006ff */
[----:B------:R-:W-:Y:S02]  /*e2e0*/  SHF.R.U64 R10, R10, R7, R6 ;  /* 0x000000070a0a7219 */ /* 0x000fe40000001206 */
[----:B0-----:R-:W-:-:S02]  /*e2f0*/  SHF.L.U64.HI R21, R13, R5, R8 ;  /* 0x000000050d157219 */ /* 0x001fc40000010208 */
[----:B------:R-:W-:Y:S01]  /*e300*/  SHF.R.U32.HI R6, RZ, R7, R6 ;  /* 0x00000007ff067219 */ /* 0x000fe20000011606 */
[----:B------:R-:W-:-:S04]  /*e310*/  IMAD.MOV.U32 R7, RZ, RZ, RZ ;  /* 0x000000ffff077224 */ /* 0x000fc800078e00ff */
[----:B------:R-:W-:Y:S02]  /*e320*/  @P0 LOP3.LUT R13, R10, R15, RZ, 0xfc, !PT ;  /* 0x0000000f0a0d0212 */ /* 0x000fe400078efcff */
[----:B------:R-:W-:-:S03]  /*e330*/  @P0 LOP3.LUT R8, R6, R21, RZ, 0xfc, !PT ;  /* 0x0000001506080212 */ /* 0x000fc600078efcff */
[----:B------:R-:W-:-:S04]  /*e340*/  IMAD.WIDE.U32 R10, R13, 0x2168c235, RZ ;  /* 0x2168c2350d0a7825 */ /* 0x000fc800078e00ff */
[----:B------:R-:W-:Y:S01]  /*e350*/  IMAD.MOV.U32 R6, RZ, RZ, R11 ;  /* 0x000000ffff067224 */ /* 0x000fe200078e000b */
[----:B------:R-:W-:Y:S01]  /*e360*/  IADD3 RZ, P0, R10, R10, RZ ;  /* 0x0000000a0aff7210 */ /* 0x000fe20007f1e0ff */
[----:B------:R-:W-:-:S04]  /*e370*/  IMAD.HI.U32 R11, R8, -0x36f0255e, RZ ;  /* 0xc90fdaa2080b7827 */ /* 0x000fc800078e00ff */
[----:B------:R-:W-:-:S04]  /*e380*/  IMAD.WIDE.U32 R6, R13, -0x36f0255e, R6 ;  /* 0xc90fdaa20d067825 */ /* 0x000fc800078e0006 */
[C---:B------:R-:W-:Y:S02]  /*e390*/  IMAD R13, R8.reuse, -0x36f0255e, RZ ;  /* 0xc90fdaa2080d7824 */ /* 0x040fe400078e02ff */
[----:B------:R-:W-:-:S04]  /*e3a0*/  IMAD.WIDE.U32 R6, P2, R8, 0x2168c235, R6 ;  /* 0x2168c23508067825 */ /* 0x000fc80007840006 */
[----:B------:R-:W-:Y:S01]  /*e3b0*/  IMAD.X R8, RZ, RZ, R11, P2 ;  /* 0x000000ffff087224 */ /* 0x000fe200010e060b */
[----:B------:R-:W-:Y:S02]  /*e3c0*/  IADD3 R7, P2, R13, R7, RZ ;  /* 0x000000070d077210 */ /* 0x000fe40007f5e0ff */
[----:B------:R-:W-:Y:S02]  /*e3d0*/  IADD3.X RZ, P0, R6, R6, RZ, P0, !PT ;  /* 0x0000000606ff7210 */ /* 0x000fe4000071e4ff */
[C---:B------:R-:W-:Y:S01]  /*e3e0*/  ISETP.GT.U32.AND P3, PT, R7.reuse, RZ, PT ;  /* 0x000000ff0700720c */ /* 0x040fe20003f64070 */
[----:B------:R-:W-:Y:S01]  /*e3f0*/  IMAD.X R8, RZ, RZ, R8, P2 ;  /* 0x000000ffff087224 */ /* 0x000fe200010e0608 */
[----:B------:R-:W-:-:S04]  /*e400*/  IADD3.X R6, P2, R7, R7, RZ, P0, !PT ;  /* 0x0000000707067210 */ /* 0x000fc8000075e4ff */
[C---:B------:R-:W-:Y:S01]  /*e410*/  ISETP.GT.AND.EX P0, PT, R8.reuse, RZ, PT, P3 ;  /* 0x000000ff0800720c */ /* 0x040fe20003f04330 */
[----:B------:R-:W-:-:S03]  /*e420*/  IMAD.X R11, R8, 0x1, R8, P2 ;  /* 0x00000001080b7824 */ /* 0x000fc600010e0608 */
[----:B------:R-:W-:Y:S02]  /*e430*/  SEL R6, R6, R7, P0 ;  /* 0x0000000706067207 */ /* 0x000fe40000000000 */
[----:B------:R-:W-:Y:S02]  /*e440*/  SEL R7, R11, R8, P0 ;  /* 0x000000080b077207 */ /* 0x000fe40000000000 */
[----:B------:R-:W-:Y:S02]  /*e450*/  IADD3 R6, P2, R6, 0x1, RZ ;  /* 0x0000000106067810 */ /* 0x000fe40007f5e0ff */
[----:B------:R-:W-:Y:S02]  /*e460*/  SEL R8, RZ, 0x1, !P0 ;  /* 0x00000001ff087807 */ /* 0x000fe40004000000 */
[----:B------:R-:W-:Y:S01]  /*e470*/  LOP3.LUT P0, R3, R3, 0x80000000, RZ, 0xc0, !PT ;  /* 0x8000000003037812 */ /* 0x000fe2000780c0ff */
[----:B------:R-:W-:Y:S02]  /*e480*/  IMAD.X R7, RZ, RZ, R7, P2 ;  /* 0x000000ffff077224 */ /* 0x000fe400010e0607 */
[----:B------:R-:W-:Y:S01]  /*e490*/  IMAD.IADD R8, R8, 0x1, R5 ;  /* 0x0000000108087824 */ /* 0x000fe200078e0205 */
[----:B------:R-:W-:-:S02]  /*e4a0*/  @P1 LOP3.LUT R3, R3, 0x80000000, RZ, 0x3c, !PT ;  /* 0x8000000003031812 */ /* 0x000fc400078e3cff */
[----:B------:R-:W-:Y:S01]  /*e4b0*/  SHF.R.U64 R6, R6, 0xa, R7 ;  /* 0x0000000a06067819 */ /* 0x000fe20000001207 */
[----:B------:R-:W-:-:S03]  /*e4c0*/  IMAD.SHL.U32 R8, R8, 0x100000, RZ ;  /* 0x0010000008087824 */ /* 0x000fc600078e00ff */
[----:B------:R-:W-:-:S04]  /*e4d0*/  IADD3 R6, P2, R6, 0x1, RZ ;  /* 0x0000000106067810 */ /* 0x000fc80007f5e0ff */
[----:B------:R-:W-:-:S04]  /*e4e0*/  LEA.HI.X R7, R7, RZ, RZ, 0x16, P2 ;  /* 0x000000ff07077211 */ /* 0x000fc800010fb4ff */
[--C-:B------:R-:W-:Y:S02]  /*e4f0*/  SHF.R.U64 R5, R6, 0x1, R7.reuse ;  /* 0x0000000106057819 */ /* 0x100fe40000001207 */
[----:B------:R-:W-:Y:S02]  /*e500*/  LOP3.LUT R6, R0, 0x1, RZ, 0xc0, !PT ;  /* 0x0000000100067812 */ /* 0x000fe400078ec0ff */
[----:B------:R-:W-:Y:S02]  /*e510*/  SHF.R.U32.HI R7, RZ, 0x1, R7 ;  /* 0x00000001ff077819 */ /* 0x000fe40000011607 */
[----:B------:R-:W-:Y:S02]  /*e520*/  IADD3 R0, P2, P3, R5, -UR4, RZ ;  /* 0x8000000405007c10 */ /* 0x000fe4000fb5e0ff */
[----:B------:R-:W-:Y:S02]  /*e530*/  LEA.HI R9, R9, R6, RZ, 0x2 ;  /* 0x0000000609097211 */ /* 0x000fe400078f10ff */
[----:B------:R-:W-:-:S03]  /*e540*/  IADD3.X R6, R7, 0x3fe00000, ~R8, P2, P3 ;  /* 0x3fe0000007067810 */ /* 0x000fc600017e6c08 */
[----:B------:R-:W-:Y:S01]  /*e550*/  @P0 IMAD.MOV R9, RZ, RZ, -R9 ;  /* 0x000000ffff090224 */ /* 0x000fe200078e0a09 */
[----:B------:R-:W-:-:S07]  /*e560*/  LOP3.LUT R3, R6, R3, RZ, 0xfc, !PT ;  /* 0x0000000306037212 */ /* 0x000fce00078efcff */
.L_x_2029:
[----:B------:R-:W-:Y:S02]  /*e570*/  IMAD.MOV.U32 R5, RZ, RZ, 0x0 ;  /* 0x00000000ff057424 */ /* 0x000fe400078e00ff */
[----:B------:R-:W-:Y:S02]  /*e580*/  IMAD.MOV.U32 R6, RZ, RZ, R0 ;  /* 0x000000ffff067224 */ /* 0x000fe400078e0000 */
[----:B------:R-:W-:Y:S01]  /*e590*/  IMAD.MOV.U32 R7, RZ, RZ, R3 ;  /* 0x000000ffff077224 */ /* 0x000fe200078e0003 */
[----:B------:R-:W-:Y:S06]  /*e5a0*/  RET.REL.NODEC R4 `(_ZN2at6native18elementwise_kernelILi128ELi4EZNS0_15gpu_kernel_implIZZZNS0_15cos_kernel_cudaERNS_18TensorIteratorBaseEENKUlvE0_clEvENKUlvE_clEvEUldE_EEvS4_RKT_EUliE_EEviT1_) ;  /* 0xffffff1804947950 */ /* 0x000fec0003c3ffff */
.L_x_2033:
        /* <DEDUP_REMOVED lines=13> */
.L_x_2609:


//--------------------- .text._ZN2at6native27unrolled_elementwise_kernelIZZZNS0_15cos_kernel_cudaERNS_18TensorIteratorBaseEENKUlvE0_clEvENKUlvE_clEvEUldE_St5arrayIPcLm2EELi4E23TrivialOffsetCalculatorILi1EjESB_NS0_6memory12LoadWithCastILi1EEENSC_13StoreWithCastILi1EEEEEviT_T0_T2_T3_T4_T5_ --------------------------
	.section	.text._ZN2at6native27unrolled_elementwise_kernelIZZZNS0_15cos_kernel_cudaERNS_18TensorIteratorBaseEENKUlvE0_clEvENKUlvE_clEvEUldE_St5arrayIPcLm2EELi4E23TrivialOffsetCalculatorILi1EjESB_NS0_6memory12LoadWithCastILi1EEENSC_13StoreWithCastILi1EEEEEviT_T0_T2_T3_T4_T5_,"ax",@progbits
	.align	128
        .global         _ZN2at6native27unrolled_elementwise_kernelIZZZNS0_15cos_kernel_cudaERNS_18TensorIteratorBaseEENKUlvE0_clEvENKUlvE_clEvEUldE_St5arrayIPcLm2EELi4E23TrivialOffsetCalculatorILi1EjESB_NS0_6memory12LoadWithCastILi1EEENSC_13StoreWithCastILi1EEEEEviT_T0_T2_T3_T4_T5_
        .type           _ZN2at6native27unrolled_elementwise_kernelIZZZNS0_15cos_kernel_cudaERNS_18TensorIteratorBaseEENKUlvE0_clEvENKUlvE_clEvEUldE_St5arrayIPcLm2EELi4E23TrivialOffsetCalculatorILi1EjESB_NS0_6memory12LoadWithCastILi1EEENSC_13StoreWithCastILi1EEEEEviT_T0_T2_T3_T4_T5_,@function
        .size           _ZN2at6native27unrolled_elementwise_kernelIZZZNS0_15cos_kernel_cudaERNS_18TensorIteratorBaseEENKUlvE0_clEvENKUlvE_clEvEUldE_St5arrayIPcLm2EELi4E23TrivialOffsetCalculatorILi1EjESB_NS0_6memory12LoadWithCastILi1EEENSC_13StoreWithCastILi1EEEEEviT_T0_T2_T3_T4_T5_,(.L_x_2610 - _ZN2at6native27unrolled_elementwise_kernelIZZZNS0_15cos_kernel_cudaERNS_18TensorIteratorBaseEENKUlvE0_clEvENKUlvE_clEvEUldE_St5arrayIPcLm2EELi4E23TrivialOffsetCalculatorILi1EjESB_NS0_6memory12LoadWithCastILi1EEENSC_13StoreWithCastILi1EEEEEviT_T0_T2_T3_T4_T5_)
        .other          _ZN2at6native27unrolled_elementwise_kernelIZZZNS0_15cos_kernel_cudaERNS_18TensorIteratorBaseEENKUlvE0_clEvENKUlvE_clEvEUldE_St5arrayIPcLm2EELi4E23TrivialOffsetCalculatorILi1EjESB_NS0_6memory12LoadWithCastILi1EEENSC_13StoreWithCastILi1EEEEEviT_T0_T2_T3_T4_T5_,@"STO_CUDA_ENTRY STV_DEFAULT"
_ZN2at6native27unrolled_elementwise_kernelIZZZNS0_15cos_kernel_cudaERNS_18TensorIteratorBaseEENKUlvE0_clEvENKUlvE_clEvEUldE_St5arrayIPcLm2EELi4E23TrivialOffsetCalculatorILi1EjESB_NS0_6memory12LoadWithCastILi1EEENSC_13StoreWithCastILi1EEEEEviT_T0_T2_T3_T4_T5_:
.text._ZN2at6native27unrolled_elementwise_kernelIZZZNS0_15cos_kernel_cudaERNS_18TensorIteratorBaseEENKUlvE0_clEvENKUlvE_clEvEUldE_St5arrayIPcLm2EELi4E23TrivialOffsetCalculatorILi1EjESB_NS0_6memory12LoadWithCastILi1EEENSC_13StoreWithCastILi1EEEEEviT_T0_T2_T3_T4_T5_:
[----:B------:R-:W0:Y:S01]  /*0000*/  LDC R1, c[0x0][0x28] ;  /* 0x00000a00ff017b82 */ /* 0x000e220000000800 */
[----:B------:R-:W1:Y:S07]  /*0010*/  S2R R2, SR_CTAID.X ;  /* 0x0000000000027919 */ /* 0x000e6e0000002500 */
[----:B------:R-:W1:Y:S01]  /*0020*/  LDC R3, c[0x0][0x210] ;  /* 0x00008400ff037b82 */ /* 0x000e620000000800 */
[----:B------:R-:W-:Y:S01]  /*0030*/  ULDC.64 UR36, c[0x0][0x208] ;  /* 0x0000820000247ab9 */ /* 0x000fe20000000a00 */
[----:B------:R-:W-:Y:S01]  /*0040*/  BSSY B6, `(.L_x_2034) ;  /* 0x00000ff000067945 */ /* 0x000fe20003800000 */
[----:B------:R-:W2:Y:S01]  /*0050*/  S2R R29, SR_TID.X ;  /* 0x00000000001d7919 */ /* 0x000ea20000002100 */
[----:B0-----:R-:W-:Y:S01]  /*0060*/  VIADD R1, R1, 0xffffffd8 ;  /* 0xffffffd801017836 */ /* 0x001fe20000000000 */
[----:B------:R-:W-:-:S02]  /*0070*/  CS2R R22, SRZ ;  /* 0x0000000000167805 */ /* 0x000fc4000001ff00 */
[----:B------:R-:W-:Y:S01]  /*0080*/  CS2R R26, SRZ ;  /* 0x00000000001a7805 */ /* 0x000fe2000001ff00 */
[----:B------:R-:W0:Y:S01]  /*0090*/  LDC.U8 R19, c[0x0][0x22c] ;  /* 0x00008b00ff137b82 */ /* 0x000e220000000000 */
[----:B-1----:R-:W-:-:S05]  /*00a0*/  IMAD R18, R2, -0x200, R3 ;  /* 0xfffffe0002127824 */ /* 0x002fca00078e0203 */
[----:B--2---:R-:W-:-:S13]  /*00b0*/  ISETP.GE.AND P0, PT, R29, R18, PT ;  /* 0x000000121d00720c */ /* 0x004fda0003f06270 */
[----:B------:R-:W-:Y:S05]  /*00c0*/  @P0 BRA `(.L_x_2035) ;  /* 0x0000000c00d80947 */ /* 0x000fea0003800000 */
[----:B------:R-:W1:Y:S01]  /*00d0*/  LDC.64 R4, c[0x0][0x220] ;  /* 0x00008800ff047b82 */ /* 0x000e620000000a00 */
[----:B0-----:R-:W-:Y:S01]  /*00e0*/  PRMT R0, R19, 0x9910, RZ ;  /* 0x0000991013007816 */ /* 0x001fe200000000ff */
[----:B------:R-:W-:Y:S01]  /*00f0*/  IMAD R29, R2, 0x200, R29 ;  /* 0x00000200021d7824 */ /* 0x000fe200078e021d */
[----:B------:R-:W-:Y:S02]  /*0100*/  ULDC UR4, c[0x0][0x230] ;  /* 0x00008c0000047ab9 */ /* 0x000fe40000000800 */
[----:B------:R-:W-:Y:S01]  /*0110*/  ISETP.GT.AND P0, PT, R0, 0x9, PT ;  /* 0x000000090000780c */ /* 0x000fe20003f04270 */
[----:B------:R-:W-:-:S05]  /*0120*/  IMAD R29, R29, UR4, RZ ;  /* 0x000000041d1d7c24 */ /* 0x000fca000f8e02ff */
[----:B-1----:R-:W-:-:S05]  /*0130*/  IADD3 R4, P1, R29, R4, RZ ;  /* 0x000000041d047210 */ /* 0x002fca0007f3e0ff */
        /* <DEDUP_REMOVED lines=13> */
.L_x_2039:
[----:B------:R-:W2:Y:S02]  /*0210*/  LDG.E.U8 R4, desc[UR36][R4.64] ;  /* 0x0000002404047981 */ /* 0x000ea4000c1e1100 */
[----:B--2---:R0:W1:Y:S01]  /*0220*/  I2F.F64.U16 R26, R4 ;  /* 0x00000004001a7312 */ /* 0x0040620000101800 */
[----:B------:R-:W-:Y:S05]  /*0230*/  BRA `(.L_x_2041) ;  /* 0x0000000c00747947 */ /* 0x000fea0003800000 */
.L_x_2038:
        /* <DEDUP_REMOVED lines=9> */
.L_x_2043:
[----:B------:R-:W2:Y:S02]  /*02d0*/  LDG.E R4, desc[UR36][R4.64] ;  /* 0x0000002404047981 */ /* 0x000ea4000c1e1900 */
[----:B--2---:R1:W2:Y:S01]  /*02e0*/  I2F.F64 R26, R4 ;  /* 0x00000004001a7312 */ /* 0x0042a20000201c00 */
[----:B------:R-:W-:Y:S05]  /*02f0*/  BRA `(.L_x_2041) ;  /* 0x0000000c00447947 */ /* 0x000fea0003800000 */
.L_x_2042:
[----:B------:R-:W2:Y:S02]  /*0300*/  LDG.E.U16 R4, desc[UR36][R4.64] ;  /* 0x0000002404047981 */ /* 0x000ea4000c1e1500 */
[----:B--2---:R3:W4:Y:S01]  /*0310*/  I2F.F64.S16 R26, R4 ;  /* 0x00000004001a7312 */ /* 0x0047220000101c00 */
[----:B------:R-:W-:Y:S05]  /*0320*/  BRA `(.L_x_2041) ;  /* 0x0000000c00387947 */ /* 0x000fea0003800000 */
.L_x_2037:
        /* <DEDUP_REMOVED lines=10> */
.L_x_2045:
[----:B------:R-:W2:Y:S02]  /*03d0*/  LDG.E.U16 R0, desc[UR36][R4.64] ;  /* 0x0000002404007981 */ /* 0x000ea4000c1e1500 */
[----:B--2---:R-:W-:-:S05]  /*03e0*/  HADD2.F32 R0, -RZ, R0.H0_H0 ;  /* 0x20000000ff007230 */ /* 0x004fca0000004100 */
[----:B------:R-:W-:-:S04]  /*03f0*/  FMUL.FTZ R0, R0, 1 ;  /* 0x3f80000000007820 */ /* 0x000fc80000410000 */
[----:B------:R0:W1:Y:S01]  /*0400*/  F2F.F64.F32 R26, R0 ;  /* 0x00000000001a7310 */ /* 0x0000620000201800 */
[----:B------:R-:W-:Y:S05]  /*0410*/  BRA `(.L_x_2041) ;  /* 0x0000000800fc7947 */ /* 0x000fea0003800000 */
.L_x_2044:
        /* <DEDUP_REMOVED lines=10> */
.L_x_2047:
[----:B------:R-:W2:Y:S02]  /*04c0*/  LDG.E.U16 R4, desc[UR36][R4.64] ;  /* 0x0000002404047981 */ /* 0x000ea4000c1e1500 */
[----:B--2---:R-:W-:-:S05]  /*04d0*/  HADD2.F32 R0, -RZ, R4.H0_H0 ;  /* 0x20000004ff007230 */ /* 0x004fca0000004100 */
[----:B------:R-:W-:-:S04]  /*04e0*/  FMUL.FTZ R0, R0, 1 ;  /* 0x3f80000000007820 */ /* 0x000fc80000410000 */
[----:B------:R0:W1:Y:S01]  /*04f0*/  F2F.F64.F32 R26, R0 ;  /* 0x00000000001a7310 */ /* 0x0000620000201800 */
[----:B------:R-:W-:Y:S05]  /*0500*/  BRA `(.L_x_2041) ;  /* 0x0000000800c07947 */ /* 0x000fea0003800000 */
.L_x_2046:
[----:B------:R0:W5:Y:S01]  /*0510*/  LDG.E.64 R26, desc[UR36][R4.64] ;  /* 0x00000024041a7981 */ /* 0x000162000c1e1b00 */
[----:B------:R-:W-:Y:S05]  /*0520*/  BRA `(.L_x_2041) ;  /* 0x0000000800b87947 */ /* 0x000fea0003800000 */
.L_x_2036:
        /* <DEDUP_REMOVED lines=13> */
.L_x_2050:
[----:B------:R0:W5:Y:S01]  /*0600*/  LDG.E.64 R26, desc[UR36][R4.64] ;  /* 0x00000024041a7981 */ /* 0x000162000c1e1b00 */
[----:B------:R-:W-:Y:S05]  /*0610*/  BRA `(.L_x_2041) ;  /* 0x00000008007c7947 */ /* 0x000fea0003800000 */
.L_x_2049:
        /* <DEDUP_REMOVED lines=25> */
[----:B------:R-:W-:-:S04]  /*07b0*/  FMUL.FTZ R7, R7, 1 ;  /* 0x3f80000007077820 */ /* 0x000fc80000410000 */
[----:B------:R0:W1:Y:S01]  /*07c0*/  F2F.F64.F32 R26, R7 ;  /* 0x00000007001a7310 */ /* 0x0000620000201800 */
[----:B------:R-:W-:Y:S05]  /*07d0*/  BRA `(.L_x_2041) ;  /* 0x00000008000c7947 */ /* 0x000fea0003800000 */
.L_x_2052:
        /* <DEDUP_REMOVED lines=16> */
.L_x_2051:
[----:B------:R-:W2:Y:S02]  /*08e0*/  LDG.E.U16 R0, desc[UR36][R4.64] ;  /* 0x0000002404007981 */ /* 0x000ea4000c1e1500 */
[----:B--2---:R-:W-:-:S04]  /*08f0*/  IMAD.U32 R0, R0, 0x10000, RZ ;  /* 0x0001000000007824 */ /* 0x004fc800078e00ff */
[----:B------:R-:W-:-:S04]  /*0900*/  FMUL.FTZ R0, R0, 1 ;  /* 0x3f80000000007820 */ /* 0x000fc80000410000 */
[----:B------:R0:W1:Y:S01]  /*0910*/  F2F.F64.F32 R26, R0 ;  /* 0x00000000001a7310 */ /* 0x0000620000201800 */
[----:B------:R-:W-:Y:S05]  /*0920*/  BRA `(.L_x_2041) ;  /* 0x0000000400b87947 */ /* 0x000fea0003800000 */
.L_x_2048:
        /* <DEDUP_REMOVED lines=11> */
.L_x_2055:
        /* <DEDUP_REMOVED lines=21> */
.L_x_2059:
[----:B------:R-:W-:Y:S05]  /*0b30*/  BSYNC B1 ;  /* 0x0000000000017941 */ /* 0x000fea0003800000 */
.L_x_2058:
[----:B------:R-:W-:Y:S01]  /*0b40*/  LEA R5, R0, 0x3b800000, 0x17 ;  /* 0x3b80000000057811 */ /* 0x000fe200078eb8ff */
[----:B------:R-:W-:-:S05]  /*0b50*/  IMAD.SHL.U32 R0, R3, 0x100000, RZ ;  /* 0x0010000003007824 */ /* 0x000fca00078e00ff */
[----:B------:R-:W-:-:S07]  /*0b60*/  LOP3.LUT R0, R5, R0, R6, 0xfe, !PT ;  /* 0x0000000005007212 */ /* 0x000fce00078efe06 */
.L_x_2057:
[----:B------:R-:W-:Y:S05]  /*0b70*/  BSYNC B0 ;  /* 0x0000000000007941 */ /* 0x000fea0003800000 */
.L_x_2056:
[----:B------:R-:W-:-:S04]  /*0b80*/  FMUL.FTZ R0, R0, 1 ;  /* 0x3f80000000007820 */ /* 0x000fc80000410000 */
[----:B------:R0:W1:Y:S01]  /*0b90*/  F2F.F64.F32 R26, R0 ;  /* 0x00000000001a7310 */ /* 0x0000620000201800 */
[----:B------:R-:W-:Y:S05]  /*0ba0*/  BRA `(.L_x_2041) ;  /* 0x0000000400187947 */ /* 0x000fea0003800000 */
.L_x_2054:
        /* <DEDUP_REMOVED lines=21> */
.L_x_2063:
[----:B------:R-:W-:Y:S05]  /*0d00*/  BSYNC B1 ;  /* 0x0000000000017941 */ /* 0x000fea0003800000 */
.L_x_2062:
[----:B------:R-:W-:Y:S01]  /*0d10*/  LEA R5, R0, 0x37800000, 0x17 ;  /* 0x3780000000057811 */ /* 0x000fe200078eb8ff */
[----:B------:R-:W-:-:S05]  /*0d20*/  IMAD.SHL.U32 R0, R3, 0x200000, RZ ;  /* 0x0020000003007824 */ /* 0x000fca00078e00ff */
[----:B------:R-:W-:-:S07]  /*0d30*/  LOP3.LUT R0, R5, R0, R6, 0xfe, !PT ;  /* 0x0000000005007212 */ /* 0x000fce00078efe06 */
.L_x_2061:
[----:B------:R-:W-:Y:S05]  /*0d40*/  BSYNC B0 ;  /* 0x0000000000007941 */ /* 0x000fea0003800000 */
.L_x_2060:
[----:B------:R-:W-:-:S04]  /*0d50*/  FMUL.FTZ R0, R0, 1 ;  /* 0x3f80000000007820 */ /* 0x000fc80000410000 */
[----:B------:R0:W1:Y:S01]  /*0d60*/  F2F.F64.F32 R26, R0 ;  /* 0x00000000001a7310 */ /* 0x0000620000201800 */
[----:B------:R-:W-:Y:S05]  /*0d70*/  BRA `(.L_x_2041) ;  /* 0x0000000000a47947 */ /* 0x000fea0003800000 */
.L_x_2053:
        /* <DEDUP_REMOVED lines=14> */
.L_x_2067:
[----:B------:R-:W-:Y:S05]  /*0e60*/  BSYNC B0 ;  /* 0x0000000000007941 */ /* 0x000fea0003800000 */
.L_x_2066:
[----:B------:R-:W-:-:S04]  /*0e70*/  FMUL.FTZ R0, R0, 1 ;  /* 0x3f80000000007820 */ /* 0x000fc80000410000 */
[----:B------:R0:W1:Y:S01]  /*0e80*/  F2F.F64.F32 R26, R0 ;  /* 0x00000000001a7310 */ /* 0x0000620000201800 */
[----:B------:R-:W-:Y:S05]  /*0e90*/  BRA `(.L_x_2041) ;  /* 0x00000000005c7947 */ /* 0x000fea0003800000 */
.L_x_2040:
        /* <DEDUP_REMOVED lines=16> */
.L_x_2068:
[----:B------:R-:W-:Y:S01]  /*0fa0*/  CS2R R26, SRZ ;  /* 0x00000000001a7805 */ /* 0x000fe2000001ff00 */
[----:B------:R-:W-:Y:S06]  /*0fb0*/  BRA `(.L_x_2041) ;  /* 0x0000000000147947 */ /* 0x000fec0003800000 */
.L_x_2065:
[----:B------:R-:W2:Y:S02]  /*0fc0*/  LDG.E.64 R26, desc[UR36][R4.64] ;  /* 0x00000024041a7981 */ /* 0x000ea4000c1e1b00 */
[----:B--2---:R-:W0:Y:S01]  /*0fd0*/  I2F.F64.U64 R26, R26 ;  /* 0x0000001a001a7312 */ /* 0x004e220000301800 */
[----:B------:R-:W-:Y:S05]  /*0fe0*/  BRA `(.L_x_2041) ;  /* 0x0000000000087947 */ /* 0x000fea0003800000 */
.L_x_2064:
[----:B------:R-:W2:Y:S02]  /*0ff0*/  LDG.E R4, desc[UR36][R4.64] ;  /* 0x0000002404047981 */ /* 0x000ea4000c1e1900 */
[----:B--2---:R0:W1:Y:S02]  /*1000*/  I2F.F64.U32 R26, R4 ;  /* 0x00000004001a7312 */ /* 0x0040640000201800 */
.L_x_2041:
[----:B------:R-:W3:Y:S02]  /*1010*/  S2R R29, SR_TID.X ;  /* 0x00000000001d7919 */ /* 0x000ee40000002100 */
[----:B---3--:R-:W-:-:S07]  /*1020*/  VIADD R29, R29, 0x80 ;  /* 0x000000801d1d7836 */ /* 0x008fce0000000000 */
.L_x_2035:
[----:B------:R-:W-:Y:S05]  /*1030*/  BSYNC B6 ;  /* 0x0000000000067941 */ /* 0x000fea0003800000 */
.L_x_2034:
        /* <DEDUP_REMOVED lines=21> */
[----:B------:R-:W3:Y:S02]  /*1190*/  LDG.E.S8 R4, desc[UR36][R4.64] ;  /* 0x0000002404047981 */ /* 0x000ee4000c1e1300 */
[----:B---3--:R0:W1:Y:S01]  /*11a0*/  I2F.F64.S16 R22, R4 ;  /* 0x0000000400167312 */ /* 0x0080620000101c00 */
[----:B------:R-:W-:Y:S05]  /*11b0*/  BRA `(.L_x_2076) ;  /* 0x0000000c007c7947 */ /* 0x000fea0003800000 */
.L_x_2074:
[----:B------:R-:W3:Y:S02]  /*11c0*/  LDG.E.U8 R4, desc[UR36][R4.64] ;  /* 0x0000002404047981 */ /* 0x000ee4000c1e1100 */
[----:B---3--:R0:W1:Y:S01]  /*11d0*/  I2F.F64.U16 R22, R4 ;  /* 0x0000000400167312 */ /* 0x0080620000101800 */
[----:B------:R-:W-:Y:S05]  /*11e0*/  BRA `(.L_x_2076) ;  /* 0x0000000c00707947 */ /* 0x000fea0003800000 */
.L_x_2073:
[----:B------:R-:W-:-:S13]  /*11f0*/  ISETP.NE.AND P0, PT, R0, 0x2, PT ;  /* 0x000000020000780c */ /* 0x000fda0003f05270 */
[----:B------:R-:W-:Y:S05]  /*1200*/  @!P0 BRA `(.L_x_2077) ;  /* 0x0000000000288947 */ /* 0x000fea0003800000 */
[----:B------:R-:W-:-:S13]  /*1210*/  ISETP.NE.AND P0, PT, R0, 0x3, PT ;  /* 0x000000030000780c */ /* 0x000fda0003f05270 */
[----:B------:R-:W-:Y:S05]  /*1220*/  @!P0 BRA `(.L_x_2078) ;  /* 0x0000000000148947 */ /* 0x000fea0003800000 */
[----:B------:R-:W-:-:S13]  /*1230*/  ISETP.NE.AND P0, PT, R0, 0x4, PT ;  /* 0x000000040000780c */ /* 0x000fda0003f05270 */
[----:B------:R-:W-:Y:S05]  /*1240*/  @P0 BRA `(.L_x_2075) ;  /* 0x0000000800fc0947 */ /* 0x000fea0003800000 */
[----:B------:R-:W3:Y:S02]  /*1250*/  LDG.E.64 R22, desc[UR36][R4.64] ;  /* 0x0000002404167981 */ /* 0x000ee4000c1e1b00 */
[----:B---3--:R-:W0:Y:S01]  /*1260*/  I2F.F64.S64 R22, R22 ;  /* 0x0000001600167312 */ /* 0x008e220000301c00 */
[----:B------:R-:W-:Y:S05]  /*1270*/  BRA `(.L_x_2076) ;  /* 0x0000000c004c7947 */ /* 0x000fea0003800000 */
.L_x_2078:
[----:B------:R-:W3:Y:S02]  /*1280*/  LDG.E R4, desc[UR36][R4.64] ;  /* 0x0000002404047981 */ /* 0x000ee4000c1e1900 */
[----:B---3--:R0:W1:Y:S01]  /*1290*/  I2F.F64 R22, R4 ;  /* 0x0000000400167312 */ /* 0x0080620000201c00 */
[----:B------:R-:W-:Y:S05]  /*12a0*/  BRA `(.L_x_2076) ;  /* 0x0000000c00407947 */ /* 0x000fea0003800000 */
.L_x_2077:
[----:B------:R-:W3:Y:S02]  /*12b0*/  LDG.E.U16 R4, desc[UR36][R4.64] ;  /* 0x0000002404047981 */ /* 0x000ee4000c1e1500 */
[----:B---3--:R0:W1:Y:S01]  /*12c0*/  I2F.F64.S16 R22, R4 ;  /* 0x0000000400167312 */ /* 0x0080620000101c00 */
[----:B------:R-:W-:Y:S05]  /*12d0*/  BRA `(.L_x_2076) ;  /* 0x0000000c00347947 */ /* 0x000fea0003800000 */
.L_x_2072:
[----:B------:R-:W-:-:S13]  /*12e0*/  ISETP.GT.AND P0, PT, R0, 0x6, PT ;  /* 0x000000060000780c */ /* 0x000fda0003f04270 */
[----:B------:R-:W-:Y:S05]  /*12f0*/  @P0 BRA `(.L_x_2079) ;  /* 0x0000000000340947 */ /* 0x000fea0003800000 */
[----:B------:R-:W-:-:S13]  /*1300*/  ISETP.NE.AND P0, PT, R0, 0x5, PT ;  /* 0x000000050000780c */ /* 0x000fda0003f05270 */
[----:B------:R-:W-:Y:S05]  /*1310*/  @!P0 BRA `(.L_x_2080) ;  /* 0x0000000000188947 */ /* 0x000fea0003800000 */
[----:B------:R-:W-:-:S13]  /*1320*/  ISETP.NE.AND P0, PT, R0, 0x6, PT ;  /* 0x000000060000780c */ /* 0x000fda0003f05270 */
[----:B------:R-:W-:Y:S05]  /*1330*/  @P0 BRA `(.L_x_2075) ;  /* 0x0000000800c00947 */ /* 0x000fea0003800000 */
[----:B------:R-:W3:Y:S02]  /*1340*/  LDG.E R22, desc[UR36][R4.64] ;  /* 0x0000002404167981 */ /* 0x000ee4000c1e1900 */
[----:B---3--:R-:W-:-:S06]  /*1350*/  FMUL.FTZ R22, R22, 1 ;  /* 0x3f80000016167820 */ /* 0x008fcc0000410000 */
[----:B------:R-:W0:Y:S01]  /*1360*/  F2F.F64.F32 R22, R22 ;  /* 0x0000001600167310 */ /* 0x000e220000201800 */
[----:B------:R-:W-:Y:S05]  /*1370*/  BRA `(.L_x_2076) ;  /* 0x0000000c000c7947 */ /* 0x000fea0003800000 */
.L_x_2080:
[----:B------:R-:W3:Y:S02]  /*1380*/  LDG.E.U16 R0, desc[UR36][R4.64] ;  /* 0x0000002404007981 */ /* 0x000ee4000c1e1500 */
[----:B---3--:R-:W-:-:S05]  /*1390*/  HADD2.F32 R0, -RZ, R0.H0_H0 ;  /* 0x20000000ff007230 */ /* 0x008fca0000004100 */
[----:B------:R-:W-:-:S04]  /*13a0*/  FMUL.FTZ R0, R0, 1 ;  /* 0x3f80000000007820 */ /* 0x000fc80000410000 */
[----:B------:R0:W1:Y:S01]  /*13b0*/  F2F.F64.F32 R22, R0 ;  /* 0x0000000000167310 */ /* 0x0000620000201800 */
[----:B------:R-:W-:Y:S05]  /*13c0*/  BRA `(.L_x_2076) ;  /* 0x0000000800f87947 */ /* 0x000fea0003800000 */
.L_x_2079:
[----:B------:R-:W-:-:S13]  /*13d0*/  ISETP.NE.AND P0, PT, R0, 0x7, PT ;  /* 0x000000070000780c */ /* 0x000fda0003f05270 */
[----:B------:R-:W-:Y:S05]  /*13e0*/  @!P0 BRA `(.L_x_2081) ;  /* 0x0000000000348947 */ /* 0x000fea0003800000 */
        /* <DEDUP_REMOVED lines=8> */
.L_x_2082:
[----:B------:R-:W3:Y:S02]  /*1470*/  LDG.E.U16 R4, desc[UR36][R4.64] ;  /* 0x0000002404047981 */ /* 0x000ee4000c1e1500 */
[----:B---3--:R-:W-:-:S05]  /*1480*/  HADD2.F32 R0, -RZ, R4.H0_H0 ;  /* 0x20000004ff007230 */ /* 0x008fca0000004100 */
[----:B------:R-:W-:-:S04]  /*1490*/  FMUL.FTZ R0, R0, 1 ;  /* 0x3f80000000007820 */ /* 0x000fc80000410000 */
[----:B------:R0:W1:Y:S01]  /*14a0*/  F2F.F64.F32 R22, R0 ;  /* 0x0000000000167310 */ /* 0x0000620000201800 */
[----:B------:R-:W-:Y:S05]  /*14b0*/  BRA `(.L_x_2076) ;  /* 0x0000000800bc7947 */ /* 0x000fea0003800000 */
.L_x_2081:
[----:B------:R0:W5:Y:S01]  /*14c0*/  LDG.E.64 R22, desc[UR36][R4.64] ;  /* 0x0000002404167981 */ /* 0x000162000c1e1b00 */
[----:B------:R-:W-:Y:S05]  /*14d0*/  BRA `(.L_x_2076) ;  /* 0x0000000800b47947 */ /* 0x000fea0003800000 */
.L_x_2071:
        /* <DEDUP_REMOVED lines=8> */
[----:B------:R-:W3:Y:S01]  /*1560*/  LDG.E.U8 R4, desc[UR36][R4.64] ;  /* 0x0000002404047981 */ /* 0x000ee2000c1e1100 */
[----:B------:R-:W-:Y:S01]  /*1570*/  IMAD.MOV.U32 R22, RZ, RZ, RZ ;  /* 0x000000ffff167224 */ /* 0x000fe200078e00ff */
[----:B---3--:R-:W-:-:S04]  /*1580*/  ISETP.NE.AND P0, PT, R4, RZ, PT ;  /* 0x000000ff0400720c */ /* 0x008fc80003f05270 */
[----:B------:R-:W-:Y:S01]  /*1590*/  FSEL R23, RZ, 1.875, !P0 ;  /* 0x3ff00000ff177808 */ /* 0x000fe20004000000 */
[----:B------:R-:W-:Y:S08]  /*15a0*/  BRA `(.L_x_2076) ;  /* 0x0000000800807947 */ /* 0x000ff00003800000 */
.L_x_2085:
[----:B------:R0:W5:Y:S01]  /*15b0*/  LDG.E.64 R22, desc[UR36][R4.64] ;  /* 0x0000002404167981 */ /* 0x000162000c1e1b00 */
[----:B------:R-:W-:Y:S05]  /*15c0*/  BRA `(.L_x_2076) ;  /* 0x0000000800787947 */ /* 0x000fea0003800000 */
.L_x_2084:
[----:B------:R-:W-:-:S13]  /*15d0*/  ISETP.NE.AND P0, PT, R0, 0xf, PT ;  /* 0x0000000f0000780c */ /* 0x000fda0003f05270 */
[----:B------:R-:W-:Y:S05]  /*15e0*/  @!P0 BRA `(.L_x_2086) ;  /* 0x0000000000a48947 */ /* 0x000fea0003800000 */
[----:B------:R-:W-:-:S13]  /*15f0*/  ISETP.NE.AND P0, PT, R0, 0x17, PT ;  /* 0x000000170000780c */ /* 0x000fda0003f05270 */
[----:B------:R-:W-:Y:S05]  /*1600*/  @!P0 BRA `(.L_x_2087) ;  /* 0x0000000000608947 */ /* 0x000fea0003800000 */
[----:B------:R-:W-:-:S13]  /*1610*/  ISETP.NE.AND P0, PT, R0, 0x18, PT ;  /* 0x000000180000780c */ /* 0x000fda0003f05270 */
[----:B------:R-:W-:Y:S05]  /*1620*/  @P0 BRA `(.L_x_2075) ;  /* 0x0000000800040947 */ /* 0x000fea0003800000 */
[----:B------:R-:W3:Y:S01]  /*1630*/  LDG.E.U8 R0, desc[UR36][R4.64] ;  /* 0x0000002404007981 */ /* 0x000ee2000c1e1100 */
[----:B------:R-:W-:Y:S02]  /*1640*/  IMAD.MOV.U32 R9, RZ, RZ, -0x800000 ;  /* 0xff800000ff097424 */ /* 0x000fe400078e00ff */
[----:B---3--:R-:W-:-:S05]  /*1650*/  IMAD.SHL.U32 R0, R0, 0x1000000, RZ ;  /* 0x0100000000007824 */ /* 0x008fca00078e00ff */
        /* <DEDUP_REMOVED lines=19> */
.L_x_2087:
[----:B------:R-:W3:Y:S02]  /*1790*/  LDG.E.U8 R4, desc[UR36][R4.64] ;  /* 0x0000002404047981 */ /* 0x000ee4000c1e1100 */
[----:B---3--:R-:W-:-:S05]  /*17a0*/  IMAD.SHL.U32 R0, R4, 0x2000000, RZ ;  /* 0x0200000004007824 */ /* 0x008fca00078e00ff */
        /* <DEDUP_REMOVED lines=11> */
[----:B------:R3:W0:Y:S01]  /*1860*/  F2F.F64.F32 R22, R0 ;  /* 0x0000000000167310 */ /* 0x0006220000201800 */
[----:B------:R-:W-:Y:S05]  /*1870*/  BRA `(.L_x_2076) ;  /* 0x0000000400cc7947 */ /* 0x000fea0003800000 */
.L_x_2086:
[----:B------:R-:W3:Y:S02]  /*1880*/  LDG.E.U16 R0, desc[UR36][R4.64] ;  /* 0x0000002404007981 */ /* 0x000ee4000c1e1500 */
[----:B---3--:R-:W-:-:S04]  /*1890*/  IMAD.U32 R0, R0, 0x10000, RZ ;  /* 0x0001000000007824 */ /* 0x008fc800078e00ff */
[----:B------:R-:W-:-:S04]  /*18a0*/  FMUL.FTZ R0, R0, 1 ;  /* 0x3f80000000007820 */ /* 0x000fc80000410000 */
[----:B------:R0:W1:Y:S01]  /*18b0*/  F2F.F64.F32 R22, R0 ;  /* 0x0000000000167310 */ /* 0x0000620000201800 */
[----:B------:R-:W-:Y:S05]  /*18c0*/  BRA `(.L_x_2076) ;  /* 0x0000000400b87947 */ /* 0x000fea0003800000 */
.L_x_2083:
        /* <DEDUP_REMOVED lines=8> */
[----:B------:R-:W3:Y:S02]  /*1950*/  LDG.E.U16 R4, desc[UR36][R4.64] ;  /* 0x0000002404047981 */ /* 0x000ee4000c1e1500 */
[----:B---3--:R0:W1:Y:S01]  /*1960*/  I2F.F64.U16 R22, R4 ;  /* 0x0000000400167312 */ /* 0x0080620000101800 */
[----:B------:R-:W-:Y:S05]  /*1970*/  BRA `(.L_x_2076) ;  /* 0x00000004008c7947 */ /* 0x000fea0003800000 */
.L_x_2090:
[----:B------:R-:W3:Y:S01]  /*1980*/  LDG.E.U8 R3, desc[UR36][R4.64] ;  /* 0x0000002404037981 */ /* 0x000ee2000c1e1100 */
[----:B------:R-:W-:Y:S01]  /*1990*/  BSSY B0, `(.L_x_2091) ;  /* 0x0000018000007945 */ /* 0x000fe20003800000 */
[----:B------:R-:W-:Y:S01]  /*19a0*/  IMAD.MOV.U32 R0, RZ, RZ, RZ ;  /* 0x000000ffff007224 */ /* 0x000fe200078e00ff */
[----:B---3--:R-:W-:-:S13]  /*19b0*/  ISETP.NE.AND P0, PT, R3, RZ, PT ;  /* 0x000000ff0300720c */ /* 0x008fda0003f05270 */
        /* <DEDUP_REMOVED lines=17> */
.L_x_2094:
[----:B------:R-:W-:Y:S05]  /*1ad0*/  BSYNC B1 ;  /* 0x0000000000017941 */ /* 0x000fea0003800000 */
.L_x_2093:
[----:B------:R-:W-:Y:S01]  /*1ae0*/  LEA R5, R0, 0x3b800000, 0x17 ;  /* 0x3b80000000057811 */ /* 0x000fe200078eb8ff */
[----:B------:R-:W-:-:S05]  /*1af0*/  IMAD.SHL.U32 R0, R3, 0x100000, RZ ;  /* 0x0010000003007824 */ /* 0x000fca00078e00ff */
[----:B------:R-:W-:-:S07]  /*1b00*/  LOP3.LUT R0, R5, R0, R6, 0xfe, !PT ;  /* 0x0000000005007212 */ /* 0x000fce00078efe06 */
.L_x_2092:
[----:B------:R-:W-:Y:S05]  /*1b10*/  BSYNC B0 ;  /* 0x0000000000007941 */ /* 0x000fea0003800000 */
.L_x_2091:
[----:B------:R-:W-:-:S04]  /*1b20*/  FMUL.FTZ R0, R0, 1 ;  /* 0x3f80000000007820 */ /* 0x000fc80000410000 */
[----:B------:R0:W1:Y:S01]  /*1b30*/  F2F.F64.F32 R22, R0 ;  /* 0x0000000000167310 */ /* 0x0000620000201800 */
[----:B------:R-:W-:Y:S05]  /*1b40*/  BRA `(.L_x_2076) ;  /* 0x0000000400187947 */ /* 0x000fea0003800000 */
.L_x_2089:
        /* <DEDUP_REMOVED lines=21> */
.L_x_2098:
[----:B------:R-:W-:Y:S05]  /*1ca0*/  BSYNC B1 ;  /* 0x0000000000017941 */ /* 0x000fea0003800000 */
.L_x_2097:
[----:B------:R-:W-:Y:S01]  /*1cb0*/  LEA R5, R0, 0x37800000, 0x17 ;  /* 0x3780000000057811 */ /* 0x000fe200078eb8ff */
[----:B------:R-:W-:-:S05]  /*1cc0*/  IMAD.SHL.U32 R0, R3, 0x200000, RZ ;  /* 0x0020000003007824 */ /* 0x000fca00078e00ff */
[----:B------:R-:W-:-:S07]  /*1cd0*/  LOP3.LUT R0, R5, R0, R6, 0xfe, !PT ;  /* 0x0000000005007212 */ /* 0x000fce00078efe06 */
.L_x_2096:
[----:B------:R-:W-:Y:S05]  /*1ce0*/  BSYNC B0 ;  /* 0x0000000000007941 */ /* 0x000fea0003800000 */
.L_x_2095:
[----:B------:R-:W-:-:S04]  /*1cf0*/  FMUL.FTZ R0, R0, 1 ;  /* 0x3f80000000007820 */ /* 0x000fc80000410000 */
[----:B------:R0:W1:Y:S01]  /*1d00*/  F2F.F64.F32 R22, R0 ;  /* 0x0000000000167310 */ /* 0x0000620000201800 */
[----:B------:R-:W-:Y:S05]  /*1d10*/  BRA `(.L_x_2076) ;  /* 0x0000000000a47947 */ /* 0x000fea0003800000 */
.L_x_2088:
[----:B------:R-:W-:-:S13]  /*1d20*/  ISETP.NE.AND P0, PT, R0, 0x1c, PT ;  /* 0x0000001c0000780c */ /* 0x000fda0003f05270 */
[----:B------:R-:W-:Y:S05]  /*1d30*/  @!P0 BRA `(.L_x_2099) ;  /* 0x0000000000948947 */ /* 0x000fea0003800000 */
[----:B------:R-:W-:-:S13]  /*1d40*/  ISETP.NE.AND P0, PT, R0, 0x1d, PT ;  /* 0x0000001d0000780c */ /* 0x000fda0003f05270 */
[----:B------:R-:W-:Y:S05]  /*1d50*/  @!P0 BRA `(.L_x_2100) ;  /* 0x0000000000808947 */ /* 0x000fea0003800000 */
[----:B------:R-:W-:-:S13]  /*1d60*/  ISETP.NE.AND P0, PT, R0, 0x2c, PT ;  /* 0x0000002c0000780c */ /* 0x000fda0003f05270 */
[----:B------:R-:W-:Y:S05]  /*1d70*/  @P0 BRA `(.L_x_2075) ;  /* 0x0000000000300947 */ /* 0x000fea0003800000 */
[----:B------:R-:W3:Y:S01]  /*1d80*/  LDG.E.U8 R4, desc[UR36][R4.64] ;  /* 0x0000002404047981 */ /* 0x000ee2000c1e1100 */
[----:B------:R-:W-:Y:S01]  /*1d90*/  BSSY B0, `(.L_x_2101) ;  /* 0x0000007000007945 */ /* 0x000fe20003800000 */
[----:B------:R-:W-:Y:S01]  /*1da0*/  IMAD.MOV.U32 R0, RZ, RZ, 0x400000 ;  /* 0x00400000ff007424 */ /* 0x000fe200078e00ff */
[----:B---3--:R-:W-:-:S13]  /*1db0*/  ISETP.NE.AND P0, PT, R4, RZ, PT ;  /* 0x000000ff0400720c */ /* 0x008fda0003f05270 */
[----:B------:R-:W-:Y:S05]  /*1dc0*/  @!P0 BRA `(.L_x_2102) ;  /* 0x00000000000c8947 */ /* 0x000fea0003800000 */
[----:B------:R-:W-:-:S13]  /*1dd0*/  ISETP.NE.AND P0, PT, R4, 0xff, PT ;  /* 0x000000ff0400780c */ /* 0x000fda0003f05270 */
[----:B------:R-:W-:Y:S02]  /*1de0*/  @!P0 IMAD.MOV.U32 R0, RZ, RZ, 0x7f800001 ;  /* 0x7f800001ff008424 */ /* 0x000fe400078e00ff */
[----:B------:R-:W-:-:S07]  /*1df0*/  @P0 IMAD.SHL.U32 R0, R4, 0x800000, RZ ;  /* 0x0080000004000824 */ /* 0x000fce00078e00ff */
.L_x_2102:
[----:B------:R-:W-:Y:S05]  /*1e00*/  BSYNC B0 ;  /* 0x0000000000007941 */ /* 0x000fea0003800000 */
.L_x_2101:
[----:B------:R-:W-:-:S04]  /*1e10*/  FMUL.FTZ R0, R0, 1 ;  /* 0x3f80000000007820 */ /* 0x000fc80000410000 */
[----:B------:R0:W1:Y:S01]  /*1e20*/  F2F.F64.F32 R22, R0 ;  /* 0x0000000000167310 */ /* 0x0000620000201800 */
[----:B------:R-:W-:Y:S05]  /*1e30*/  BRA `(.L_x_2076) ;  /* 0x00000000005c7947 */ /* 0x000fea0003800000 */
.L_x_2075:
        /* <DEDUP_REMOVED lines=15> */
[----:B-12-45:R-:W-:Y:S05]  /*1f30*/  CALL.ABS.NOINC R14 ;  /* 0x000000000e007343 */ /* 0x036fea0003c00000 */
.L_x_2103:
[----:B------:R-:W-:Y:S01]  /*1f40*/  CS2R R22, SRZ ;  /* 0x0000000000167805 */ /* 0x000fe2000001ff00 */
[----:B------:R-:W-:Y:S06]  /*1f50*/  BRA `(.L_x_2076) ;  /* 0x0000000000147947 */ /* 0x000fec0003800000 */
.L_x_2100:
[----:B------:R-:W3:Y:S02]  /*1f60*/  LDG.E.64 R22, desc[UR36][R4.64] ;  /* 0x0000002404167981 */ /* 0x000ee4000c1e1b00 */
[----:B---3--:R-:W0:Y:S01]  /*1f70*/  I2F.F64.U64 R22, R22 ;  /* 0x0000001600167312 */ /* 0x008e220000301800 */
[----:B------:R-:W-:Y:S05]  /*1f80*/  BRA `(.L_x_2076) ;  /* 0x0000000000087947 */ /* 0x000fea0003800000 */
.L_x_2099:
[----:B------:R-:W3:Y:S02]  /*1f90*/  LDG.E R4, desc[UR36][R4.64] ;  /* 0x0000002404047981 */ /* 0x000ee4000c1e1900 */
[----:B---3--:R0:W1:Y:S02]  /*1fa0*/  I2F.F64.U32 R22, R4 ;  /* 0x0000000400167312 */ /* 0x0080640000201800 */
.L_x_2076:
[----:B------:R-:W-:-:S07]  /*1fb0*/  VIADD R29, R29, 0x80 ;  /* 0x000000801d1d7836 */ /* 0x000fce0000000000 */
.L_x_2070:
[----:B------:R-:W-:Y:S05]  /*1fc0*/  BSYNC B6 ;  /* 0x0000000000067941 */ /* 0x000fea0003800000 */
.L_x_2069:
[----:B------:R-:W-:Y:S01]  /*1fd0*/  ISETP.GE.AND P0, PT, R29, R18, PT ;  /* 0x000000121d00720c */ /* 0x000fe20003f06270 */
[----:B------:R-:W-:Y:S01]  /*1fe0*/  BSSY B6, `(.L_x_2104) ;  /* 0x00000f9000067945 */ /* 0x000fe20003800000 */
[----:B------:R-:W-:Y:S02]  /*1ff0*/  CS2R R16, SRZ ;  /* 0x0000000000107805 */ /* 0x000fe4000001ff00 */
[----:B------:R-:W-:-:S09]  /*2000*/  CS2R R24, SRZ ;  /* 0x0000000000187805 */ /* 0x000fd2000001ff00 */
[----:B------:R-:W-:Y:S05]  /*2010*/  @P0 BRA `(.L_x_2105) ;  /* 0x0000000c00d40947 */ /* 0x000fea0003800000 */
[----:B01----:R-:W0:Y:S01]  /*2020*/  LDC.64 R4, c[0x0][0x220] ;  /* 0x00008800ff047b82 */ /* 0x003e220000000a00 */
[----:B---3--:R-:W-:Y:S01]  /*2030*/  IMAD R0, R2, 0x200, R29 ;  /* 0x0000020002007824 */ /* 0x008fe200078e021d */
        /* <DEDUP_REMOVED lines=19> */
.L_x_2109:
[----:B------:R-:W3:Y:S02]  /*2170*/  LDG.E.U8 R4, desc[UR36][R4.64] ;  /* 0x0000002404047981 */ /* 0x000ee4000c1e1100 */
[----:B---3--:R0:W1:Y:S01]  /*2180*/  I2F.F64.U16 R24, R4 ;  /* 0x0000000400187312 */ /* 0x0080620000101800 */
[----:B------:R-:W-:Y:S05]  /*2190*/  BRA `(.L_x_2111) ;  /* 0x0000000c00707947 */ /* 0x000fea0003800000 */
.L_x_2108:
        /* <DEDUP_REMOVED lines=9> */
.L_x_2113:
[----:B------:R-:W3:Y:S02]  /*2230*/  LDG.E R4, desc[UR36][R4.64] ;  /* 0x0000002404047981 */ /* 0x000ee4000c1e1900 */
[----:B---3--:R0:W1:Y:S01]  /*2240*/  I2F.F64 R24, R4 ;  /* 0x0000000400187312 */ /* 0x0080620000201c00 */
[----:B------:R-:W-:Y:S05]  /*2250*/  BRA `(.L_x_2111) ;  /* 0x0000000c00407947 */ /* 0x000fea0003800000 */
.L_x_2112:
[----:B------:R-:W3:Y:S02]  /*2260*/  LDG.E.U16 R4, desc[UR36][R4.64] ;  /* 0x0000002404047981 */ /* 0x000ee4000c1e1500 */
[----:B---3--:R0:W1:Y:S01]  /*2270*/  I2F.F64.S16 R24, R4 ;  /* 0x0000000400187312 */ /* 0x0080620000101c00 */
[----:B------:R-:W-:Y:S05]  /*2280*/  BRA `(.L_x_2111) ;  /* 0x0000000c00347947 */ /* 0x000fea0003800000 */
.L_x_2107:
        /* <DEDUP_REMOVED lines=10> */
.L_x_2115:
[----:B------:R-:W3:Y:S02]  /*2330*/  LDG.E.U16 R0, desc[UR36][R4.64] ;  /* 0x0000002404007981 */ /* 0x000ee4000c1e1500 */
[----:B---3--:R-:W-:-:S05]  /*2340*/  HADD2.F32 R0, -RZ, R0.H0_H0 ;  /* 0x20000000ff007230 */ /* 0x008fca0000004100 */
[----:B------:R-:W-:-:S04]  /*2350*/  FMUL.FTZ R0, R0, 1 ;  /* 0x3f80000000007820 */ /* 0x000fc80000410000 */
[----:B------:R0:W1:Y:S01]  /*2360*/  F2F.F64.F32 R24, R0 ;  /* 0x0000000000187310 */ /* 0x0000620000201800 */
[----:B------:R-:W-:Y:S05]  /*2370*/  BRA `(.L_x_2111) ;  /* 0x0000000800f87947 */ /* 0x000fea0003800000 */
.L_x_2114:
        /* <DEDUP_REMOVED lines=10> */
.L_x_2117:
[----:B------:R-:W3:Y:S02]  /*2420*/  LDG.E.U16 R4, desc[UR36][R4.64] ;  /* 0x0000002404047981 */ /* 0x000ee4000c1e1500 */
[----:B---3--:R-:W-:-:S05]  /*2430*/  HADD2.F32 R0, -RZ, R4.H0_H0 ;  /* 0x20000004ff007230 */ /* 0x008fca0000004100 */
[----:B------:R-:W-:-:S04]  /*2440*/  FMUL.FTZ R0, R0, 1 ;  /* 0x3f80000000007820 */ /* 0x000fc80000410000 */
[----:B------:R0:W1:Y:S01]  /*2450*/  F2F.F64.F32 R24, R0 ;  /* 0x0000000000187310 */ /* 0x0000620000201800 */
[----:B------:R-:W-:Y:S05]  /*2460*/  BRA `(.L_x_2111) ;  /* 0x0000000800bc7947 */ /* 0x000fea0003800000 */
.L_x_2116:
[----:B------:R0:W5:Y:S01]  /*2470*/  LDG.E.64 R24, desc[UR36][R4.64] ;  /* 0x0000002404187981 */ /* 0x000162000c1e1b00 */
[----:B------:R-:W-:Y:S05]  /*2480*/  BRA `(.L_x_2111) ;  /* 0x0000000800b47947 */ /* 0x000fea0003800000 */
.L_x_2106:
        /* <DEDUP_REMOVED lines=13> */
.L_x_2120:
[----:B------:R0:W5:Y:S01]  /*2560*/  LDG.E.64 R24, desc[UR36][R4.64] ;  /* 0x0000002404187981 */ /* 0x000162000c1e1b00 */
[----:B------:R-:W-:Y:S05]  /*2570*/  BRA `(.L_x_2111) ;  /* 0x0000000800787947 */ /* 0x000fea0003800000 */
.L_x_2119:
        /* <DEDUP_REMOVED lines=28> */
.L_x_2122:
        /* <DEDUP_REMOVED lines=15> */
.L_x_2121:
[----:B------:R-:W3:Y:S02]  /*2830*/  LDG.E.U16 R0, desc[UR36][R4.64] ;  /* 0x0000002404007981 */ /* 0x000ee4000c1e1500 */
[----:B---3--:R-:W-:-:S04]  /*2840*/  IMAD.U32 R0, R0, 0x10000, RZ ;  /* 0x0001000000007824 */ /* 0x008fc800078e00ff */
[----:B------:R-:W-:-:S04]  /*2850*/  FMUL.FTZ R0, R0, 1 ;  /* 0x3f80000000007820 */ /* 0x000fc80000410000 */
[----:B------:R0:W1:Y:S01]  /*2860*/  F2F.F64.F32 R24, R0 ;  /* 0x0000000000187310 */ /* 0x0000620000201800 */
[----:B------:R-:W-:Y:S05]  /*2870*/  BRA `(.L_x_2111) ;  /* 0x0000000400b87947 */ /* 0x000fea0003800000 */
.L_x_2118:
        /* <DEDUP_REMOVED lines=11> */
.L_x_2125:
        /* <DEDUP_REMOVED lines=21> */
.L_x_2129:
[----:B------:R-:W-:Y:S05]  /*2a80*/  BSYNC B1 ;  /* 0x0000000000017941 */ /* 0x000fea0003800000 */
.L_x_2128:
[----:B------:R-:W-:Y:S01]  /*2a90*/  LEA R5, R0, 0x3b800000, 0x17 ;  /* 0x3b80000000057811 */ /* 0x000fe200078eb8ff */
[----:B------:R-:W-:-:S05]  /*2aa0*/  IMAD.SHL.U32 R0, R3, 0x100000, RZ ;  /* 0x0010000003007824 */ /* 0x000fca00078e00ff */
[----:B------:R-:W-:-:S07]  /*2ab0*/  LOP3.LUT R0, R5, R0, R6, 0xfe, !PT ;  /* 0x0000000005007212 */ /* 0x000fce00078efe06 */
.L_x_2127:
[----:B------:R-:W-:Y:S05]  /*2ac0*/  BSYNC B0 ;  /* 0x0000000000007941 */ /* 0x000fea0003800000 */
.L_x_2126:
[----:B------:R-:W-:-:S04]  /*2ad0*/  FMUL.FTZ R0, R0, 1 ;  /* 0x3f80000000007820 */ /* 0x000fc80000410000 */
[----:B------:R3:W0:Y:S01]  /*2ae0*/  F2F.F64.F32 R24, R0 ;  /* 0x0000000000187310 */ /* 0x0006220000201800 */
[----:B------:R-:W-:Y:S05]  /*2af0*/  BRA `(.L_x_2111) ;  /* 0x0000000400187947 */ /* 0x000fea0003800000 */
.L_x_2124:
        /* <DEDUP_REMOVED lines=21> */
.L_x_2133:
[----:B------:R-:W-:Y:S05]  /*2c50*/  BSYNC B1 ;  /* 0x0000000000017941 */ /* 0x000fea0003800000 */
.L_x_2132:
[----:B------:R-:W-:Y:S01]  /*2c60*/  LEA R5, R0, 0x37800000, 0x17 ;  /* 0x3780000000057811 */ /* 0x000fe200078eb8ff */
[----:B------:R-:W-:-:S05]  /*2c70*/  IMAD.SHL.U32 R0, R3, 0x200000, RZ ;  /* 0x0020000003007824 */ /* 0x000fca00078e00ff */
[----:B------:R-:W-:-:S07]  /*2c80*/  LOP3.LUT R0, R5, R0, R6, 0xfe, !PT ;  /* 0x0000000005007212 */ /* 0x000fce00078efe06 */
.L_x_2131:
[----:B------:R-:W-:Y:S05]  /*2c90*/  BSYNC B0 ;  /* 0x0000000000007941 */ /* 0x000fea0003800000 */
.L_x_2130:
[----:B------:R-:W-:-:S04]  /*2ca0*/  FMUL.FTZ R0, R0, 1 ;  /* 0x3f80000000007820 */ /* 0x000fc80000410000 */
[----:B------:R0:W1:Y:S01]  /*2cb0*/  F2F.F64.F32 R24, R0 ;  /* 0x0000000000187310 */ /* 0x0000620000201800 */
[----:B------:R-:W-:Y:S05]  /*2cc0*/  BRA `(.L_x_2111) ;  /* 0x0000000000a47947 */ /* 0x000fea0003800000 */
.L_x_2123:
        /* <DEDUP_REMOVED lines=14> */
.L_x_2137:
[----:B------:R-:W-:Y:S05]  /*2db0*/  BSYNC B0 ;  /* 0x0000000000007941 */ /* 0x000fea0003800000 */
.L_x_2136:
[----:B------:R-:W-:-:S04]  /*2dc0*/  FMUL.FTZ R0, R0, 1 ;  /* 0x3f80000000007820 */ /* 0x000fc80000410000 */
[----:B------:R0:W1:Y:S01]  /*2dd0*/  F2F.F64.F32 R24, R0 ;  /* 0x0000000000187310 */ /* 0x0000620000201800 */
[----:B------:R-:W-:Y:S05]  /*2de0*/  BRA `(.L_x_2111) ;  /* 0x00000000005c7947 */ /* 0x000fea0003800000 */
.L_x_2110:
        /* <DEDUP_REMOVED lines=16> */
.L_x_2138:
[----:B------:R-:W-:Y:S01]  /*2ef0*/  CS2R R24, SRZ ;  /* 0x0000000000187805 */ /* 0x000fe2000001ff00 */
[----:B------:R-:W-:Y:S06]  /*2f00*/  BRA `(.L_x_2111) ;  /* 0x0000000000147947 */ /* 0x000fec0003800000 */
.L_x_2135:
[----:B------:R-:W3:Y:S02]  /*2f10*/  LDG.E.64 R24, desc[UR36][R4.64] ;  /* 0x0000002404187981 */ /* 0x000ee4000c1e1b00 */
[----:B---3--:R-:W0:Y:S01]  /*2f20*/  I2F.F64.U64 R24, R24 ;  /* 0x0000001800187312 */ /* 0x008e220000301800 */
[----:B------:R-:W-:Y:S05]  /*2f30*/  BRA `(.L_x_2111) ;  /* 0x0000000000087947 */ /* 0x000fea0003800000 */
.L_x_2134:
[----:B------:R-:W3:Y:S02]  /*2f40*/  LDG.E R4, desc[UR36][R4.64] ;  /* 0x0000002404047981 */ /* 0x000ee4000c1e1900 */
[----:B---3--:R0:W1:Y:S02]  /*2f50*/  I2F.F64.U32 R24, R4 ;  /* 0x0000000400187312 */ /* 0x0080640000201800 */
.L_x_2111:
[----:B------:R-:W-:-:S07]  /*2f60*/  VIADD R29, R29, 0x80 ;  /* 0x000000801d1d7836 */ /* 0x000fce0000000000 */
.L_x_2105:
[----:B------:R-:W-:Y:S05]  /*2f70*/  BSYNC B6 ;  /* 0x0000000000067941 */ /* 0x000fea0003800000 */
.L_x_2104:
[----:B------:R-:W-:Y:S01]  /*2f80*/  ISETP.GE.AND P0, PT, R29, R18, PT ;  /* 0x000000121d00720c */ /* 0x000fe20003f06270 */
[----:B------:R-:W-:-:S12]  /*2f90*/  BSSY B6, `(.L_x_2139) ;  /* 0x00000f4000067945 */ /* 0x000fd80003800000 */
[----:B------:R-:W-:Y:S05]  /*2fa0*/  @P0 BRA `(.L_x_2140) ;  /* 0x0000000c00c80947 */ /* 0x000fea0003800000 */
[----:B01----:R-:W0:Y:S01]  /*2fb0*/  LDC.64 R4, c[0x0][0x220] ;  /* 0x00008800ff047b82 */ /* 0x003e220000000a00 */
[----:B---3--:R-:W-:Y:S01]  /*2fc0*/  PRMT R0, R19, 0x9910, RZ ;  /* 0x0000991013007816 */ /* 0x008fe200000000ff */
        /* <DEDUP_REMOVED lines=18> */
.L_x_2144:
[----:B------:R-:W3:Y:S02]  /*30f0*/  LDG.E.U8 R4, desc[UR36][R4.64] ;  /* 0x0000002404047981 */ /* 0x000ee4000c1e1100 */
[----:B---3--:R0:W1:Y:S01]  /*3100*/  I2F.F64.U16 R16, R4 ;  /* 0x0000000400107312 */ /* 0x0080620000101800 */
[----:B------:R-:W-:Y:S05]  /*3110*/  BRA `(.L_x_2140) ;  /* 0x0000000c006c7947 */ /* 0x000fea0003800000 */
.L_x_2143:
        /* <DEDUP_REMOVED lines=9> */
.L_x_2147:
[----:B------:R-:W3:Y:S02]  /*31b0*/  LDG.E R4, desc[UR36][R4.64] ;  /* 0x0000002404047981 */ /* 0x000ee4000c1e1900 */
[----:B---3--:R0:W1:Y:S01]  /*31c0*/  I2F.F64 R16, R4 ;  /* 0x0000000400107312 */ /* 0x0080620000201c00 */
[----:B------:R-:W-:Y:S05]  /*31d0*/  BRA `(.L_x_2140) ;  /* 0x0000000c003c7947 */ /* 0x000fea0003800000 */
.L_x_2146:
[----:B------:R-:W3:Y:S02]  /*31e0*/  LDG.E.U16 R4, desc[UR36][R4.64] ;  /* 0x0000002404047981 */ /* 0x000ee4000c1e1500 */
[----:B---3--:R0:W1:Y:S01]  /*31f0*/  I2F.F64.S16 R16, R4 ;  /* 0x0000000400107312 */ /* 0x0080620000101c00 */
[----:B------:R-:W-:Y:S05]  /*3200*/  BRA `(.L_x_2140) ;  /* 0x0000000c00307947 */ /* 0x000fea0003800000 */
.L_x_2142:
        /* <DEDUP_REMOVED lines=10> */
.L_x_2149:
[----:B------:R-:W3:Y:S02]  /*32b0*/  LDG.E.U16 R0, desc[UR36][R4.64] ;  /* 0x0000002404007981 */ /* 0x000ee4000c1e1500 */
[----:B---3--:R-:W-:-:S05]  /*32c0*/  HADD2.F32 R0, -RZ, R0.H0_H0 ;  /* 0x20000000ff007230 */ /* 0x008fca0000004100 */
[----:B------:R-:W-:-:S04]  /*32d0*/  FMUL.FTZ R0, R0, 1 ;  /* 0x3f80000000007820 */ /* 0x000fc80000410000 */
[----:B------:R0:W1:Y:S01]  /*32e0*/  F2F.F64.F32 R16, R0 ;  /* 0x0000000000107310 */ /* 0x0000620000201800 */
[----:B------:R-:W-:Y:S05]  /*32f0*/  BRA `(.L_x_2140) ;  /* 0x0000000800f47947 */ /* 0x000fea0003800000 */
.L_x_2148:
        /* <DEDUP_REMOVED lines=10> */
.L_x_2151:
[----:B------:R-:W3:Y:S02]  /*33a0*/  LDG.E.U16 R4, desc[UR36][R4.64] ;  /* 0x0000002404047981 */ /* 0x000ee4000c1e1500 */
[----:B---3--:R-:W-:-:S05]  /*33b0*/  HADD2.F32 R0, -RZ, R4.H0_H0 ;  /* 0x20000004ff007230 */ /* 0x008fca0000004100 */
[----:B------:R-:W-:-:S04]  /*33c0*/  FMUL.FTZ R0, R0, 1 ;  /* 0x3f80000000007820 */ /* 0x000fc80000410000 */
[----:B------:R0:W1:Y:S01]  /*33d0*/  F2F.F64.F32 R16, R0 ;  /* 0x0000000000107310 */ /* 0x0000620000201800 */
[----:B------:R-:W-:Y:S05]  /*33e0*/  BRA `(.L_x_2140) ;  /* 0x0000000800b87947 */ /* 0x000fea0003800000 */
.L_x_2150:
[----:B------:R0:W5:Y:S01]  /*33f0*/  LDG.E.64 R16, desc[UR36][R4.64] ;  /* 0x0000002404107981 */ /* 0x000162000c1e1b00 */
[----:B------:R-:W-:Y:S05]  /*3400*/  BRA `(.L_x_2140) ;  /* 0x0000000800b07947 */ /* 0x000fea0003800000 */
.L_x_2141:
        /* <DEDUP_REMOVED lines=13> */
.L_x_2154:
[----:B------:R0:W5:Y:S01]  /*34e0*/  LDG.E.64 R16, desc[UR36][R4.64] ;  /* 0x0000002404107981 */ /* 0x000162000c1e1b00 */
[----:B------:R-:W-:Y:S05]  /*34f0*/  BRA `(.L_x_2140) ;  /* 0x0000000800747947 */ /* 0x000fea0003800000 */
.L_x_2153:
        /* <DEDUP_REMOVED lines=28> */
.L_x_2156:
        /* <DEDUP_REMOVED lines=15> */
.L_x_2155:
[----:B------:R-:W3:Y:S02]  /*37b0*/  LDG.E.U16 R0, desc[UR36][R4.64] ;  /* 0x0000002404007981 */ /* 0x000ee4000c1e1500 */
[----:B---3--:R-:W-:-:S04]  /*37c0*/  IMAD.U32 R0, R0, 0x10000, RZ ;  /* 0x0001000000007824 */ /* 0x008fc800078e00ff */
[----:B------:R-:W-:-:S04]  /*37d0*/  FMUL.FTZ R0, R0, 1 ;  /* 0x3f80000000007820 */ /* 0x000fc80000410000 */
[----:B------:R0:W1:Y:S01]  /*37e0*/  F2F.F64.F32 R16, R0 ;  /* 0x0000000000107310 */ /* 0x0000620000201800 */
[----:B------:R-:W-:Y:S05]  /*37f0*/  BRA `(.L_x_2140) ;  /* 0x0000000400b47947 */ /* 0x000fea0003800000 */
.L_x_2152:
        /* <DEDUP_REMOVED lines=11> */
.L_x_2159:
        /* <DEDUP_REMOVED lines=21> */
.L_x_2163:
[----:B------:R-:W-:Y:S05]  /*3a00*/  BSYNC B1 ;  /* 0x0000000000017941 */ /* 0x000fea0003800000 */
.L_x_2162:
[----:B------:R-:W-:Y:S01]  /*3a10*/  LEA R5, R0, 0x3b800000, 0x17 ;  /* 0x3b80000000057811 */ /* 0x000fe200078eb8ff */
[----:B------:R-:W-:-:S05]  /*3a20*/  IMAD.SHL.U32 R0, R3, 0x100000, RZ ;  /* 0x0010000003007824 */ /* 0x000fca00078e00ff */
[----:B------:R-:W-:-:S07]  /*3a30*/  LOP3.LUT R0, R5, R0, R6, 0xfe, !PT ;  /* 0x0000000005007212 */ /* 0x000fce00078efe06 */
.L_x_2161:
[----:B------:R-:W-:Y:S05]  /*3a40*/  BSYNC B0 ;  /* 0x0000000000007941 */ /* 0x000fea0003800000 */
.L_x_2160:
[----:B------:R-:W-:-:S04]  /*3a50*/  FMUL.FTZ R0, R0, 1 ;  /* 0x3f80000000007820 */ /* 0x000fc80000410000 */
[----:B------:R0:W1:Y:S01]  /*3a60*/  F2F.F64.F32 R16, R0 ;  /* 0x0000000000107310 */ /* 0x0000620000201800 */
[----:B------:R-:W-:Y:S05]  /*3a70*/  BRA `(.L_x_2140) ;  /* 0x0000000400147947 */ /* 0x000fea0003800000 */
.L_x_2158:
        /* <DEDUP_REMOVED lines=21> */
.L_x_2167:
[----:B------:R-:W-:Y:S05]  /*3bd0*/  BSYNC B1 ;  /* 0x0000000000017941 */ /* 0x000fea0003800000 */
.L_x_2166:
[----:B------:R-:W-:Y:S01]  /*3be0*/  LEA R5, R0, 0x37800000, 0x17 ;  /* 0x3780000000057811 */ /* 0x000fe200078eb8ff */
[----:B------:R-:W-:-:S05]  /*3bf0*/  IMAD.SHL.U32 R0, R3, 0x200000, RZ ;  /* 0x0020000003007824 */ /* 0x000fca00078e00ff */
[----:B------:R-:W-:-:S07]  /*3c00*/  LOP3.LUT R0, R5, R0, R6, 0xfe, !PT ;  /* 0x0000000005007212 */ /* 0x000fce00078efe06 */
.L_x_2165:
[----:B------:R-:W-:Y:S05]  /*3c10*/  BSYNC B0 ;  /* 0x0000000000007941 */ /* 0x000fea0003800000 */
.L_x_2164:
[----:B------:R-:W-:-:S04]  /*3c20*/  FMUL.FTZ R0, R0, 1 ;  /* 0x3f80000000007820 */ /* 0x000fc80000410000 */
[----:B------:R0:W1:Y:S01]  /*3c30*/  F2F.F64.F32 R16, R0 ;  /* 0x0000000000107310 */ /* 0x0000620000201800 */
[----:B------:R-:W-:Y:S05]  /*3c40*/  BRA `(.L_x_2140) ;  /* 0x0000000000a07947 */ /* 0x000fea0003800000 */
.L_x_2157:
        /* <DEDUP_REMOVED lines=14> */
.L_x_2171:
[----:B------:R-:W-:Y:S05]  /*3d30*/  BSYNC B0 ;  /* 0x0000000000007941 */ /* 0x000fea0003800000 */
.L_x_2170:
[----:B------:R-:W-:-:S04]  /*3d40*/  FMUL.FTZ R0, R0, 1 ;  /* 0x3f80000000007820 */ /* 0x000fc80000410000 */
[----:B------:R0:W1:Y:S01]  /*3d50*/  F2F.F64.F32 R16, R0 ;  /* 0x0000000000107310 */ /* 0x0000620000201800 */
[----:B------:R-:W-:Y:S05]  /*3d60*/  BRA `(.L_x_2140) ;  /* 0x0000000000587947 */ /* 0x000fea0003800000 */
.L_x_2145:
        /* <DEDUP_REMOVED lines=16> */
.L_x_2172:
[----:B------:R-:W-:Y:S05]  /*3e70*/  BRA `(.L_x_2140) ;  /* 0x0000000000147947 */ /* 0x000fea0003800000 */
.L_x_2169:
[----:B------:R-:W3:Y:S02]  /*3e80*/  LDG.E.64 R16, desc[UR36][R4.64] ;  /* 0x0000002404107981 */ /* 0x000ee4000c1e1b00 */
[----:B---3--:R-:W0:Y:S01]  /*3e90*/  I2F.F64.U64 R16, R16 ;  /* 0x0000001000107312 */ /* 0x008e220000301800 */
[----:B------:R-:W-:Y:S05]  /*3ea0*/  BRA `(.L_x_2140) ;  /* 0x0000000000087947 */ /* 0x000fea0003800000 */
.L_x_2168:
[----:B------:R-:W3:Y:S02]  /*3eb0*/  LDG.E R4, desc[UR36][R4.64] ;  /* 0x0000002404047981 */ /* 0x000ee4000c1e1900 */
[----:B---3--:R0:W1:Y:S02]  /*3ec0*/  I2F.F64.U32 R16, R4 ;  /* 0x0000000400107312 */ /* 0x0080640000201800 */
.L_x_2140:
[----:B------:R-:W-:Y:S05]  /*3ed0*/  BSYNC B6 ;  /* 0x0000000000067941 */ /* 0x000fea0003800000 */
.L_x_2139:
[----:B0-----:R-:W0:Y:S01]  /*3ee0*/  S2R R19, SR_TID.X ;  /* 0x0000000000137919 */ /* 0x001e220000002100 */
[----:B------:R-:W-:Y:S01]  /*3ef0*/  BSSY B0, `(.L_x_2173) ;  /* 0x0000036000007945 */ /* 0x000fe20003800000 */
[----:B0-----:R-:W-:-:S13]  /*3f00*/  ISETP.GE.AND P2, PT, R19, R18, PT ;  /* 0x000000121300720c */ /* 0x001fda0003f46270 */
[----:B------:R-:W-:Y:S05]  /*3f10*/  @P2 BRA `(.L_x_2174) ;  /* 0x0000000000cc2947 */ /* 0x000fea0003800000 */
[----:B-12-45:R-:W-:Y:S01]  /*3f20*/  DSETP.NEU.AND P0, PT, |R26|, +INF , PT ;  /* 0x7ff000001a00742a */ /* 0x036fe20003f0d200 */
[----:B------:R-:W-:-:S13]  /*3f30*/  BSSY B1, `(.L_x_2175) ;  /* 0x000001a000017945 */ /* 0x000fda0003800000 */
[----:B------:R-:W-:Y:S05]  /*3f40*/  @!P0 BRA `(.L_x_2176) ;  /* 0x0000000000588947 */ /* 0x000fea0003800000 */
[----:B------:R-:W-:Y:S01]  /*3f50*/  UMOV UR4, 0x6dc9c883 ;  /* 0x6dc9c88300047882 */ /* 0x000fe20000000000 */
[----:B------:R-:W-:Y:S01]  /*3f60*/  UMOV UR5, 0x3fe45f30 ;  /* 0x3fe45f3000057882 */ /* 0x000fe20000000000 */
[C---:B------:R-:W-:Y:S02]  /*3f70*/  DSETP.GE.AND P0, PT, |R26|.reuse, 2.14748364800000000000e+09, PT ;  /* 0x41e000001a00742a */ /* 0x040fe40003f06200 */
[----:B------:R-:W-:Y:S01]  /*3f80*/  DMUL R4, R26, UR4 ;  /* 0x000000041a047c28 */ /* 0x000fe20008000000 */
[----:B------:R-:W-:Y:S01]  /*3f90*/  UMOV UR4, 0x54442d18 ;  /* 0x54442d1800047882 */ /* 0x000fe20000000000 */
[----:B------:R-:W-:-:S08]  /*3fa0*/  UMOV UR5, 0x3ff921fb ;  /* 0x3ff921fb00057882 */ /* 0x000fd00000000000 */
[----:B------:R-:W0:Y:S08]  /*3fb0*/  F2I.F64 R4, R4 ;  /* 0x0000000400047311 */ /* 0x000e300000301100 */
        /* <DEDUP_REMOVED lines=9> */
[----:B---3--:R-:W-:Y:S01]  /*4050*/  IMAD.MOV.U32 R0, RZ, RZ, R26 ;  /* 0x000000ffff007224 */ /* 0x008fe200078e001a */
[----:B------:R-:W-:Y:S01]  /*4060*/  MOV R6, 0x4090 ;  /* 0x0000409000067802 */ /* 0x000fe20000000f00 */
[----:B------:R-:W-:-:S07]  /*4070*/  IMAD.MOV.U32 R3, RZ, RZ, R27 ;  /* 0x000000ffff037224 */ /* 0x000fce00078e001b */
[----:B------:R-:W-:Y:S05]  /*4080*/  CALL.REL.NOINC `($_ZN2at6native27unrolled_elementwise_kernelIZZZNS0_15cos_kernel_cudaERNS_18TensorIteratorBaseEENKUlvE0_clEvENKUlvE_clEvEUldE_St5arrayIPcLm2EELi4E23TrivialOffsetCalculatorILi1EjESB_NS0_6memory12LoadWithCastILi1EEENSC_13StoreWithCastILi1EEEEEviT_T0_T2_T3_T4_T5_$__internal_trig_reduction_slowpathd) ;  /* 0x0000005400107944 */ /* 0x000fea0003c00000 */
[----:B------:R-:W-:Y:S01]  /*4090*/  IMAD.MOV.U32 R4, RZ, RZ, R8 ;  /* 0x000000ffff047224 */ /* 0x000fe200078e0008 */
[----:B------:R-:W-:Y:S06]  /*40a0*/  BRA `(.L_x_2177) ;  /* 0x0000000000087947 */ /* 0x000fec0003800000 */
.L_x_2176:
[----:B------:R-:W-:Y:S01]  /*40b0*/  DMUL R20, RZ, R26 ;  /* 0x0000001aff147228 */ /* 0x000fe20000000000 */
[----:B------:R-:W-:-:S10]  /*40c0*/  IMAD.MOV.U32 R4, RZ, RZ, RZ ;  /* 0x000000ffff047224 */ /* 0x000fd400078e00ff */
.L_x_2177:
[----:B------:R-:W-:Y:S05]  /*40d0*/  BSYNC B1 ;  /* 0x0000000000017941 */ /* 0x000fea0003800000 */
.L_x_2175:
[----:B------:R-:W0:Y:S01]  /*40e0*/  LDC.64 R28, c[0x4][0x138] ;  /* 0x01004e00ff1c7b82 */ /* 0x000e220000000a00 */
[----:B------:R-:W-:-:S04]  /*40f0*/  VIADD R26, R4, 0x1 ;  /* 0x00000001041a7836 */ /* 0x000fc80000000000 */
[----:B---3--:R-:W-:-:S05]  /*4100*/  IMAD.SHL.U32 R0, R26, 0x8, RZ ;  /* 0x000000081a007824 */ /* 0x008fca00078e00ff */
        /* <DEDUP_REMOVED lines=14> */
[----:B------:R-:W-:-:S08]  /*41f0*/  DFMA R4, R26, R4, R10 ;  /* 0x000000041a04722b */ /* 0x000fd0000000000a */
[----:B----4-:R-:W-:-:S08]  /*4200*/  DFMA R4, R26, R4, R12 ;  /* 0x000000041a04722b */ /* 0x010fd0000000000c */
[----:B------:R-:W-:-:S08]  /*4210*/  DFMA R14, R26, R4, R14 ;  /* 0x000000041a0e722b */ /* 0x000fd0000000000e */
[----:B------:R-:W-:Y:S02]  /*4220*/  DFMA R4, R14, R20, R20 ;  /* 0x000000140e04722b */ /* 0x000fe40000000014 */
[----:B------:R-:W-:-:S08]  /*4230*/  @P0 DFMA R4, R26, R14, 1 ;  /* 0x3ff000001a04042b */ /* 0x000fd0000000000e */
[----:B------:R-:W-:-:S11]  /*4240*/  @P1 DFMA R4, R4, -1, RZ ;  /* 0xbff000000404182b */ /* 0x000fd600000000ff */
.L_x_2174:
[----:B------:R-:W-:Y:S05]  /*4250*/  BSYNC B0 ;  /* 0x0000000000007941 */ /* 0x000fea0003800000 */
.L_x_2173:
[----:B-12-45:R-:W-:Y:S01]  /*4260*/  VIADD R27, R19, 0x80 ;  /* 0x00000080131b7836 */ /* 0x036fe20000000000 */
[----:B------:R-:W-:Y:S04]  /*4270*/  BSSY B0, `(.L_x_2178) ;  /* 0x0000038000007945 */ /* 0x000fe80003800000 */
[----:B------:R-:W-:-:S13]  /*4280*/  ISETP.GE.AND P0, PT, R27, R18, PT ;  /* 0x000000121b00720c */ /* 0x000fda0003f06270 */
[----:B------:R-:W-:Y:S05]  /*4290*/  @P0 BRA `(.L_x_2179) ;  /* 0x0000000000d40947 */ /* 0x000fea0003800000 */
[----:B------:R-:W-:Y:S01]  /*42a0*/  DSETP.NEU.AND P0, PT, |R22|, +INF , PT ;  /* 0x7ff000001600742a */ /* 0x000fe20003f0d200 */
        /* <DEDUP_REMOVED lines=22> */
[----:B------:R-:W-:Y:S02]  /*4410*/  IMAD.MOV.U32 R6, RZ, RZ, R8 ;  /* 0x000000ffff067224 */ /* 0x000fe400078e0008 */
[----:B------:R-:W-:Y:S02]  /*4420*/  IMAD.MOV.U32 R28, RZ, RZ, R20 ;  /* 0x000000ffff1c7224 */ /* 0x000fe400078e0014 */
[----:B------:R-:W-:Y:S01]  /*4430*/  IMAD.MOV.U32 R29, RZ, RZ, R21 ;  /* 0x000000ffff1d7224 */ /* 0x000fe200078e0015 */
[----:B------:R-:W-:Y:S06]  /*4440*/  BRA `(.L_x_2182) ;  /* 0x0000000000087947 */ /* 0x000fec0003800000 */
.L_x_2181:
[----:B------:R-:W-:Y:S01]  /*4450*/  DMUL R28, RZ, R22 ;  /* 0x00000016ff1c7228 */ /* 0x000fe20000000000 */
[----:B------:R-:W-:-:S10]  /*4460*/  IMAD.MOV.U32 R6, RZ, RZ, RZ ;  /* 0x000000ffff067224 */ /* 0x000fd400078e00ff */
.L_x_2182:
[----:B------:R-:W-:Y:S05]  /*4470*/  BSYNC B1 ;  /* 0x0000000000017941 */ /* 0x000fea0003800000 */
.L_x_2180:
        /* <DEDUP_REMOVED lines=23> */
.L_x_2179:
[----:B------:R-:W-:Y:S05]  /*45f0*/  BSYNC B0 ;  /* 0x0000000000007941 */ /* 0x000fea0003800000 */
.L_x_2178:
[----:B------:R-:W-:Y:S01]  /*4600*/  VIADD R3, R19, 0x100 ;  /* 0x0000010013037836 */ /* 0x000fe20000000000 */
        /* <DEDUP_REMOVED lines=27> */
[----:B------:R-:W-:Y:S01]  /*47c0*/  IMAD.MOV.U32 R7, RZ, RZ, R21 ;  /* 0x000000ffff077224 */ /* 0x000fe200078e0015 */
[----:B------:R-:W-:Y:S06]  /*47d0*/  BRA `(.L_x_2187) ;  /* 0x0000000000087947 */ /* 0x000fec0003800000 */
.L_x_2186:
[----:B------:R-:W-:Y:S01]  /*47e0*/  DMUL R6, RZ, R24 ;  /* 0x00000018ff067228 */ /* 0x000fe20000000000 */
[----:B------:R-:W-:-:S10]  /*47f0*/  IMAD.MOV.U32 R8, RZ, RZ, RZ ;  /* 0x000000ffff087224 */ /* 0x000fd400078e00ff */
.L_x_2187:
[----:B------:R-:W-:Y:S05]  /*4800*/  BSYNC B1 ;  /* 0x0000000000017941 */ /* 0x000fea0003800000 */
.L_x_2185:
        /* <DEDUP_REMOVED lines=23> */
.L_x_2184:
[----:B------:R-:W-:Y:S05]  /*4980*/  BSYNC B0 ;  /* 0x0000000000007941 */ /* 0x000fea0003800000 */
.L_x_2183:
        /* <DEDUP_REMOVED lines=30> */
.L_x_2191:
[----:B------:R-:W-:Y:S01]  /*4b70*/  DMUL R6, RZ, R16 ;  /* 0x00000010ff067228 */ /* 0x000fe20000000000 */
[----:B------:R-:W-:-:S10]  /*4b80*/  IMAD.MOV.U32 R8, RZ, RZ, RZ ;  /* 0x000000ffff087224 */ /* 0x000fd400078e00ff */
.L_x_2192:
[----:B------:R-:W-:Y:S05]  /*4b90*/  BSYNC B1 ;  /* 0x0000000000017941 */ /* 0x000fea0003800000 */
.L_x_2190:
        /* <DEDUP_REMOVED lines=23> */
.L_x_2189:
[----:B------:R-:W-:Y:S05]  /*4d10*/  BSYNC B0 ;  /* 0x0000000000007941 */ /* 0x000fea0003800000 */
.L_x_2188:
[----:B------:R-:W0:Y:S01]  /*4d20*/  LDC.U8 R22, c[0x0][0x234] ;  /* 0x00008d00ff167b82 */ /* 0x000e220000000000 */
[----:B------:R-:W-:Y:S04]  /*4d30*/  BSSY B6, `(.L_x_2193) ;  /* 0x000012e000067945 */ /* 0x000fe80003800000 */
[----:B------:R-:W-:Y:S05]  /*4d40*/  @P2 BRA `(.L_x_2194) ;  /* 0x0000001000b02947 */ /* 0x000fea0003800000 */
[----:B------:R-:W3:Y:S01]  /*4d50*/  S2R R3, SR_TID.X ;  /* 0x0000000000037919 */ /* 0x000ee20000002100 */
[----:B------:R-:W1:Y:S01]  /*4d60*/  LDC.64 R8, c[0x0][0x218] ;  /* 0x00008600ff087b82 */ /* 0x000e620000000a00 */
[----:B0-----:R-:W-:Y:S01]  /*4d70*/  PRMT R6, R22, 0x9910, RZ ;  /* 0x0000991016067816 */ /* 0x001fe200000000ff */
[----:B------:R-:W-:Y:S01]  /*4d80*/  ULDC UR4, c[0x0][0x238] ;  /* 0x00008e0000047ab9 */ /* 0x000fe20000000800 */
[----:B---3--:R-:W-:-:S04]  /*4d90*/  IMAD R0, R2, 0x200, R3 ;  /* 0x0000020002007824 */ /* 0x008fc800078e0203 */
[----:B------:R-:W-:Y:S02]  /*4da0*/  IMAD R3, R0, UR4, RZ ;  /* 0x0000000400037c24 */ /* 0x000fe4000f8e02ff */
[----:B------:R-:W-:-:S03]  /*4db0*/  IMAD.MOV.U32 R0, RZ, RZ, R6 ;  /* 0x000000ffff007224 */ /* 0x000fc600078e0006 */
[----:B-1----:R-:W-:Y:S02]  /*4dc0*/  IADD3 R8, P1, R3, R8, RZ ;  /* 0x0000000803087210 */ /* 0x002fe40007f3e0ff */
[----:B------:R-:W-:-:S03]  /*4dd0*/  ISETP.GT.AND P0, PT, R0, 0x9, PT ;  /* 0x000000090000780c */ /* 0x000fc60003f04270 */
[----:B------:R-:W-:-:S10]  /*4de0*/  IMAD.X R9, RZ, RZ, R9, P1 ;  /* 0x000000ffff097224 */ /* 0x000fd400008e0609 */
        /* <DEDUP_REMOVED lines=9> */
[----:B------:R-:W0:Y:S01]  /*4e80*/  F2I.F64.TRUNC R5, R4 ;  /* 0x0000000400057311 */ /* 0x000e22000030d100 */
[----:B------:R-:W-:Y:S01]  /*4e90*/  IMAD.MOV.U32 R19, RZ, RZ, R27 ;  /* 0x000000ffff137224 */ /* 0x000fe200078e001b */
[----:B0-----:R0:W-:Y:S01]  /*4ea0*/  STG.E.U8 desc[UR36][R8.64], R5 ;  /* 0x0000000508007986 */ /* 0x0011e2000c101124 */
[----:B------:R-:W-:Y:S05]  /*4eb0*/  BRA `(.L_x_2194) ;  /* 0x0000001000547947 */ /* 0x000fea0003800000 */
.L_x_2198:
[----:B------:R-:W0:Y:S01]  /*4ec0*/  F2I.S64.F64.TRUNC R4, R4 ;  /* 0x0000000400047311 */ /* 0x000e22000030d900 */
[----:B------:R-:W-:Y:S02]  /*4ed0*/  IMAD.MOV.U32 R19, RZ, RZ, R27 ;  /* 0x000000ffff137224 */ /* 0x000fe400078e001b */
[----:B0-----:R-:W-:-:S05]  /*4ee0*/  IMAD.MOV.U32 R3, RZ, RZ, R4 ;  /* 0x000000ffff037224 */ /* 0x001fca00078e0004 */
[----:B------:R0:W-:Y:S01]  /*4ef0*/  STG.E.U8 desc[UR36][R8.64], R3 ;  /* 0x0000000308007986 */ /* 0x0001e2000c101124 */
[----:B------:R-:W-:Y:S05]  /*4f00*/  BRA `(.L_x_2194) ;  /* 0x0000001000407947 */ /* 0x000fea0003800000 */
.L_x_2197:
[----:B------:R-:W-:-:S13]  /*4f10*/  ISETP.NE.AND P0, PT, R0, 0x2, PT ;  /* 0x000000020000780c */ /* 0x000fda0003f05270 */
[----:B------:R-:W-:Y:S05]  /*4f20*/  @!P0 BRA `(.L_x_2200) ;  /* 0x0000000000308947 */ /* 0x000fea0003800000 */
[----:B------:R-:W-:-:S13]  /*4f30*/  ISETP.NE.AND P0, PT, R0, 0x3, PT ;  /* 0x000000030000780c */ /* 0x000fda0003f05270 */
[----:B------:R-:W-:Y:S05]  /*4f40*/  @!P0 BRA `(.L_x_2201) ;  /* 0x0000000000188947 */ /* 0x000fea0003800000 */
[----:B------:R-:W-:-:S13]  /*4f50*/  ISETP.NE.AND P0, PT, R0, 0x4, PT ;  /* 0x000000040000780c */ /* 0x000fda0003f05270 */
[----:B------:R-:W-:Y:S05]  /*4f60*/  @P0 BRA `(.L_x_2199) ;  /* 0x0000000c00c40947 */ /* 0x000fea0003800000 */
[----:B------:R-:W0:Y:S01]  /*4f70*/  F2I.S64.F64.TRUNC R4, R4 ;  /* 0x0000000400047311 */ /* 0x000e22000030d900 */
[----:B------:R-:W-:Y:S01]  /*4f80*/  IMAD.MOV.U32 R19, RZ, RZ, R27 ;  /* 0x000000ffff137224 */ /* 0x000fe200078e001b */
[----:B0-----:R0:W-:Y:S01]  /*4f90*/  STG.E.64 desc[UR36][R8.64], R4 ;  /* 0x0000000408007986 */ /* 0x0011e2000c101b24 */
[----:B------:R-:W-:Y:S05]  /*4fa0*/  BRA `(.L_x_2194) ;  /* 0x0000001000187947 */ /* 0x000fea0003800000 */
.L_x_2201:
[----:B------:R-:W0:Y:S01]  /*4fb0*/  F2I.F64.TRUNC R5, R4 ;  /* 0x0000000400057311 */ /* 0x000e22000030d100 */
[----:B------:R-:W-:Y:S01]  /*4fc0*/  IMAD.MOV.U32 R19, RZ, RZ, R27 ;  /* 0x000000ffff137224 */ /* 0x000fe200078e001b */
[----:B0-----:R0:W-:Y:S01]  /*4fd0*/  STG.E desc[UR36][R8.64], R5 ;  /* 0x0000000508007986 */ /* 0x0011e2000c101924 */
[----:B------:R-:W-:Y:S05]  /*4fe0*/  BRA `(.L_x_2194) ;  /* 0x0000001000087947 */ /* 0x000fea0003800000 */
.L_x_2200:
[----:B------:R-:W0:Y:S01]  /*4ff0*/  F2I.F64.TRUNC R5, R4 ;  /* 0x0000000400057311 */ /* 0x000e22000030d100 */
[----:B------:R-:W-:Y:S01]  /*5000*/  IMAD.MOV.U32 R19, RZ, RZ, R27 ;  /* 0x000000ffff137224 */ /* 0x000fe200078e001b */
[----:B0-----:R0:W-:Y:S01]  /*5010*/  STG.E.U16 desc[UR36][R8.64], R5 ;  /* 0x0000000508007986 */ /* 0x0011e2000c101524 */
[----:B------:R-:W-:Y:S05]  /*5020*/  BRA `(.L_x_2194) ;  /* 0x0000000c00f87947 */ /* 0x000fea0003800000 */
.L_x_2196:
        /* <DEDUP_REMOVED lines=10> */
[----:B------:R-:W-:-:S13]  /*50d0*/  IMAD.MOV.U32 R19, RZ, RZ, R27 ;  /* 0x000000ffff137224 */ /* 0x000fda00078e001b */
[----:B0-----:R-:W-:-:S05]  /*50e0*/  @!P0 FMUL R3, R3, 1.175494350822287508e-38 ;  /* 0x0080000003038820 */ /* 0x001fca0000400000 */
[----:B------:R0:W-:Y:S01]  /*50f0*/  STG.E desc[UR36][R8.64], R3 ;  /* 0x0000000308007986 */ /* 0x0001e2000c101924 */
[----:B------:R-:W-:Y:S05]  /*5100*/  BRA `(.L_x_2194) ;  /* 0x0000000c00c07947 */ /* 0x000fea0003800000 */
.L_x_2203:
[----:B------:R-:W-:Y:S01]  /*5110*/  UMOV UR4, 0xf0000000 ;  /* 0xf000000000047882 */ /* 0x000fe20000000000 */
[----:B------:R-:W-:Y:S01]  /*5120*/  UMOV UR5, 0x380fffff ;  /* 0x380fffff00057882 */ /* 0x000fe20000000000 */
[----:B------:R-:W0:Y:S01]  /*5130*/  F2F.F32.F64 R0, R4 ;  /* 0x0000000400007310 */ /* 0x000e220000301000 */
[----:B------:R-:W-:Y:S01]  /*5140*/  DSETP.GEU.AND P0, PT, |R4|, UR4, PT ;  /* 0x0000000404007e2a */ /* 0x000fe2000bf0e200 */
[----:B------:R-:W-:-:S13]  /*5150*/  IMAD.MOV.U32 R19, RZ, RZ, R27 ;  /* 0x000000ffff137224 */ /* 0x000fda00078e001b */
[----:B0-----:R-:W-:-:S05]  /*5160*/  @!P0 FMUL R0, R0, 1.175494350822287508e-38 ;  /* 0x0080000000008820 */ /* 0x001fca0000400000 */
[----:B------:R-:W-:-:S05]  /*5170*/  F2FP.F16.F32.PACK_AB R0, RZ, R0 ;  /* 0x00000000ff00723e */ /* 0x000fca00000000ff */
[----:B------:R0:W-:Y:S01]  /*5180*/  STG.E.U16 desc[UR36][R8.64], R0 ;  /* 0x0000000008007986 */ /* 0x0001e2000c101524 */
[----:B------:R-:W-:Y:S05]  /*5190*/  BRA `(.L_x_2194) ;  /* 0x0000000c009c7947 */ /* 0x000fea0003800000 */
.L_x_2202:
        /* <DEDUP_REMOVED lines=10> */
[----:B------:R-:W-:Y:S02]  /*5240*/  IMAD.MOV.U32 R7, RZ, RZ, RZ ;  /* 0x000000ffff077224 */ /* 0x000fe400078e00ff */
[----:B------:R-:W-:-:S11]  /*5250*/  IMAD.MOV.U32 R19, RZ, RZ, R27 ;  /* 0x000000ffff137224 */ /* 0x000fd600078e001b */
[----:B0-----:R-:W-:-:S05]  /*5260*/  @!P0 FMUL R6, R6, 1.175494350822287508e-38 ;  /* 0x0080000006068820 */ /* 0x001fca0000400000 */
[----:B------:R0:W-:Y:S01]  /*5270*/  STG.E.64 desc[UR36][R8.64], R6 ;  /* 0x0000000608007986 */ /* 0x0001e2000c101b24 */
[----:B------:R-:W-:Y:S05]  /*5280*/  BRA `(.L_x_2194) ;  /* 0x0000000c00607947 */ /* 0x000fea0003800000 */
.L_x_2205:
[----:B------:R-:W-:Y:S01]  /*5290*/  UMOV UR4, 0xf0000000 ;  /* 0xf000000000047882 */ /* 0x000fe20000000000 */
[----:B------:R-:W-:Y:S01]  /*52a0*/  UMOV UR5, 0x380fffff ;  /* 0x380fffff00057882 */ /* 0x000fe20000000000 */
[----:B------:R-:W0:Y:S01]  /*52b0*/  F2F.F32.F64 R0, R4 ;  /* 0x0000000400007310 */ /* 0x000e220000301000 */
[----:B------:R-:W-:Y:S01]  /*52c0*/  DSETP.GEU.AND P0, PT, |R4|, UR4, PT ;  /* 0x0000000404007e2a */ /* 0x000fe2000bf0e200 */
[----:B------:R-:W-:-:S13]  /*52d0*/  IMAD.MOV.U32 R19, RZ, RZ, R27 ;  /* 0x000000ffff137224 */ /* 0x000fda00078e001b */
[----:B0-----:R-:W-:-:S05]  /*52e0*/  @!P0 FMUL R0, R0, 1.175494350822287508e-38 ;  /* 0x0080000000008820 */ /* 0x001fca0000400000 */
[----:B------:R-:W-:-:S04]  /*52f0*/  F2FP.F16.F32.PACK_AB R3, RZ, R0 ;  /* 0x00000000ff03723e */ /* 0x000fc800000000ff */
[----:B------:R-:W-:-:S05]  /*5300*/  PRMT R3, R3, 0x5410, RZ ;  /* 0x0000541003037816 */ /* 0x000fca00000000ff */
[----:B------:R0:W-:Y:S01]  /*5310*/  STG.E desc[UR36][R8.64], R3 ;  /* 0x0000000308007986 */ /* 0x0001e2000c101924 */
[----:B------:R-:W-:Y:S05]  /*5320*/  BRA `(.L_x_2194) ;  /* 0x0000000c00387947 */ /* 0x000fea0003800000 */
.L_x_2204:
[----:B------:R0:W-:Y:S01]  /*5330*/  STG.E.64 desc[UR36][R8.64], R4 ;  /* 0x0000000408007986 */ /* 0x0001e2000c101b24 */
[----:B------:R-:W-:Y:S01]  /*5340*/  IMAD.MOV.U32 R19, RZ, RZ, R27 ;  /* 0x000000ffff137224 */ /* 0x000fe200078e001b */
[----:B------:R-:W-:Y:S06]  /*5350*/  BRA `(.L_x_2194) ;  /* 0x0000000c002c7947 */ /* 0x000fec0003800000 */
.L_x_2195:
        /* <DEDUP_REMOVED lines=8> */
[----:B------:R-:W-:Y:S01]  /*53e0*/  DSETP.NEU.AND P0, PT, R4, RZ, PT ;  /* 0x000000ff0400722a */ /* 0x000fe20003f0d000 */
[----:B------:R-:W-:-:S05]  /*53f0*/  IMAD.MOV.U32 R19, RZ, RZ, R27 ;  /* 0x000000ffff137224 */ /* 0x000fca00078e001b */
[----:B------:R-:W-:-:S05]  /*5400*/  SEL R3, RZ, 0x1, !P0 ;  /* 0x00000001ff037807 */ /* 0x000fca0004000000 */
[----:B------:R0:W-:Y:S01]  /*5410*/  STG.E.U8 desc[UR36][R8.64], R3 ;  /* 0x0000000308007986 */ /* 0x0001e2000c101124 */
[----:B------:R-:W-:Y:S05]  /*5420*/  BRA `(.L_x_2194) ;  /* 0x0000000800f87947 */ /* 0x000fea0003800000 */
.L_x_2208:
[----:B------:R-:W-:Y:S01]  /*5430*/  CS2R R6, SRZ ;  /* 0x0000000000067805 */ /* 0x000fe2000001ff00 */
[----:B------:R-:W-:-:S04]  /*5440*/  IMAD.MOV.U32 R19, RZ, RZ, R27 ;  /* 0x000000ffff137224 */ /* 0x000fc800078e001b */
[----:B------:R0:W-:Y:S01]  /*5450*/  STG.E.128 desc[UR36][R8.64], R4 ;  /* 0x0000000408007986 */ /* 0x0001e2000c101d24 */
[----:B------:R-:W-:Y:S05]  /*5460*/  BRA `(.L_x_2194) ;  /* 0x0000000800e87947 */ /* 0x000fea0003800000 */
.L_x_2207:
        /* <DEDUP_REMOVED lines=25> */
.L_x_2212:
[----:B------:R-:W-:Y:S05]  /*5600*/  BSYNC B0 ;  /* 0x0000000000007941 */ /* 0x000fea0003800000 */
.L_x_2211:
[----:B------:R-:W-:Y:S01]  /*5610*/  LOP3.LUT R7, R0, R7, RZ, 0xfc, !PT ;  /* 0x0000000700077212 */ /* 0x000fe200078efcff */
[----:B------:R-:W-:-:S04]  /*5620*/  IMAD.MOV.U32 R19, RZ, RZ, R27 ;  /* 0x000000ffff137224 */ /* 0x000fc800078e001b */
[----:B------:R0:W-:Y:S01]  /*5630*/  STG.E.U8 desc[UR36][R8.64], R7 ;  /* 0x0000000708007986 */ /* 0x0001e2000c101124 */
[----:B------:R-:W-:Y:S05]  /*5640*/  BRA `(.L_x_2194) ;  /* 0x0000000800707947 */ /* 0x000fea0003800000 */
.L_x_2210:
        /* <DEDUP_REMOVED lines=17> */
.L_x_2214:
[----:B------:R-:W-:Y:S01]  /*5760*/  IMAD.MOV.U32 R0, RZ, RZ, 0x7f ;  /* 0x0000007fff007424 */ /* 0x000fe200078e00ff */
[----:B------:R-:W-:-:S04]  /*5770*/  ISETP.GT.U32.AND P0, PT, R3, 0x7f800000, PT ;  /* 0x7f8000000300780c */ /* 0x000fc80003f04070 */
[----:B------:R-:W-:-:S09]  /*5780*/  SEL R0, R0, 0x7c, P0 ;  /* 0x0000007c00007807 */ /* 0x000fd20000000000 */
.L_x_2215:
[----:B------:R-:W-:Y:S05]  /*5790*/  BSYNC B0 ;  /* 0x0000000000007941 */ /* 0x000fea0003800000 */
.L_x_2213:
[----:B------:R-:W-:Y:S01]  /*57a0*/  LOP3.LUT R3, R7, 0x80000000, RZ, 0xc0, !PT ;  /* 0x8000000007037812 */ /* 0x000fe200078ec0ff */
[----:B------:R-:W-:-:S03]  /*57b0*/  IMAD.MOV.U32 R19, RZ, RZ, R27 ;  /* 0x000000ffff137224 */ /* 0x000fc600078e001b */
[----:B------:R-:W-:-:S04]  /*57c0*/  SHF.R.U32.HI R3, RZ, 0x18, R3 ;  /* 0x00000018ff037819 */ /* 0x000fc80000011603 */
[----:B------:R-:W-:-:S05]  /*57d0*/  LOP3.LUT R3, R0, R3, RZ, 0xfc, !PT ;  /* 0x0000000300037212 */ /* 0x000fca00078efcff */
[----:B------:R0:W-:Y:S01]  /*57e0*/  STG.E.U8 desc[UR36][R8.64], R3 ;  /* 0x0000000308007986 */ /* 0x0001e2000c101124 */
[----:B------:R-:W-:Y:S05]  /*57f0*/  BRA `(.L_x_2194) ;  /* 0x0000000800047947 */ /* 0x000fea0003800000 */
.L_x_2209:
[----:B------:R-:W-:Y:S01]  /*5800*/  UMOV UR4, 0xf0000000 ;  /* 0xf000000000047882 */ /* 0x000fe20000000000 */
[----:B------:R-:W-:Y:S01]  /*5810*/  UMOV UR5, 0x380fffff ;  /* 0x380fffff00057882 */ /* 0x000fe20000000000 */
[----:B------:R-:W0:Y:S01]  /*5820*/  F2F.F32.F64 R0, R4 ;  /* 0x0000000400007310 */ /* 0x000e220000301000 */
[----:B------:R-:W-:Y:S01]  /*5830*/  DSETP.GEU.AND P0, PT, |R4|, UR4, PT ;  /* 0x0000000404007e2a */ /* 0x000fe2000bf0e200 */
[----:B------:R-:W-:-:S13]  /*5840*/  IMAD.MOV.U32 R19, RZ, RZ, R27 ;  /* 0x000000ffff137224 */ /* 0x000fda00078e001b */
[----:B0-----:R-:W-:-:S05]  /*5850*/  @!P0 FMUL R0, R0, 1.175494350822287508e-38 ;  /* 0x0080000000008820 */ /* 0x001fca0000400000 */
[----:B------:R-:W-:-:S05]  /*5860*/  F2FP.BF16.F32.PACK_AB R0, RZ, R0 ;  /* 0x00000000ff00723e */ /* 0x000fca00000010ff */
[----:B------:R0:W-:Y:S01]  /*5870*/  STG.E.U16 desc[UR36][R8.64], R0 ;  /* 0x0000000008007986 */ /* 0x0001e2000c101524 */
[----:B------:R-:W-:Y:S05]  /*5880*/  BRA `(.L_x_2194) ;  /* 0x0000000400e07947 */ /* 0x000fea0003800000 */
.L_x_2206:
        /* <DEDUP_REMOVED lines=8> */
[----:B------:R-:W0:Y:S01]  /*5910*/  F2I.U32.F64.TRUNC R5, R4 ;  /* 0x0000000400057311 */ /* 0x000e22000030d000 */
[----:B------:R-:W-:Y:S01]  /*5920*/  IMAD.MOV.U32 R19, RZ, RZ, R27 ;  /* 0x000000ffff137224 */ /* 0x000fe200078e001b */
[----:B0-----:R0:W-:Y:S01]  /*5930*/  STG.E.U16 desc[UR36][R8.64], R5 ;  /* 0x0000000508007986 */ /* 0x0011e2000c101524 */
[----:B------:R-:W-:Y:S05]  /*5940*/  BRA `(.L_x_2194) ;  /* 0x0000000400b07947 */ /* 0x000fea0003800000 */
.L_x_2218:
        /* <DEDUP_REMOVED lines=21> */
.L_x_2221:
[----:B------:R-:W-:-:S04]  /*5aa0*/  LOP3.LUT R0, R7, 0x80000000, RZ, 0xc0, !PT ;  /* 0x8000000007007812 */ /* 0x000fc800078ec0ff */
[----:B------:R-:W-:-:S04]  /*5ab0*/  SHF.R.U32.HI R0, RZ, 0x18, R0 ;  /* 0x00000018ff007819 */ /* 0x000fc80000011600 */
[----:B------:R-:W-:-:S07]  /*5ac0*/  LOP3.LUT R0, R3, R0, RZ, 0xfc, !PT ;  /* 0x0000000003007212 */ /* 0x000fce00078efcff */
.L_x_2220:
[----:B------:R-:W-:Y:S05]  /*5ad0*/  BSYNC B0 ;  /* 0x0000000000007941 */ /* 0x000fea0003800000 */
.L_x_2219:
[----:B------:R0:W-:Y:S01]  /*5ae0*/  STG.E.U8 desc[UR36][R8.64], R0 ;  /* 0x0000000008007986 */ /* 0x0001e2000c101124 */
[----:B------:R-:W-:Y:S01]  /*5af0*/  IMAD.MOV.U32 R19, RZ, RZ, R27 ;  /* 0x000000ffff137224 */ /* 0x000fe200078e001b */
[----:B------:R-:W-:Y:S06]  /*5b00*/  BRA `(.L_x_2194) ;  /* 0x0000000400407947 */ /* 0x000fec0003800000 */
.L_x_2217:
        /* <DEDUP_REMOVED lines=21> */
.L_x_2224:
[----:B------:R-:W-:-:S04]  /*5c60*/  LOP3.LUT R0, R7, 0x80000000, RZ, 0xc0, !PT ;  /* 0x8000000007007812 */ /* 0x000fc800078ec0ff */
[----:B------:R-:W-:-:S04]  /*5c70*/  SHF.R.U32.HI R0, RZ, 0x18, R0 ;  /* 0x00000018ff007819 */ /* 0x000fc80000011600 */
[----:B------:R-:W-:-:S07]  /*5c80*/  LOP3.LUT R0, R3, R0, RZ, 0xfc, !PT ;  /* 0x0000000003007212 */ /* 0x000fce00078efcff */
.L_x_2223:
[----:B------:R-:W-:Y:S05]  /*5c90*/  BSYNC B0 ;  /* 0x0000000000007941 */ /* 0x000fea0003800000 */
.L_x_2222:
[----:B------:R0:W-:Y:S01]  /*5ca0*/  STG.E.U8 desc[UR36][R8.64], R0 ;  /* 0x0000000008007986 */ /* 0x0001e2000c101124 */
[----:B------:R-:W-:Y:S01]  /*5cb0*/  IMAD.MOV.U32 R19, RZ, RZ, R27 ;  /* 0x000000ffff137224 */ /* 0x000fe200078e001b */
[----:B------:R-:W-:Y:S06]  /*5cc0*/  BRA `(.L_x_2194) ;  /* 0x0000000000d07947 */ /* 0x000fec0003800000 */
.L_x_2216:
        /* <DEDUP_REMOVED lines=27> */
.L_x_2199:
        /* <DEDUP_REMOVED lines=16> */
.L_x_2227:
[----:B------:R-:W-:Y:S01]  /*5f80*/  IMAD.MOV.U32 R19, RZ, RZ, R27 ;  /* 0x000000ffff137224 */ /* 0x000fe200078e001b */
[----:B------:R-:W-:Y:S06]  /*5f90*/  BRA `(.L_x_2194) ;  /* 0x00000000001c7947 */ /* 0x000fec0003800000 */
.L_x_2226:
[----:B------:R-:W0:Y:S01]  /*5fa0*/  F2I.U64.F64.TRUNC R4, R4 ;  /* 0x0000000400047311 */ /* 0x000e22000030d800 */
[----:B------:R-:W-:Y:S01]  /*5fb0*/  IMAD.MOV.U32 R19, RZ, RZ, R27 ;  /* 0x000000ffff137224 */ /* 0x000fe200078e001b */
[----:B0-----:R4:W-:Y:S01]  /*5fc0*/  STG.E.64 desc[UR36][R8.64], R4 ;  /* 0x0000000408007986 */ /* 0x0019e2000c101b24 */
[----:B------:R-:W-:Y:S05]  /*5fd0*/  BRA `(.L_x_2194) ;  /* 0x00000000000c7947 */ /* 0x000fea0003800000 */
.L_x_2225:
[----:B------:R-:W0:Y:S01]  /*5fe0*/  F2I.U32.F64.TRUNC R5, R4 ;  /* 0x0000000400057311 */ /* 0x000e22000030d000 */
[----:B------:R-:W-:Y:S01]  /*5ff0*/  IMAD.MOV.U32 R19, RZ, RZ, R27 ;  /* 0x000000ffff137224 */ /* 0x000fe200078e001b */
[----:B0-----:R1:W-:Y:S06]  /*6000*/  STG.E desc[UR36][R8.64], R5 ;  /* 0x0000000508007986 */ /* 0x0013ec000c101924 */
.L_x_2194:
[----:B------:R-:W-:Y:S05]  /*6010*/  BSYNC B6 ;  /* 0x0000000000067941 */ /* 0x000fea0003800000 */
.L_x_2193:
[----:B------:R-:W-:Y:S01]  /*6020*/  ISETP.GE.AND P0, PT, R19, R18, PT ;  /* 0x000000121300720c */ /* 0x000fe20003f06270 */
[----:B------:R-:W-:-:S12]  /*6030*/  BSSY B6, `(.L_x_2228) ;  /* 0x0000230000067945 */ /* 0x000fd80003800000 */
[----:B------:R-:W-:Y:S05]  /*6040*/  @P0 BRA `(.L_x_2229) ;  /* 0x0000002000b80947 */ /* 0x000fea0003800000 */
[----:B01--4-:R-:W0:Y:S01]  /*6050*/  LDC.64 R4, c[0x0][0x218] ;  /* 0x00008600ff047b82 */ /* 0x013e220000000a00 */
[----:B---3--:R-:W-:Y:S01]  /*6060*/  IMAD R0, R2, 0x200, R19 ;  /* 0x0000020002007824 */ /* 0x008fe200078e0213 */
[----:B------:R-:W-:Y:S01]  /*6070*/  PRMT R6, R22, 0x9910, RZ ;  /* 0x0000991016067816 */ /* 0x000fe200000000ff */
[----:B------:R-:W-:Y:S02]  /*6080*/  ULDC UR4, c[0x0][0x238] ;  /* 0x00008e0000047ab9 */ /* 0x000fe40000000800 */
[----:B--2---:R-:W-:Y:S02]  /*6090*/  IMAD R3, R0, UR4, RZ ;  /* 0x0000000400037c24 */ /* 0x004fe4000f8e02ff */
        /* <DEDUP_REMOVED lines=16> */
.L_x_2233:
[----:B------:R-:W0:Y:S02]  /*61a0*/  F2I.S64.F64.TRUNC R28, R28 ;  /* 0x0000001c001c7311 */ /* 0x000e24000030d900 */
[----:B0-----:R-:W-:-:S05]  /*61b0*/  IMAD.MOV.U32 R3, RZ, RZ, R28 ;  /* 0x000000ffff037224 */ /* 0x001fca00078e001c */
[----:B------:R0:W-:Y:S01]  /*61c0*/  STG.E.U8 desc[UR36][R4.64], R3 ;  /* 0x0000000304007986 */ /* 0x0001e2000c101124 */
[----:B------:R-:W-:Y:S05]  /*61d0*/  BRA `(.L_x_2235) ;  /* 0x0000000c00f07947 */ /* 0x000fea0003800000 */
.L_x_2232:
        /* <DEDUP_REMOVED lines=9> */
.L_x_2237:
[----:B------:R-:W0:Y:S02]  /*6270*/  F2I.F64.TRUNC R29, R28 ;  /* 0x0000001c001d7311 */ /* 0x000e24000030d100 */
[----:B0-----:R0:W-:Y:S01]  /*6280*/  STG.E desc[UR36][R4.64], R29 ;  /* 0x0000001d04007986 */ /* 0x0011e2000c101924 */
[----:B------:R-:W-:Y:S05]  /*6290*/  BRA `(.L_x_2235) ;  /* 0x0000000c00c07947 */ /* 0x000fea0003800000 */
.L_x_2236:
[----:B------:R-:W0:Y:S02]  /*62a0*/  F2I.F64.TRUNC R29, R28 ;  /* 0x0000001c001d7311 */ /* 0x000e24000030d100 */
[----:B0-----:R0:W-:Y:S01]  /*62b0*/  STG.E.U16 desc[UR36][R4.64], R29 ;  /* 0x0000001d04007986 */ /* 0x0011e2000c101524 */
[----:B------:R-:W-:Y:S05]  /*62c0*/  BRA `(.L_x_2235) ;  /* 0x0000000c00b47947 */ /* 0x000fea0003800000 */
.L_x_2231:
        /* <DEDUP_REMOVED lines=13> */
.L_x_2239:
        /* <DEDUP_REMOVED lines=8> */
.L_x_2238:
        /* <DEDUP_REMOVED lines=14> */
.L_x_2241:
        /* <DEDUP_REMOVED lines=9> */
.L_x_2240:
[----:B------:R0:W-:Y:S01]  /*6590*/  STG.E.64 desc[UR36][R4.64], R28 ;  /* 0x0000001c04007986 */ /* 0x0001e2000c101b24 */
[----:B------:R-:W-:Y:S05]  /*65a0*/  BRA `(.L_x_2235) ;  /* 0x0000000800fc7947 */ /* 0x000fea0003800000 */
.L_x_2230:
        /* <DEDUP_REMOVED lines=12> */
.L_x_2244:
[----:B------:R-:W-:-:S05]  /*6670*/  CS2R R30, SRZ ;  /* 0x00000000001e7805 */ /* 0x000fca000001ff00 */
[----:B------:R0:W-:Y:S01]  /*6680*/  STG.E.128 desc[UR36][R4.64], R28 ;  /* 0x0000001c04007986 */ /* 0x0001e2000c101d24 */
[----:B------:R-:W-:Y:S05]  /*6690*/  BRA `(.L_x_2235) ;  /* 0x0000000800c07947 */ /* 0x000fea0003800000 */
.L_x_2243:
        /* <DEDUP_REMOVED lines=25> */
.L_x_2248:
[----:B------:R-:W-:Y:S05]  /*6830*/  BSYNC B0 ;  /* 0x0000000000007941 */ /* 0x000fea0003800000 */
.L_x_2247:
[----:B------:R-:W-:-:S05]  /*6840*/  LOP3.LUT R7, R0, R7, RZ, 0xfc, !PT ;  /* 0x0000000700077212 */ /* 0x000fca00078efcff */
[----:B------:R0:W-:Y:S01]  /*6850*/  STG.E.U8 desc[UR36][R4.64], R7 ;  /* 0x0000000704007986 */ /* 0x0001e2000c101124 */
[----:B------:R-:W-:Y:S05]  /*6860*/  BRA `(.L_x_2235) ;  /* 0x00000008004c7947 */ /* 0x000fea0003800000 */
.L_x_2246:
        /* <DEDUP_REMOVED lines=17> */
.L_x_2250:
[----:B------:R-:W-:Y:S01]  /*6980*/  IMAD.MOV.U32 R0, RZ, RZ, 0x7f ;  /* 0x0000007fff007424 */ /* 0x000fe200078e00ff */
[----:B------:R-:W-:-:S04]  /*6990*/  ISETP.GT.U32.AND P0, PT, R3, 0x7f800000, PT ;  /* 0x7f8000000300780c */ /* 0x000fc80003f04070 */
[----:B------:R-:W-:-:S09]  /*69a0*/  SEL R0, R0, 0x7c, P0 ;  /* 0x0000007c00007807 */ /* 0x000fd20000000000 */
.L_x_2251:
[----:B------:R-:W-:Y:S05]  /*69b0*/  BSYNC B0 ;  /* 0x0000000000007941 */ /* 0x000fea0003800000 */
.L_x_2249:
[----:B------:R-:W-:-:S04]  /*69c0*/  LOP3.LUT R3, R7, 0x80000000, RZ, 0xc0, !PT ;  /* 0x8000000007037812 */ /* 0x000fc800078ec0ff */
[----:B------:R-:W-:-:S04]  /*69d0*/  SHF.R.U32.HI R3, RZ, 0x18, R3 ;  /* 0x00000018ff037819 */ /* 0x000fc80000011603 */
[----:B------:R-:W-:-:S05]  /*69e0*/  LOP3.LUT R3, R0, R3, RZ, 0xfc, !PT ;  /* 0x0000000300037212 */ /* 0x000fca00078efcff */
[----:B------:R0:W-:Y:S01]  /*69f0*/  STG.E.U8 desc[UR36][R4.64], R3 ;  /* 0x0000000304007986 */ /* 0x0001e2000c101124 */
[----:B------:R-:W-:Y:S05]  /*6a00*/  BRA `(.L_x_2235) ;  /* 0x0000000400e47947 */ /* 0x000fea0003800000 */
.L_x_2245:
        /* <DEDUP_REMOVED lines=8> */
.L_x_2242:
        /* <DEDUP_REMOVED lines=11> */
.L_x_2254:
        /* <DEDUP_REMOVED lines=21> */
.L_x_2257:
[----:B------:R-:W-:-:S04]  /*6c90*/  LOP3.LUT R0, R7, 0x80000000, RZ, 0xc0, !PT ;  /* 0x8000000007007812 */ /* 0x000fc800078ec0ff */
[----:B------:R-:W-:-:S04]  /*6ca0*/  SHF.R.U32.HI R0, RZ, 0x18, R0 ;  /* 0x00000018ff007819 */ /* 0x000fc80000011600 */
[----:B------:R-:W-:-:S07]  /*6cb0*/  LOP3.LUT R0, R3, R0, RZ, 0xfc, !PT ;  /* 0x0000000003007212 */ /* 0x000fce00078efcff */
.L_x_2256:
[----:B------:R-:W-:Y:S05]  /*6cc0*/  BSYNC B0 ;  /* 0x0000000000007941 */ /* 0x000fea0003800000 */
.L_x_2255:
[----:B------:R3:W-:Y:S01]  /*6cd0*/  STG.E.U8 desc[UR36][R4.64], R0 ;  /* 0x0000000004007986 */ /* 0x0007e2000c101124 */
[----:B------:R-:W-:Y:S05]  /*6ce0*/  BRA `(.L_x_2235) ;  /* 0x00000004002c7947 */ /* 0x000fea0003800000 */
.L_x_2253:
        /* <DEDUP_REMOVED lines=21> */
.L_x_2260:
[----:B------:R-:W-:-:S04]  /*6e40*/  LOP3.LUT R0, R7, 0x80000000, RZ, 0xc0, !PT ;  /* 0x8000000007007812 */ /* 0x000fc800078ec0ff */
[----:B------:R-:W-:-:S04]  /*6e50*/  SHF.R.U32.HI R0, RZ, 0x18, R0 ;  /* 0x00000018ff007819 */ /* 0x000fc80000011600 */
[----:B------:R-:W-:-:S07]  /*6e60*/  LOP3.LUT R0, R3, R0, RZ, 0xfc, !PT ;  /* 0x0000000003007212 */ /* 0x000fce00078efcff */
.L_x_2259:
[----:B------:R-:W-:Y:S05]  /*6e70*/  BSYNC B0 ;  /* 0x0000000000007941 */ /* 0x000fea0003800000 */
.L_x_2258:
[----:B------:R0:W-:Y:S01]  /*6e80*/  STG.E.U8 desc[UR36][R4.64], R0 ;  /* 0x0000000004007986 */ /* 0x0001e2000c101124 */
[----:B------:R-:W-:Y:S05]  /*6e90*/  BRA `(.L_x_2235) ;  /* 0x0000000000c07947 */ /* 0x000fea0003800000 */
.L_x_2252:
        /* <DEDUP_REMOVED lines=26> */
.L_x_2234:
        /* <DEDUP_REMOVED lines=16> */
.L_x_2263:
[----:B------:R-:W-:Y:S05]  /*7140*/  BRA `(.L_x_2235) ;  /* 0x0000000000147947 */ /* 0x000fea0003800000 */
.L_x_2262:
[----:B------:R-:W0:Y:S02]  /*7150*/  F2I.U64.F64.TRUNC R28, R28 ;  /* 0x0000001c001c7311 */ /* 0x000e24000030d800 */
[----:B0-----:R2:W-:Y:S01]  /*7160*/  STG.E.64 desc[UR36][R4.64], R28 ;  /* 0x0000001c04007986 */ /* 0x0015e2000c101b24 */
[----:B------:R-:W-:Y:S05]  /*7170*/  BRA `(.L_x_2235) ;  /* 0x0000000000087947 */ /* 0x000fea0003800000 */
.L_x_2261:
[----:B------:R-:W0:Y:S02]  /*7180*/  F2I.U32.F64.TRUNC R29, R28 ;  /* 0x0000001c001d7311 */ /* 0x000e24000030d000 */
[----:B0-----:R0:W-:Y:S02]  /*7190*/  STG.E desc[UR36][R4.64], R29 ;  /* 0x0000001d04007986 */ /* 0x0011e4000c101924 */
.L_x_2235:
        /* <DEDUP_REMOVED lines=24> */
.L_x_2267:
[----:B------:R-:W0:Y:S02]  /*7320*/  F2I.S64.F64.TRUNC R24, R24 ;  /* 0x0000001800187311 */ /* 0x000e24000030d900 */
[----:B0-----:R-:W-:-:S05]  /*7330*/  IMAD.MOV.U32 R3, RZ, RZ, R24 ;  /* 0x000000ffff037224 */ /* 0x001fca00078e0018 */
[----:B------:R3:W-:Y:S01]  /*7340*/  STG.E.U8 desc[UR36][R4.64], R3 ;  /* 0x0000000304007986 */ /* 0x0007e2000c101124 */
[----:B------:R-:W-:Y:S05]  /*7350*/  BRA `(.L_x_2269) ;  /* 0x0000000c00f07947 */ /* 0x000fea0003800000 */
.L_x_2266:
        /* <DEDUP_REMOVED lines=9> */
.L_x_2271:
[----:B------:R-:W0:Y:S02]  /*73f0*/  F2I.F64.TRUNC R25, R24 ;  /* 0x0000001800197311 */ /* 0x000e24000030d100 */
[----:B0-----:R2:W-:Y:S01]  /*7400*/  STG.E desc[UR36][R4.64], R25 ;  /* 0x0000001904007986 */ /* 0x0015e2000c101924 */
[----:B------:R-:W-:Y:S05]  /*7410*/  BRA `(.L_x_2269) ;  /* 0x0000000c00c07947 */ /* 0x000fea0003800000 */
.L_x_2270:
[----:B------:R-:W0:Y:S02]  /*7420*/  F2I.F64.TRUNC R25, R24 ;  /* 0x0000001800197311 */ /* 0x000e24000030d100 */
[----:B0-----:R0:W-:Y:S01]  /*7430*/  STG.E.U16 desc[UR36][R4.64], R25 ;  /* 0x0000001904007986 */ /* 0x0011e2000c101524 */
[----:B------:R-:W-:Y:S05]  /*7440*/  BRA `(.L_x_2269) ;  /* 0x0000000c00b47947 */ /* 0x000fea0003800000 */
.L_x_2265:
        /* <DEDUP_REMOVED lines=13> */
.L_x_2273:
        /* <DEDUP_REMOVED lines=8> */
.L_x_2272:
        /* <DEDUP_REMOVED lines=14> */
.L_x_2275:
        /* <DEDUP_REMOVED lines=9> */
.L_x_2274:
[----:B------:R0:W-:Y:S01]  /*7710*/  STG.E.64 desc[UR36][R4.64], R24 ;  /* 0x0000001804007986 */ /* 0x0001e2000c101b24 */
[----:B------:R-:W-:Y:S05]  /*7720*/  BRA `(.L_x_2269) ;  /* 0x0000000800fc7947 */ /* 0x000fea0003800000 */
.L_x_2264:
        /* <DEDUP_REMOVED lines=12> */
.L_x_2278:
[----:B------:R-:W-:-:S05]  /*77f0*/  CS2R R26, SRZ ;  /* 0x00000000001a7805 */ /* 0x000fca000001ff00 */
[----:B------:R0:W-:Y:S01]  /*7800*/  STG.E.128 desc[UR36][R4.64], R24 ;  /* 0x0000001804007986 */ /* 0x0001e2000c101d24 */
[----:B------:R-:W-:Y:S05]  /*7810*/  BRA `(.L_x_2269) ;  /* 0x0000000800c07947 */ /* 0x000fea0003800000 */
.L_x_2277:
        /* <DEDUP_REMOVED lines=25> */
.L_x_2282:
[----:B------:R-:W-:Y:S05]  /*79b0*/  BSYNC B0 ;  /* 0x0000000000007941 */ /* 0x000fea0003800000 */
.L_x_2281:
[----:B------:R-:W-:-:S05]  /*79c0*/  LOP3.LUT R7, R0, R7, RZ, 0xfc, !PT ;  /* 0x0000000700077212 */ /* 0x000fca00078efcff */
[----:B------:R0:W-:Y:S01]  /*79d0*/  STG.E.U8 desc[UR36][R4.64], R7 ;  /* 0x0000000704007986 */ /* 0x0001e2000c101124 */
[----:B------:R-:W-:Y:S05]  /*79e0*/  BRA `(.L_x_2269) ;  /* 0x00000008004c7947 */ /* 0x000fea0003800000 */
.L_x_2280:
        /* <DEDUP_REMOVED lines=17> */
.L_x_2284:
[----:B------:R-:W-:Y:S01]  /*7b00*/  IMAD.MOV.U32 R0, RZ, RZ, 0x7f ;  /* 0x0000007fff007424 */ /* 0x000fe200078e00ff */
[----:B------:R-:W-:-:S04]  /*7b10*/  ISETP.GT.U32.AND P0, PT, R3, 0x7f800000, PT ;  /* 0x7f8000000300780c */ /* 0x000fc80003f04070 */
[----:B------:R-:W-:-:S09]  /*7b20*/  SEL R0, R0, 0x7c, P0 ;  /* 0x0000007c00007807 */ /* 0x000fd20000000000 */
.L_x_2285:
[----:B------:R-:W-:Y:S05]  /*7b30*/  BSYNC B0 ;  /* 0x0000000000007941 */ /* 0x000fea0003800000 */
.L_x_2283:
[----:B------:R-:W-:-:S04]  /*7b40*/  LOP3.LUT R3, R7, 0x80000000, RZ, 0xc0, !PT ;  /* 0x8000000007037812 */ /* 0x000fc800078ec0ff */
[----:B------:R-:W-:-:S04]  /*7b50*/  SHF.R.U32.HI R3, RZ, 0x18, R3 ;  /* 0x00000018ff037819 */ /* 0x000fc80000011603 */
[----:B------:R-:W-:-:S05]  /*7b60*/  LOP3.LUT R3, R0, R3, RZ, 0xfc, !PT ;  /* 0x0000000300037212 */ /* 0x000fca00078efcff */
[----:B------:R0:W-:Y:S01]  /*7b70*/  STG.E.U8 desc[UR36][R4.64], R3 ;  /* 0x0000000304007986 */ /* 0x0001e2000c101124 */
[----:B------:R-:W-:Y:S05]  /*7b80*/  BRA `(.L_x_2269) ;  /* 0x0000000400e47947 */ /* 0x000fea0003800000 */
.L_x_2279:
        /* <DEDUP_REMOVED lines=8> */
.L_x_2276:
        /* <DEDUP_REMOVED lines=11> */
.L_x_2288:
        /* <DEDUP_REMOVED lines=21> */
.L_x_2291:
[----:B------:R-:W-:-:S04]  /*7e10*/  LOP3.LUT R0, R7, 0x80000000, RZ, 0xc0, !PT ;  /* 0x8000000007007812 */ /* 0x000fc800078ec0ff */
[----:B------:R-:W-:-:S04]  /*7e20*/  SHF.R.U32.HI R0, RZ, 0x18, R0 ;  /* 0x00000018ff007819 */ /* 0x000fc80000011600 */
[----:B------:R-:W-:-:S07]  /*7e30*/  LOP3.LUT R0, R3, R0, RZ, 0xfc, !PT ;  /* 0x0000000003007212 */ /* 0x000fce00078efcff */
.L_x_2290:
[----:B------:R-:W-:Y:S05]  /*7e40*/  BSYNC B0 ;  /* 0x0000000000007941 */ /* 0x000fea0003800000 */
.L_x_2289:
[----:B------:R0:W-:Y:S01]  /*7e50*/  STG.E.U8 desc[UR36][R4.64], R0 ;  /* 0x0000000004007986 */ /* 0x0001e2000c101124 */
[----:B------:R-:W-:Y:S05]  /*7e60*/  BRA `(.L_x_2269) ;  /* 0x00000004002c7947 */ /* 0x000fea0003800000 */
.L_x_2287:
        /* <DEDUP_REMOVED lines=21> */
.L_x_2294:
[----:B------:R-:W-:-:S04]  /*7fc0*/  LOP3.LUT R0, R7, 0x80000000, RZ, 0xc0, !PT ;  /* 0x8000000007007812 */ /* 0x000fc800078ec0ff */
[----:B------:R-:W-:-:S04]  /*7fd0*/  SHF.R.U32.HI R0, RZ, 0x18, R0 ;  /* 0x00000018ff007819 */ /* 0x000fc80000011600 */
[----:B------:R-:W-:-:S07]  /*7fe0*/  LOP3.LUT R0, R3, R0, RZ, 0xfc, !PT ;  /* 0x0000000003007212 */ /* 0x000fce00078efcff */
.L_x_2293:
[----:B------:R-:W-:Y:S05]  /*7ff0*/  BSYNC B0 ;  /* 0x0000000000007941 */ /* 0x000fea0003800000 */
.L_x_2292:
[----:B------:R0:W-:Y:S01]  /*8000*/  STG.E.U8 desc[UR36][R4.64], R0 ;  /* 0x0000000004007986 */ /* 0x0001e2000c101124 */
[----:B------:R-:W-:Y:S05]  /*8010*/  BRA `(.L_x_2269) ;  /* 0x0000000000c07947 */ /* 0x000fea0003800000 */
.L_x_2286:
        /* <DEDUP_REMOVED lines=26> */
.L_x_2268:
        /* <DEDUP_REMOVED lines=16> */
.L_x_2297:
[----:B------:R-:W-:Y:S05]  /*82c0*/  BRA `(.L_x_2269) ;  /* 0x0000000000147947 */ /* 0x000fea0003800000 */
.L_x_2296:
[----:B------:R-:W0:Y:S02]  /*82d0*/  F2I.U64.F64.TRUNC R24, R24 ;  /* 0x0000001800187311 */ /* 0x000e24000030d800 */
[----:B0-----:R0:W-:Y:S01]  /*82e0*/  STG.E.64 desc[UR36][R4.64], R24 ;  /* 0x0000001804007986 */ /* 0x0011e2000c101b24 */
[----:B------:R-:W-:Y:S05]  /*82f0*/  BRA `(.L_x_2269) ;  /* 0x0000000000087947 */ /* 0x000fea0003800000 */
.L_x_2295:
[----:B------:R-:W0:Y:S02]  /*8300*/  F2I.U32.F64.TRUNC R25, R24 ;  /* 0x0000001800197311 */ /* 0x000e24000030d000 */
[----:B0-----:R0:W-:Y:S02]  /*8310*/  STG.E desc[UR36][R4.64], R25 ;  /* 0x0000001904007986 */ /* 0x0011e4000c101924 */
.L_x_2269:
[----:B------:R-:W-:-:S07]  /*8320*/  VIADD R19, R19, 0x80 ;  /* 0x0000008013137836 */ /* 0x000fce0000000000 */
.L_x_2229:
[----:B------:R-:W-:Y:S05]  /*8330*/  BSYNC B6 ;  /* 0x0000000000067941 */ /* 0x000fea0003800000 */
.L_x_2228:
        /* <DEDUP_REMOVED lines=22> */
.L_x_2301:
[----:B------:R-:W0:Y:S02]  /*84a0*/  F2I.S64.F64.TRUNC R16, R16 ;  /* 0x0000001000107311 */ /* 0x000e24000030d900 */
[----:B0-----:R-:W-:-:S05]  /*84b0*/  IMAD.MOV.U32 R5, RZ, RZ, R16 ;  /* 0x000000ffff057224 */ /* 0x001fca00078e0010 */
[----:B------:R-:W-:Y:S01]  /*84c0*/  STG.E.U8 desc[UR36][R2.64], R5 ;  /* 0x0000000502007986 */ /* 0x000fe2000c101124 */
[----:B------:R-:W-:Y:S05]  /*84d0*/  EXIT ;  /* 0x000000000000794d */ /* 0x000fea0003800000 */
.L_x_2300:
        /* <DEDUP_REMOVED lines=9> */
.L_x_2304:
[----:B------:R-:W0:Y:S02]  /*8570*/  F2I.F64.TRUNC R17, R16 ;  /* 0x0000001000117311 */ /* 0x000e24000030d100 */
[----:B0-----:R-:W-:Y:S01]  /*8580*/  STG.E desc[UR36][R2.64], R17 ;  /* 0x0000001102007986 */ /* 0x001fe2000c101924 */
[----:B------:R-:W-:Y:S05]  /*8590*/  EXIT ;  /* 0x000000000000794d */ /* 0x000fea0003800000 */
.L_x_2303:
[----:B------:R-:W0:Y:S02]  /*85a0*/  F2I.F64.TRUNC R17, R16 ;  /* 0x0000001000117311 */ /* 0x000e24000030d100 */
[----:B0-----:R-:W-:Y:S01]  /*85b0*/  STG.E.U16 desc[UR36][R2.64], R17 ;  /* 0x0000001102007986 */ /* 0x001fe2000c101524 */
[----:B------:R-:W-:Y:S05]  /*85c0*/  EXIT ;  /* 0x000000000000794d */ /* 0x000fea0003800000 */
.L_x_2299:
        /* <DEDUP_REMOVED lines=13> */
.L_x_2306:
        /* <DEDUP_REMOVED lines=8> */
.L_x_2305:
        /* <DEDUP_REMOVED lines=14> */
.L_x_2308:
        /* <DEDUP_REMOVED lines=9> */
.L_x_2307:
[----:B------:R-:W-:Y:S01]  /*8890*/  STG.E.64 desc[UR36][R2.64], R16 ;  /* 0x0000001002007986 */ /* 0x000fe2000c101b24 */
[----:B------:R-:W-:Y:S05]  /*88a0*/  EXIT ;  /* 0x000000000000794d */ /* 0x000fea0003800000 */
.L_x_2298:
        /* <DEDUP_REMOVED lines=12> */
.L_x_2311:
[----:B------:R-:W-:-:S05]  /*8970*/  CS2R R18, SRZ ;  /* 0x0000000000127805 */ /* 0x000fca000001ff00 */
[----:B------:R-:W-:Y:S01]  /*8980*/  STG.E.128 desc[UR36][R2.64], R16 ;  /* 0x0000001002007986 */ /* 0x000fe2000c101d24 */
[----:B------:R-:W-:Y:S05]  /*8990*/  EXIT ;  /* 0x000000000000794d */ /* 0x000fea0003800000 */
.L_x_2310:
        /* <DEDUP_REMOVED lines=25> */
.L_x_2315:
[----:B------:R-:W-:Y:S05]  /*8b30*/  BSYNC B0 ;  /* 0x0000000000007941 */ /* 0x000fea0003800000 */
.L_x_2314:
[----:B------:R-:W-:-:S05]  /*8b40*/  LOP3.LUT R5, R0, R5, RZ, 0xfc, !PT ;  /* 0x0000000500057212 */ /* 0x000fca00078efcff */
[----:B------:R-:W-:Y:S01]  /*8b50*/  STG.E.U8 desc[UR36][R2.64], R5 ;  /* 0x0000000502007986 */ /* 0x000fe2000c101124 */
[----:B------:R-:W-:Y:S05]  /*8b60*/  EXIT ;  /* 0x000000000000794d */ /* 0x000fea0003800000 */
.L_x_2313:
        /* <DEDUP_REMOVED lines=17> */
.L_x_2317:
[----:B------:R-:W-:Y:S01]  /*8c80*/  IMAD.MOV.U32 R0, RZ, RZ, 0x7f ;  /* 0x0000007fff007424 */ /* 0x000fe200078e00ff */
[----:B------:R-:W-:-:S04]  /*8c90*/  ISETP.GT.U32.AND P0, PT, R4, 0x7f800000, PT ;  /* 0x7f8000000400780c */ /* 0x000fc80003f04070 */
[----:B------:R-:W-:-:S09]  /*8ca0*/  SEL R0, R0, 0x7c, P0 ;  /* 0x0000007c00007807 */ /* 0x000fd20000000000 */
.L_x_2318:
[----:B------:R-:W-:Y:S05]  /*8cb0*/  BSYNC B0 ;  /* 0x0000000000007941 */ /* 0x000fea0003800000 */
.L_x_2316:
[----:B------:R-:W-:-:S04]  /*8cc0*/  LOP3.LUT R4, R5, 0x80000000, RZ, 0xc0, !PT ;  /* 0x8000000005047812 */ /* 0x000fc800078ec0ff */
[----:B------:R-:W-:-:S04]  /*8cd0*/  SHF.R.U32.HI R5, RZ, 0x18, R4 ;  /* 0x00000018ff057819 */ /* 0x000fc80000011604 */
[----:B------:R-:W-:-:S05]  /*8ce0*/  LOP3.LUT R5, R0, R5, RZ, 0xfc, !PT ;  /* 0x0000000500057212 */ /* 0x000fca00078efcff */
[----:B------:R-:W-:Y:S01]  /*8cf0*/  STG.E.U8 desc[UR36][R2.64], R5 ;  /* 0x0000000502007986 */ /* 0x000fe2000c101124 */
[----:B------:R-:W-:Y:S05]  /*8d00*/  EXIT ;  /* 0x000000000000794d */ /* 0x000fea0003800000 */
.L_x_2312:
        /* <DEDUP_REMOVED lines=8> */
.L_x_2309:
        /* <DEDUP_REMOVED lines=11> */
.L_x_2321:
        /* <DEDUP_REMOVED lines=21> */
.L_x_2324:
[----:B------:R-:W-:-:S04]  /*8f90*/  LOP3.LUT R0, R7, 0x80000000, RZ, 0xc0, !PT ;  /* 0x8000000007007812 */ /* 0x000fc800078ec0ff */
[----:B------:R-:W-:-:S04]  /*8fa0*/  SHF.R.U32.HI R5, RZ, 0x18, R0 ;  /* 0x00000018ff057819 */ /* 0x000fc80000011600 */
[----:B------:R-:W-:-:S04]  /*8fb0*/  LOP3.LUT R4, R4, R5, RZ, 0xfc, !PT ;  /* 0x0000000504047212 */ /* 0x000fc800078efcff */
[----:B------:R-:W-:-:S07]  /*8fc0*/  PRMT R0, R4, 0x7610, R0 ;  /* 0x0000761004007816 */ /* 0x000fce0000000000 */
.L_x_2323:
[----:B------:R-:W-:Y:S05]  /*8fd0*/  BSYNC B0 ;  /* 0x0000000000007941 */ /* 0x000fea0003800000 */
.L_x_2322:
[----:B------:R-:W-:Y:S01]  /*8fe0*/  STG.E.U8 desc[UR36][R2.64], R0 ;  /* 0x0000000002007986 */ /* 0x000fe2000c101124 */
[----:B------:R-:W-:Y:S05]  /*8ff0*/  EXIT ;  /* 0x000000000000794d */ /* 0x000fea0003800000 */
.L_x_2320:
        /* <DEDUP_REMOVED lines=21> */
.L_x_2327:
[----:B------:R-:W-:-:S04]  /*9150*/  LOP3.LUT R0, R7, 0x80000000, RZ, 0xc0, !PT ;  /* 0x8000000007007812 */ /* 0x000fc800078ec0ff */
[----:B------:R-:W-:-:S04]  /*9160*/  SHF.R.U32.HI R5, RZ, 0x18, R0 ;  /* 0x00000018ff057819 */ /* 0x000fc80000011600 */
[----:B------:R-:W-:-:S04]  /*9170*/  LOP3.LUT R4, R4, R5, RZ, 0xfc, !PT ;  /* 0x0000000504047212 */ /* 0x000fc800078efcff */
[----:B------:R-:W-:-:S07]  /*9180*/  PRMT R0, R4, 0x7610, R0 ;  /* 0x0000761004007816 */ /* 0x000fce0000000000 */
.L_x_2326:
[----:B------:R-:W-:Y:S05]  /*9190*/  BSYNC B0 ;  /* 0x0000000000007941 */ /* 0x000fea0003800000 */
.L_x_2325:
[----:B------:R-:W-:Y:S01]  /*91a0*/  STG.E.U8 desc[UR36][R2.64], R0 ;  /* 0x0000000002007986 */ /* 0x000fe2000c101124 */
[----:B------:R-:W-:Y:S05]  /*91b0*/  EXIT ;  /* 0x000000000000794d */ /* 0x000fea0003800000 */
.L_x_2319:
        /* <DEDUP_REMOVED lines=26> */
.L_x_2302:
        /* <DEDUP_REMOVED lines=16> */
.L_x_2330:
[----:B------:R-:W-:Y:S05]  /*9460*/  EXIT ;  /* 0x000000000000794d */ /* 0x000fea0003800000 */
.L_x_2329:
[----:B------:R-:W0:Y:S02]  /*9470*/  F2I.U64.F64.TRUNC R16, R16 ;  /* 0x0000001000107311 */ /* 0x000e24000030d800 */
[----:B0-----:R-:W-:Y:S01]  /*9480*/  STG.E.64 desc[UR36][R2.64], R16 ;  /* 0x0000001002007986 */ /* 0x001fe2000c101b24 */
[----:B------:R-:W-:Y:S05]  /*9490*/  EXIT ;  /* 0x000000000000794d */ /* 0x000fea0003800000 */
.L_x_2328:
[----:B------:R-:W0:Y:S02]  /*94a0*/  F2I.U32.F64.TRUNC R17, R16 ;  /* 0x0000001000117311 */ /* 0x000e24000030d000 */
[----:B0-----:R-:W-:Y:S01]  /*94b0*/  STG.E desc[UR36][R2.64], R17 ;  /* 0x0000001102007986 */ /* 0x001fe2000c101924 */
[----:B------:R-:W-:Y:S05]  /*94c0*/  EXIT ;  /* 0x000000000000794d */ /* 0x000fea0003800000 */
        .type           $_ZN2at6native27unrolled_elementwise_kernelIZZZNS0_15cos_kernel_cudaERNS_18TensorIteratorBaseEENKUlvE0_clEvENKUlvE_clEvEUldE_St5arrayIPcLm2EELi4E23TrivialOffsetCalculatorILi1EjESB_NS0_6memory12LoadWithCastILi1EEENSC_13StoreWithCastILi1EEEEEviT_T0_T2_T3_T4_T5_$__internal_trig_reduction_slowpathd,@function
        .size           $_ZN2at6native27unrolled_elementwise_kernelIZZZNS0_15cos_kernel_cudaERNS_18TensorIteratorBaseEENKUlvE0_clEvENKUlvE_clEvEUldE_St5arrayIPcLm2EELi4E23TrivialOffsetCalculatorILi1EjESB_NS0_6memory12LoadWithCastILi1EEENSC_13StoreWithCastILi1EEEEEviT_T0_T2_T3_T4_T5_$__internal_trig_reduction_slowpathd,(.L_x_2610 - $_ZN2at6native27unrolled_elementwise_kernelIZZZNS0_15cos_kernel_cudaERNS_18TensorIteratorBaseEENKUlvE0_clEvENKUlvE_clEvEUldE_St5arrayIPcLm2EELi4E23TrivialOffsetCalculatorILi1EjESB_NS0_6memory12LoadWithCastILi1EEENSC_13StoreWithCastILi1EEEEEviT_T0_T2_T3_T4_T5_$__internal_trig_reduction_slowpathd)
$_ZN2at6native27unrolled_elementwise_kernelIZZZNS0_15cos_kernel_cudaERNS_18TensorIteratorBaseEENKUlvE0_clEvENKUlvE_clEvEUldE_St5arrayIPcLm2EELi4E23TrivialOffsetCalculatorILi1EjESB_NS0_6memory12LoadWithCastILi1EEENSC_13StoreWithCastILi1EEEEEviT_T0_T2_T3_T4_T5_$__internal_trig_reduction_slowpathd:
[----:B------:R-:W-:Y:S01]  /*94d0*/  SHF.R.U32.HI R9, RZ, 0x14, R3 ;  /* 0x00000014ff097819 */ /* 0x000fe20000011603 */
[----:B------:R-:W-:-:S03]  /*94e0*/  IMAD.MOV.U32 R11, RZ, RZ, RZ ;  /* 0x000000ffff0b7224 */ /* 0x000fc600078e00ff */
[----:B------:R-:W-:-:S04]  /*94f0*/  LOP3.LUT R7, R9, 0x7ff, RZ, 0xc0, !PT ;  /* 0x000007ff09077812 */ /* 0x000fc800078ec0ff */
[----:B------:R-:W-:-:S13]  /*9500*/  ISETP.NE.AND P0, PT, R7, 0x7ff, PT ;  /* 0x000007ff0700780c */ /* 0x000fda0003f05270 */
[----:B------:R-:W-:Y:S05]  /*9510*/  @!P0 BRA `(.L_x_2331) ;  /* 0x0000000800448947 */ /* 0x000fea0003800000 */
[----:B------:R-:W-:Y:S01]  /*9520*/  VIADD R7, R7, 0xfffffc00 ;  /* 0xfffffc0007077836 */ /* 0x000fe20000000000 */
[C---:B------:R-:W-:Y:S01]  /*9530*/  LOP3.LUT R11, R9.reuse, 0x7ff, RZ, 0xc0, !PT ;  /* 0x000007ff090b7812 */ /* 0x040fe200078ec0ff */
[----:B------:R-:W-:Y:S01]  /*9540*/  VIADD R9, R9, 0xfffffc00 ;  /* 0xfffffc0009097836 */ /* 0x000fe20000000000 */
[----:B------:R-:W-:Y:S01]  /*9550*/  BSSY B2, `(.L_x_2332) ;  /* 0x0000033000027945 */ /* 0x000fe20003800000 */
[----:B------:R-:W-:Y:S02]  /*9560*/  CS2R R12, SRZ ;  /* 0x00000000000c7805 */ /* 0x000fe4000001ff00 */
[----:B------:R-:W-:Y:S01]  /*9570*/  SHF.R.U32.HI R8, RZ, 0x6, R7 ;  /* 0x00000006ff087819 */ /* 0x000fe20000011607 */
[----:B------:R-:W-:Y:S01]  /*9580*/  VIADD R11, R11, 0xfffffc00 ;  /* 0xfffffc000b0b7836 */ /* 0x000fe20000000000 */
[----:B------:R-:W-:Y:S02]  /*9590*/  LOP3.LUT P3, R9, R9, 0x3f, RZ, 0xc0, !PT ;  /* 0x0000003f09097812 */ /* 0x000fe4000786c0ff */
[----:B------:R-:W-:-:S02]  /*95a0*/  IADD3 R10, -R8, 0x10, RZ ;  /* 0x00000010080a7810 */ /* 0x000fc40007ffe1ff */
[----:B------:R-:W-:Y:S02]  /*95b0*/  IADD3 R7, -R8, 0x13, RZ ;  /* 0x0000001308077810 */ /* 0x000fe40007ffe1ff */
[----:B------:R-:W-:Y:S02]  /*95c0*/  ISETP.GT.AND P0, PT, R10, 0xe, PT ;  /* 0x0000000e0a00780c */ /* 0x000fe40003f04270 */
[----:B------:R-:W-:Y:S02]  /*95d0*/  SHF.R.U32.HI R11, RZ, 0x6, R11 ;  /* 0x00000006ff0b7819 */ /* 0x000fe4000001160b */
[----:B------:R-:W-:Y:S02]  /*95e0*/  SEL R7, R7, 0x12, !P0 ;  /* 0x0000001207077807 */ /* 0x000fe40004000000 */
[----:B------:R-:W-:Y:S02]  /*95f0*/  IADD3 R20, -R8, 0xf, RZ ;  /* 0x0000000f08147810 */ /* 0x000fe40007ffe1ff */
[----:B------:R-:W-:-:S02]  /*9600*/  ISETP.GT.AND P0, PT, R10, R7, PT ;  /* 0x000000070a00720c */ /* 0x000fc40003f04270 */
[----:B------:R-:W-:-:S11]  /*9610*/  IADD3 R8, -R11, 0xf, RZ ;  /* 0x0000000f0b087810 */ /* 0x000fd60007ffe1ff */
[----:B------:R-:W-:Y:S05]  /*9620*/  @P0 BRA `(.L_x_2333) ;  /* 0x0000000000940947 */ /* 0x000fea0003800000 */
[----:B------:R-:W0:Y:S01]  /*9630*/  LDC.64 R32, c[0x4][0x140] ;  /* 0x01005000ff207b82 */ /* 0x000e220000000a00 */
[C---:B------:R-:W-:Y:S01]  /*9640*/  SHF.L.U64.HI R21, R0.reuse, 0xb, R3 ;  /* 0x0000000b00157819 */ /* 0x040fe20000010203 */
[----:B------:R-:W-:Y:S01]  /*9650*/  IMAD.SHL.U32 R31, R0, 0x800, RZ ;  /* 0x00000800001f7824 */ /* 0x000fe200078e00ff */
[----:B------:R-:W-:Y:S01]  /*9660*/  CS2R R12, SRZ ;  /* 0x00000000000c7805 */ /* 0x000fe2000001ff00 */
[----:B------:R-:W-:Y:S01]  /*9670*/  IMAD.MOV.U32 R0, RZ, RZ, R1 ;  /* 0x000000ffff007224 */ /* 0x000fe200078e0001 */
[----:B------:R-:W-:-:S03]  /*9680*/  LOP3.LUT R21, R21, 0x80000000, RZ, 0xfc, !PT ;  /* 0x8000000015157812 */ /* 0x000fc600078efcff */
[----:B------:R-:W1:Y:S01]  /*9690*/  LDC.64 R10, c[0x0][0x208] ;  /* 0x00008200ff0a7b82 */ /* 0x000e620000000a00 */
[----:B0-----:R-:W-:-:S04]  /*96a0*/  IMAD.WIDE R32, R20, 0x8, R32 ;  /* 0x0000000814207825 */ /* 0x001fc800078e0220 */
[----:B------:R-:W-:-:S07]  /*96b0*/  IMAD.MOV.U32 R26, RZ, RZ, R32 ;  /* 0x000000ffff1a7224 */ /* 0x000fce00078e0020 */
.L_x_2334:
[----:B-1----:R-:W-:Y:S01]  /*96c0*/  R2UR UR4, R10 ;  /* 0x000000000a0472ca */ /* 0x002fe200000e0000 */
[----:B------:R-:W-:Y:S01]  /*96d0*/  IMAD.MOV.U32 R14, RZ, RZ, R26 ;  /* 0x000000ffff0e7224 */ /* 0x000fe200078e001a */
[----:B------:R-:W-:Y:S01]  /*96e0*/  R2UR UR5, R11 ;  /* 0x000000000b0572ca */ /* 0x000fe200000e0000 */
[----:B------:R-:W-:-:S12]  /*96f0*/  IMAD.MOV.U32 R15, RZ, RZ, R33 ;  /* 0x000000ffff0f7224 */ /* 0x000fd800078e0021 */
[----:B------:R-:W2:Y:S01]  /*9700*/  LDG.E.64.CONSTANT R14, desc[UR4][R14.64] ;  /* 0x000000040e0e7981 */ /* 0x000ea2000c1e9b00 */
[----:B------:R-:W-:Y:S02]  /*9710*/  VIADD R20, R20, 0x1 ;  /* 0x0000000114147836 */ /* 0x000fe40000000000 */
[----:B--2---:R-:W-:-:S04]  /*9720*/  IMAD.WIDE.U32 R12, P4, R14, R31, R12 ;  /* 0x0000001f0e0c7225 */ /* 0x004fc8000788000c */
[----:B------:R-:W-:Y:S02]  /*9730*/  IMAD R35, R14, R21, RZ ;  /* 0x000000150e237224 */ /* 0x000fe400078e02ff */
[----:B------:R-:W-:-:S03]  /*9740*/  IMAD R30, R15, R31, RZ ;  /* 0x0000001f0f1e7224 */ /* 0x000fc600078e02ff */
[----:B------:R-:W-:Y:S01]  /*9750*/  IADD3 R13, P0, R35, R13, RZ ;  /* 0x0000000d230d7210 */ /* 0x000fe20007f1e0ff */
[----:B------:R-:W-:-:S03]  /*9760*/  IMAD.HI.U32 R35, R14, R21, RZ ;  /* 0x000000150e237227 */ /* 0x000fc600078e00ff */
[----:B------:R-:W-:Y:S01]  /*9770*/  IADD3 R13, P1, R30, R13, RZ ;  /* 0x0000000d1e0d7210 */ /* 0x000fe20007f3e0ff */
[----:B------:R-:W-:-:S04]  /*9780*/  IMAD.HI.U32 R30, R15, R31, RZ ;  /* 0x0000001f0f1e7227 */ /* 0x000fc800078e00ff */
[----:B------:R-:W-:Y:S01]  /*9790*/  IMAD.X R35, RZ, RZ, R35, P4 ;  /* 0x000000ffff237224 */ /* 0x000fe200020e0623 */
[----:B------:R-:W-:Y:S01]  /*97a0*/  ISETP.GE.AND P4, PT, R20, R7, PT ;  /* 0x000000071400720c */ /* 0x000fe20003f86270 */
[C---:B------:R-:W-:Y:S01]  /*97b0*/  IMAD.HI.U32 R14, R15.reuse, R21, RZ ;  /* 0x000000150f0e7227 */ /* 0x040fe200078e00ff */
[----:B------:R0:W-:Y:S02]  /*97c0*/  STL.64 [R0], R12 ;  /* 0x0000000c00007387 */ /* 0x0001e40000100a00 */
[----:B------:R-:W-:Y:S01]  /*97d0*/  IADD3.X R30, P0, R30, R35, RZ, P0, !PT ;  /* 0x000000231e1e7210 */ /* 0x000fe2000071e4ff */
[----:B------:R-:W-:-:S04]  /*97e0*/  IMAD R15, R15, R21, RZ ;  /* 0x000000150f0f7224 */ /* 0x000fc800078e02ff */
[----:B------:R-:W-:Y:S01]  /*97f0*/  IMAD.X R14, RZ, RZ, R14, P0 ;  /* 0x000000ffff0e7224 */ /* 0x000fe200000e060e */
[----:B------:R-:W-:Y:S02]  /*9800*/  IADD3.X R30, P1, R15, R30, RZ, P1, !PT ;  /* 0x0000001e0f1e7210 */ /* 0x000fe40000f3e4ff */
[----:B------:R-:W-:Y:S01]  /*9810*/  IADD3 R26, P0, R26, 0x8, RZ ;  /* 0x000000081a1a7810 */ /* 0x000fe20007f1e0ff */
[----:B0-----:R-:W-:Y:S02]  /*9820*/  VIADD R0, R0, 0x8 ;  /* 0x0000000800007836 */ /* 0x001fe40000000000 */
[----:B------:R-:W-:Y:S02]  /*9830*/  IMAD.X R15, RZ, RZ, R14, P1 ;  /* 0x000000ffff0f7224 */ /* 0x000fe400008e060e */
[----:B------:R-:W-:Y:S02]  /*9840*/  IMAD.X R33, RZ, RZ, R33, P0 ;  /* 0x000000ffff217224 */ /* 0x000fe400000e0621 */
[----:B------:R-:W-:-:S02]  /*9850*/  IMAD.MOV.U32 R12, RZ, RZ, R30 ;  /* 0x000000ffff0c7224 */ /* 0x000fc400078e001e */
[----:B------:R-:W-:Y:S01]  /*9860*/  IMAD.MOV.U32 R13, RZ, RZ, R15 ;  /* 0x000000ffff0d7224 */ /* 0x000fe200078e000f */
[----:B------:R-:W-:Y:S06]  /*9870*/  @!P4 BRA `(.L_x_2334) ;  /* 0xfffffffc0090c947 */ /* 0x000fec000383ffff */
.L_x_2333:
[----:B------:R-:W-:Y:S05]  /*9880*/  BSYNC B2 ;  /* 0x0000000000027941 */ /* 0x000fea0003800000 */
.L_x_2332:
[----:B------:R-:W-:-:S04]  /*9890*/  IMAD.IADD R8, R20, 0x1, -R8 ;  /* 0x0000000114087824 */ /* 0x000fc800078e0a08 */
[----:B------:R-:W-:-:S05]  /*98a0*/  IMAD R33, R8, 0x8, R1 ;  /* 0x0000000808217824 */ /* 0x000fca00078e0201 */
[----:B------:R0:W-:Y:S04]  /*98b0*/  STL.64 [R33], R12 ;  /* 0x0000000c21007387 */ /* 0x0001e80000100a00 */
[----:B------:R-:W2:Y:S04]  /*98c0*/  LDL.64 R14, [R1+0x10] ;  /* 0x00001000010e7983 */ /* 0x000ea80000100a00 */
[----:B------:R-:W3:Y:S04]  /*98d0*/  @P3 LDL.64 R20, [R1+0x8] ;  /* 0x0000080001143983 */ /* 0x000ee80000100a00 */
[----:B------:R-:W0:Y:S01]  /*98e0*/  LDL.64 R10, [R1+0x18] ;  /* 0x00001800010a7983 */ /* 0x000e220000100a00 */
[----:B------:R-:W-:Y:S01]  /*98f0*/  @P3 IADD3 R7, -R9, 0x40, RZ ;  /* 0x0000004009073810 */ /* 0x000fe20007ffe1ff */
[----:B------:R-:W-:Y:S01]  /*9900*/  UMOV UR4, URZ ;  /* 0x0000003f00047c82 */ /* 0x000fe20008000000 */
[----:B--2---:R-:W-:-:S02]  /*9910*/  @P3 SHF.L.U32 R31, R14, R9, RZ ;  /* 0x000000090e1f3219 */ /* 0x004fc400000006ff */
[-C--:B------:R-:W-:Y:S02]  /*9920*/  @P3 SHF.R.U64 R8, R14, R7.reuse, R15 ;  /* 0x000000070e083219 */ /* 0x080fe4000000120f */
[-CC-:B---3--:R-:W-:Y:S02]  /*9930*/  @P3 SHF.R.U64 R0, R20, R7.reuse, R21.reuse ;  /* 0x0000000714003219 */ /* 0x188fe40000001215 */
[----:B------:R-:W-:Y:S02]  /*9940*/  @P3 SHF.R.U32.HI R20, RZ, R7, R21 ;  /* 0x00000007ff143219 */ /* 0x000fe40000011615 */
[-C--:B------:R-:W-:Y:S02]  /*9950*/  @P3 SHF.L.U64.HI R21, R14, R9.reuse, R15 ;  /* 0x000000090e153219 */ /* 0x080fe4000001020f */
[----:B0-----:R-:W-:Y:S02]  /*9960*/  @P3 SHF.L.U32 R13, R10, R9, RZ ;  /* 0x000000090a0d3219 */ /* 0x001fe400000006ff */
[----:B------:R-:W-:-:S02]  /*9970*/  @P3 LOP3.LUT R14, R0, R31, RZ, 0xfc, !PT ;  /* 0x0000001f000e3212 */ /* 0x000fc400078efcff */
        /* <DEDUP_REMOVED lines=26> */
[----:B------:R-:W0:Y:S02]  /*9b20*/  FLO.U32 R12, R12 ;  /* 0x0000000c000c7300 */ /* 0x000e2400000e0000 */
[C---:B0-----:R-:W-:Y:S02]  /*9b30*/  IADD3 R13, -R12.reuse, 0x1f, RZ ;  /* 0x0000001f0c0d7810 */ /* 0x041fe40007ffe1ff */
[----:B------:R-:W-:-:S03]  /*9b40*/  IADD3 R10, -R12, 0x3f, RZ ;  /* 0x0000003f0c0a7810 */ /* 0x000fc60007ffe1ff */
[----:B------:R-:W-:-:S05]  /*9b50*/  @P0 IMAD.MOV R10, RZ, RZ, R13 ;  /* 0x000000ffff0a0224 */ /* 0x000fca00078e020d */
[C---:B------:R-:W-:Y:S02]  /*9b60*/  ISETP.NE.U32.AND P0, PT, R10.reuse, RZ, PT ;  /* 0x000000ff0a00720c */ /* 0x040fe40003f05070 */
[----:B------:R-:W-:Y:S02]  /*9b70*/  IADD3 R9, -R10, 0x40, RZ ;  /* 0x000000400a097810 */ /* 0x000fe40007ffe1ff */
[----:B------:R-:W-:Y:S02]  /*9b80*/  ISETP.NE.AND.EX P0, PT, RZ, RZ, PT, P0 ;  /* 0x000000ffff00720c */ /* 0x000fe40003f05300 */
[CC--:B------:R-:W-:Y:S02]  /*9b90*/  SHF.L.U32 R13, R15.reuse, R10.reuse, RZ ;  /* 0x0000000a0f0d7219 */ /* 0x0c0fe400000006ff */
[----:B------:R-:W-:Y:S02]  /*9ba0*/  SHF.R.U64 R14, R14, R9, R8 ;  /* 0x000000090e0e7219 */ /* 0x000fe40000001208 */
[----:B------:R-:W-:-:S02]  /*9bb0*/  SHF.L.U64.HI R21, R15, R10, R7 ;  /* 0x0000000a0f157219 */ /* 0x000fc40000010207 */
        /* <DEDUP_REMOVED lines=24> */
[----:B------:R-:W-:Y:S01]  /*9d40*/  IMAD.X R12, RZ, RZ, R12, P3 ;  /* 0x000000ffff0c7224 */ /* 0x000fe200018e060c */
[----:B------:R-:W-:Y:S01]  /*9d50*/  LOP3.LUT R8, R0, 0x1, RZ, 0xc0, !PT ;  /* 0x0000000100087812 */ /* 0x000fe200078ec0ff */
[----:B------:R-:W-:Y:S01]  /*9d60*/  IMAD.IADD R10, R9, 0x1, R10 ;  /* 0x00000001090a7824 */ /* 0x000fe200078e020a */
[----:B------:R-:W-:-:S02]  /*9d70*/  @P1 LOP3.LUT R3, R3, 0x80000000, RZ, 0x3c, !PT ;  /* 0x8000000003031812 */ /* 0x000fc400078e3cff */
[----:B------:R-:W-:Y:S01]  /*9d80*/  SHF.R.U64 R7, R7, 0xa, R12 ;  /* 0x0000000a07077819 */ /* 0x000fe2000000120c */
[----:B------:R-:W-:Y:S01]  /*9d90*/  IMAD.SHL.U32 R10, R10, 0x100000, RZ ;  /* 0x001000000a0a7824 */ /* 0x000fe200078e00ff */
[----:B------:R-:W-:Y:S02]  /*9da0*/  LEA.HI R11, R11, R8, RZ, 0x2 ;  /* 0x000000080b0b7211 */ /* 0x000fe400078f10ff */
[----:B------:R-:W-:-:S03]  /*9db0*/  IADD3 R7, P3, R7, 0x1, RZ ;  /* 0x0000000107077810 */ /* 0x000fc60007f7e0ff */
[----:B------:R-:W-:Y:S01]  /*9dc0*/  @P0 IMAD.MOV R11, RZ, RZ, -R11 ;  /* 0x000000ffff0b0224 */ /* 0x000fe200078e0a0b */
[----:B------:R-:W-:-:S04]  /*9dd0*/  LEA.HI.X R12, R12, RZ, RZ, 0x16, P3 ;  /* 0x000000ff0c0c7211 */ /* 0x000fc800018fb4ff */
[--C-:B------:R-:W-:Y:S02]  /*9de0*/  SHF.R.U64 R7, R7, 0x1, R12.reuse ;  /* 0x0000000107077819 */ /* 0x100fe4000000120c */
[----:B------:R-:W-:Y:S02]  /*9df0*/  SHF.R.U32.HI R9, RZ, 0x1, R12 ;  /* 0x00000001ff097819 */ /* 0x000fe4000001160c */
[----:B------:R-:W-:-:S04]  /*9e00*/  IADD3 R0, P3, P4, R7, -UR4, RZ ;  /* 0x8000000407007c10 */ /* 0x000fc8000fc7e0ff */
[----:B------:R-:W-:-:S04]  /*9e10*/  IADD3.X R8, R9, 0x3fe00000, ~R10, P3, P4 ;  /* 0x3fe0000009087810 */ /* 0x000fc80001fe8c0a */
[----:B------:R-:W-:-:S07]  /*9e20*/  LOP3.LUT R3, R8, R3, RZ, 0xfc, !PT ;  /* 0x0000000308037212 */ /* 0x000fce00078efcff */
.L_x_2331:
[----:B------:R-:W-:Y:S02]  /*9e30*/  IMAD.MOV.U32 R7, RZ, RZ, 0x0 ;  /* 0x00000000ff077424 */ /* 0x000fe400078e00ff */
[----:B------:R-:W-:Y:S02]  /*9e40*/  IMAD.MOV.U32 R8, RZ, RZ, R11 ;  /* 0x000000ffff087224 */ /* 0x000fe400078e000b */
[----:B------:R-:W-:Y:S02]  /*9e50*/  IMAD.MOV.U32 R20, RZ, RZ, R0 ;  /* 0x000000ffff147224 */ /* 0x000fe400078e0000 */
[----:B------:R-:W-:Y:S01]  /*9e60*/  IMAD.MOV.U32 R21, RZ, RZ, R3 ;  /* 0x000000ffff157224 */ /* 0x000fe200078e0003 */
[----:B------:R-:W-:Y:S06]  /*9e70*/  RET.REL.NODEC R6 `(_ZN2at6native27unrolled_elementwise_kernelIZZZNS0_15cos_kernel_cudaERNS_18TensorIteratorBaseEENKUlvE0_clEvENKUlvE_clEvEUldE_St5arrayIPcLm2EELi4E23TrivialOffsetCalculatorILi1EjESB_NS0_6memory12LoadWithCastILi1EEENSC_13StoreWithCastILi1EEEEEviT_T0_T2_T3_T4_T5_) ;  /* 0xffffff6006607950 */ /* 0x000fec0003c3ffff */
.L_x_2335:
        /* <DEDUP_REMOVED lines=16> */
.L_x_2610:


//--------------------- .text._ZN2at6native18elementwise_kernelILi128ELi2EZNS0_22gpu_kernel_impl_nocastIZZZNS0_15cos_kernel_cudaERNS_18TensorIteratorBaseEENKUlvE0_clEvENKUlvE_clEvEUldE_EEvS4_RKT_EUliE_EEviT1_ --------------------------
	.section	.text._ZN2at6native18elementwise_kernelILi128ELi2EZNS0_22gpu_kernel_impl_nocastIZZZNS0_15cos_kernel_cudaERNS_18TensorIteratorBaseEENKUlvE0_clEvENKUlvE_clEvEUldE_EEvS4_RKT_EUliE_EEviT1_,"ax",@progbits
	.align	128
        .global         _ZN2at6native18elementwise_kernelILi128ELi2EZNS0_22gpu_kernel_impl_nocastIZZZNS0_15cos_kernel_cudaERNS_18TensorIteratorBaseEENKUlvE0_clEvENKUlvE_clEvEUldE_EEvS4_RKT_EUliE_EEviT1_
        .type           _ZN2at6native18elementwise_kernelILi128ELi2EZNS0_22gpu_kernel_impl_nocastIZZZNS0_15cos_kernel_cudaERNS_18TensorIteratorBaseEENKUlvE0_clEvENKUlvE_clEvEUldE_EEvS4_RKT_EUliE_EEviT1_,@function
        .size           _ZN2at6native18elementwise_kernelILi128ELi2EZNS0_22gpu_kernel_impl_nocastIZZZNS0_15cos_kernel_cudaERNS_18TensorIteratorBaseEENKUlvE0_clEvENKUlvE_clEvEUldE_EEvS4_RKT_EUliE_EEviT1_,(.L_x_2611 - _ZN2at6native18elementwise_kernelILi128ELi2EZNS0_22gpu_kernel_impl_nocastIZZZNS0_15cos_kernel_cudaERNS_18TensorIteratorBaseEENKUlvE0_clEvENKUlvE_clEvEUldE_EEvS4_RKT_EUliE_EEviT1_)
        .other          _ZN2at6native18elementwise_kernelILi128ELi2EZNS0_22gpu_kernel_impl_nocastIZZZNS0_15cos_kernel_cudaERNS_18TensorIteratorBaseEENKUlvE0_clEvENKUlvE_clEvEUldE_EEvS4_RKT_EUliE_EEviT1_,@"STO_CUDA_ENTRY STV_DEFAULT"
_ZN2at6native18elementwise_kernelILi128ELi2EZNS0_22gpu_kernel_impl_nocastIZZZNS0_15cos_kernel_cudaERNS_18TensorIteratorBaseEENKUlvE0_clEvENKUlvE_clEvEUldE_EEvS4_RKT_EUliE_EEviT1_:
.text._ZN2at6native18elementwise_kernelILi128ELi2EZNS0_22gpu_kernel_impl_nocastIZZZNS0_15cos_kernel_cudaERNS_18TensorIteratorBaseEENKUlvE0_clEvENKUlvE_clEvEUldE_EEvS4_RKT_EUliE_EEviT1_:
[----:B------:R-:W0:Y:S01]  /*0000*/  LDC R1, c[0x0][0x28] ;  /* 0x00000a00ff017b82 */ /* 0x000e220000000800 */
[----:B------:R-:W1:Y:S01]  /*0010*/  S2R R2, SR_CTAID.X ;  /* 0x0000000000027919 */ /* 0x000e620000002500 */
[----:B------:R-:W-:Y:S01]  /*0020*/  ULDC UR4, c[0x0][0x210] ;  /* 0x0000840000047ab9 */ /* 0x000fe20000000800 */
[----:B------:R-:W-:Y:S01]  /*0030*/  ULDC.64 UR6, c[0x0][0x208] ;  /* 0x0000820000067ab9 */ /* 0x000fe20000000a00 */
[----:B------:R-:W-:Y:S01]  /*0040*/  BSSY B0, `(.L_x_2336) ;  /* 0x0000170000007945 */ /* 0x000fe20003800000 */
[----:B------:R-:W1:Y:S01]  /*0050*/  S2R R3, SR_TID.X ;  /* 0x0000000000037919 */ /* 0x000e620000002100 */
[----:B0-----:R-:W-:Y:S01]  /*0060*/  IADD3 R1, R1, -0x28, RZ ;  /* 0xffffffd801017810 */ /* 0x001fe20007ffe0ff */
[----:B-1----:R-:W-:-:S05]  /*0070*/  IMAD R9, R2, 0x100, R3 ;  /* 0x0000010002097824 */ /* 0x002fca00078e0203 */
[----:B------:R-:W-:-:S13]  /*0080*/  ISETP.GE.AND P0, PT, R9, UR4, PT ;  /* 0x0000000409007c0c */ /* 0x000fda000bf06270 */
[----:B------:R-:W-:Y:S05]  /*0090*/  @P0 BRA `(.L_x_2337) ;  /* 0x0000001400a80947 */ /* 0x000fea0003800000 */
[----:B------:R-:W0:Y:S01]  /*00a0*/  LDC R6, c[0x0][0x218] ;  /* 0x00008600ff067b82 */ /* 0x000e220000000800 */
[----:B------:R-:W-:Y:S01]  /*00b0*/  HFMA2.MMA R0, -RZ, RZ, 0, 0 ;  /* 0x00000000ff007435 */ /* 0x000fe200000001ff */
[----:B------:R-:W-:Y:S01]  /*00c0*/  IMAD.MOV.U32 R7, RZ, RZ, RZ ;  /* 0x000000ffff077224 */ /* 0x000fe200078e00ff */
[----:B0-----:R-:W-:-:S13]  /*00d0*/  ISETP.NE.AND P0, PT, R6, RZ, PT ;  /* 0x000000ff0600720c */ /* 0x001fda0003f05270 */
[----:B------:R-:W-:Y:S05]  /*00e0*/  @!P0 BRA `(.L_x_2338) ;  /* 0x0000001000a88947 */ /* 0x000fea0003800000 */
[----:B------:R-:W-:Y:S01]  /*00f0*/  MOV R4, RZ ;  /* 0x000000ff00047202 */ /* 0x000fe20000000f00 */
[----:B------:R-:W-:Y:S01]  /*0100*/  IMAD.MOV.U32 R5, RZ, RZ, R9 ;  /* 0x000000ffff057224 */ /* 0x000fe200078e0009 */
        /* <DEDUP_REMOVED lines=280> */
[----:B------:R-:W-:Y:S01]  /*1290*/  SHF.R.U32.HI R11, RZ, UR4, R10 ;  /* 0x00000004ff0b7c19 */ /* 0x000fe2000801160a */
[----:B------:R-:W-:Y:S02]  /*12a0*/  ULDC.64 UR4, c[0x0][0x400] ;  /* 0x0001000000047ab9 */ /* 0x000fe40000000a00 */
[----:B------:R-:W0:Y:S01]  /*12b0*/  @P0 LDC.64 R14, c[0x0][0x340] ;  /* 0x0000d000ff0e0b82 */ /* 0x000e220000000a00 */
[----:B------:R-:W-:Y:S01]  /*12c0*/  @P0 MOV R10, RZ ;  /* 0x000000ff000a0202 */ /* 0x000fe20000000f00 */
[----:B------:R-:W-:-:S06]  /*12d0*/  IMAD.MOV R13, RZ, RZ, -R11 ;  /* 0x000000ffff0d7224 */ /* 0x000fcc00078e0a0b */
[----:B------:R-:W1:Y:S08]  /*12e0*/  @P0 LDC R17, c[0x0][0x33c] ;  /* 0x0000cf00ff110b82 */ /* 0x000e700000000800 */
[----:B------:R-:W2:Y:S01]  /*12f0*/  @P0 LDC.64 R8, c[0x0][0x408] ;  /* 0x00010200ff080b82 */ /* 0x000ea20000000a00 */
[----:B0-----:R-:W-:-:S05]  /*1300*/  @P0 IMAD.HI.U32 R4, R11, R14, R10 ;  /* 0x0000000e0b040227 */ /* 0x001fca00078e000a */
[----:B------:R-:W-:Y:S01]  /*1310*/  @P0 SHF.R.U32.HI R6, RZ, R15, R4 ;  /* 0x0000000fff060219 */ /* 0x000fe20000011604 */
[----:B------:R-:W-:-:S03]  /*1320*/  IMAD R4, R13, UR8, R5 ;  /* 0x000000080d047c24 */ /* 0x000fc6000f8e0205 */
[----:B------:R-:W-:Y:S01]  /*1330*/  @P0 IADD3 R10, -R6, RZ, RZ ;  /* 0x000000ff060a0210 */ /* 0x000fe20007ffe1ff */
[C---:B------:R-:W-:Y:S02]  /*1340*/  IMAD R7, R4.reuse, UR4, R7 ;  /* 0x0000000404077c24 */ /* 0x040fe4000f8e0207 */
[----:B------:R-:W-:Y:S02]  /*1350*/  IMAD R0, R4, UR5, R0 ;  /* 0x0000000504007c24 */ /* 0x000fe4000f8e0200 */
[----:B-1----:R-:W-:-:S04]  /*1360*/  @P0 IMAD R10, R10, R17, R11 ;  /* 0x000000110a0a0224 */ /* 0x002fc800078e020b */
[C---:B--2---:R-:W-:Y:S02]  /*1370*/  @P0 IMAD R7, R10.reuse, R8, R7 ;  /* 0x000000080a070224 */ /* 0x044fe400078e0207 */
[----:B------:R-:W-:-:S07]  /*1380*/  @P0 IMAD R0, R10, R9, R0 ;  /* 0x000000090a000224 */ /* 0x000fce00078e0200 */
.L_x_2338:
[----:B------:R-:W-:Y:S02]  /*1390*/  ULDC.64 UR4, c[0x0][0x418] ;  /* 0x0001060000047ab9 */ /* 0x000fe40000000a00 */
[----:B------:R-:W-:-:S05]  /*13a0*/  IADD3 R4, P0, R0, UR4, RZ ;  /* 0x0000000400047c10 */ /* 0x000fca000ff1e0ff */
[----:B------:R-:W-:Y:S01]  /*13b0*/  IMAD.X R5, RZ, RZ, UR5, P0 ;  /* 0x00000005ff057e24 */ /* 0x000fe200080e06ff */
[----:B------:R-:W-:-:S04]  /*13c0*/  ULDC.64 UR4, c[0x0][0x410] ;  /* 0x0001040000047ab9 */ /* 0x000fc80000000a00 */
[----:B------:R-:W2:Y:S01]  /*13d0*/  LDG.E.64 R12, desc[UR6][R4.64] ;  /* 0x00000006040c7981 */ /* 0x000ea2000c1e1b00 */
[----:B------:R-:W-:Y:S01]  /*13e0*/  IADD3 R6, P1, R7, UR4, RZ ;  /* 0x0000000407067c10 */ /* 0x000fe2000ff3e0ff */
[----:B------:R-:W-:Y:S03]  /*13f0*/  BSSY B1, `(.L_x_2339) ;  /* 0x000001a000017945 */ /* 0x000fe60003800000 */
[----:B------:R-:W-:Y:S01]  /*1400*/  IADD3.X R7, RZ, UR5, RZ, P1, !PT ;  /* 0x00000005ff077c10 */ /* 0x000fe20008ffe4ff */
[----:B--2---:R-:W-:-:S14]  /*1410*/  DSETP.NEU.AND P0, PT, |R12|, +INF , PT ;  /* 0x7ff000000c00742a */ /* 0x004fdc0003f0d200 */
        /* <DEDUP_REMOVED lines=18> */
[----:B------:R-:W-:-:S07]  /*1540*/  MOV R12, 0x1560 ;  /* 0x00001560000c7802 */ /* 0x000fce0000000f00 */
[----:B------:R-:W-:Y:S05]  /*1550*/  CALL.REL.NOINC `($_ZN2at6native18elementwise_kernelILi128ELi2EZNS0_22gpu_kernel_impl_nocastIZZZNS0_15cos_kernel_cudaERNS_18TensorIteratorBaseEENKUlvE0_clEvENKUlvE_clEvEUldE_EEvS4_RKT_EUliE_EEviT1_$__internal_trig_reduction_slowpathd) ;  /* 0x0000001800387944 */ /* 0x000fea0003c00000 */
[----:B------:R-:W-:Y:S05]  /*1560*/  BRA `(.L_x_2341) ;  /* 0x0000000000087947 */ /* 0x000fea0003800000 */
.L_x_2340:
[----:B------:R-:W-:Y:S01]  /*1570*/  DMUL R4, RZ, R12 ;  /* 0x0000000cff047228 */ /* 0x000fe20000000000 */
[----:B------:R-:W-:-:S10]  /*1580*/  MOV R8, RZ ;  /* 0x000000ff00087202 */ /* 0x000fd40000000f00 */
.L_x_2341:
[----:B------:R-:W-:Y:S05]  /*1590*/  BSYNC B1 ;  /* 0x0000000000017941 */ /* 0x000fea0003800000 */
.L_x_2339:
[----:B------:R-:W0:Y:S01]  /*15a0*/  LDC.64 R22, c[0x4][0x138] ;  /* 0x01004e00ff167b82 */ /* 0x000e220000000a00 */
[----:B------:R-:W-:-:S05]  /*15b0*/  VIADD R20, R8, 0x1 ;  /* 0x0000000108147836 */ /* 0x000fca0000000000 */
[----:B------:R-:W-:-:S04]  /*15c0*/  SHF.L.U32 R0, R20, 0x3, RZ ;  /* 0x0000000314007819 */ /* 0x000fc800000006ff */
[----:B------:R-:W-:-:S05]  /*15d0*/  LOP3.LUT R9, R0, 0x8, RZ, 0xc0, !PT ;  /* 0x0000000800097812 */ /* 0x000fca00078ec0ff */
[----:B0-----:R-:W-:-:S05]  /*15e0*/  IMAD.WIDE.U32 R22, R9, 0x8, R22 ;  /* 0x0000000809167825 */ /* 0x001fca00078e0016 */
[----:B------:R-:W2:Y:S04]  /*15f0*/  LDG.E.128.CONSTANT R8, desc[UR6][R22.64] ;  /* 0x0000000616087981 */ /* 0x000ea8000c1e9d00 */
[----:B------:R-:W3:Y:S04]  /*1600*/  LDG.E.128.CONSTANT R12, desc[UR6][R22.64+0x10] ;  /* 0x00001006160c7981 */ /* 0x000ee8000c1e9d00 */
[----:B------:R-:W4:Y:S01]  /*1610*/  LDG.E.128.CONSTANT R16, desc[UR6][R22.64+0x20] ;  /* 0x0000200616107981 */ /* 0x000f22000c1e9d00 */
[----:B------:R-:W-:Y:S01]  /*1620*/  R2P PR, R20, 0x3 ;  /* 0x0000000314007804 */ /* 0x000fe20000000000 */
[----:B------:R-:W-:Y:S01]  /*1630*/  IMAD.MOV.U32 R24, RZ, RZ, 0x79785eba ;  /* 0x79785ebaff187424 */ /* 0x000fe200078e00ff */
[----:B------:R-:W-:Y:S01]  /*1640*/  MOV R0, 0x3de5db65 ;  /* 0x3de5db6500007802 */ /* 0x000fe20000000f00 */
[----:B------:R-:W-:Y:S01]  /*1650*/  DMUL R20, R4, R4 ;  /* 0x0000000404147228 */ /* 0x000fe20000000000 */
[----:B------:R-:W-:-:S02]  /*1660*/  IMAD R2, R2, 0x100, R3 ;  /* 0x0000010002027824 */ /* 0x000fc400078e0203 */
        /* <DEDUP_REMOVED lines=10> */
[----:B------:R-:W-:-:S07]  /*1710*/  IADD3 R9, R2, 0x80, RZ ;  /* 0x0000008002097810 */ /* 0x000fce0007ffe0ff */
[----:B------:R-:W-:-:S07]  /*1720*/  @P1 DFMA R4, R4, -1, RZ ;  /* 0xbff000000404182b */ /* 0x000fce00000000ff */
[----:B------:R0:W-:Y:S04]  /*1730*/  STG.E.64 desc[UR6][R6.64], R4 ;  /* 0x0000000406007986 */ /* 0x0001e8000c101b06 */
.L_x_2337:
[----:B------:R-:W-:Y:S05]  /*1740*/  BSYNC B0 ;  /* 0x0000000000007941 */ /* 0x000fea0003800000 */
.L_x_2336:
[----:B------:R-:W-:Y:S02]  /*1750*/  ULDC UR4, c[0x0][0x210] ;  /* 0x0000840000047ab9 */ /* 0x000fe40000000800 */
[----:B------:R-:W-:-:S13]  /*1760*/  ISETP.GE.AND P0, PT, R9, UR4, PT ;  /* 0x0000000409007c0c */ /* 0x000fda000bf06270 */
[----:B------:R-:W-:Y:S05]  /*1770*/  @P0 EXIT ;  /* 0x000000000000094d */ /* 0x000fea0003800000 */
[----:B------:R-:W1:Y:S01]  /*1780*/  LDC R8, c[0x0][0x218] ;  /* 0x00008600ff087b82 */ /* 0x000e620000000800 */
[----:B------:R-:W-:Y:S01]  /*1790*/  IMAD.MOV.U32 R0, RZ, RZ, RZ ;  /* 0x000000ffff007224 */ /* 0x000fe200078e00ff */
[----:B------:R-:W-:Y:S02]  /*17a0*/  MOV R3, RZ ;  /* 0x000000ff00037202 */ /* 0x000fe40000000f00 */
[----:B-1----:R-:W-:-:S13]  /*17b0*/  ISETP.NE.AND P0, PT, R8, RZ, PT ;  /* 0x000000ff0800720c */ /* 0x002fda0003f05270 */
[----:B------:R-:W-:Y:S05]  /*17c0*/  @!P0 BRA `(.L_x_2342) ;  /* 0x0000001000a88947 */ /* 0x000fea0003800000 */
[----:B------:R-:W-:Y:S01]  /*17d0*/  MOV R3, R9 ;  /* 0x0000000900037202 */ /* 0x000fe20000000f00 */
[----:B------:R-:W-:Y:S01]  /*17e0*/  IMAD.MOV.U32 R2, RZ, RZ, RZ ;  /* 0x000000ffff027224 */ /* 0x000fe200078e00ff */
[----:B------:R-:W-:Y:S01]  /*17f0*/  ULDC.64 UR4, c[0x0][0x220] ;  /* 0x0000880000047ab9 */ /* 0x000fe20000000a00 */
[----:B------:R-:W-:Y:S02]  /*1800*/  ISETP.NE.AND P0, PT, R8, 0x1, PT ;  /* 0x000000010800780c */ /* 0x000fe40003f05270 */
[----:B0-----:R-:W-:Y:S01]  /*1810*/  IMAD.HI.U32 R4, R9, UR4, R2 ;  /* 0x0000000409047c27 */ /* 0x001fe2000f8e0002 */
        /* <DEDUP_REMOVED lines=279> */
[----:B------:R-:W-:Y:S01]  /*2990*/  @P0 IMAD.MOV.U32 R6, RZ, RZ, RZ ;  /* 0x000000ffff060224 */ /* 0x000fe200078e00ff */
        /* <DEDUP_REMOVED lines=8> */
[----:B------:R-:W-:-:S05]  /*2a20*/  @P0 SHF.R.U32.HI R2, RZ, R9, R2 ;  /* 0x00000009ff020219 */ /* 0x000fca0000011602 */
[----:B------:R-:W-:-:S04]  /*2a30*/  @P0 IMAD.MOV R6, RZ, RZ, -R2 ;  /* 0x000000ffff060224 */ /* 0x000fc800078e0a02 */
[----:B-1----:R-:W-:-:S04]  /*2a40*/  @P0 IMAD R6, R11, R6, R7 ;  /* 0x000000060b060224 */ /* 0x002fc800078e0207 */
[C---:B--2---:R-:W-:Y:S02]  /*2a50*/  @P0 IMAD R3, R6.reuse, R12, R3 ;  /* 0x0000000c06030224 */ /* 0x044fe400078e0203 */
[----:B------:R-:W-:-:S07]  /*2a60*/  @P0 IMAD R0, R6, R13, R0 ;  /* 0x0000000d06000224 */ /* 0x000fce00078e0200 */
.L_x_2342:
[----:B------:R-:W-:Y:S02]  /*2a70*/  ULDC.64 UR4, c[0x0][0x418] ;  /* 0x0001060000047ab9 */ /* 0x000fe40000000a00 */
[----:B0-----:R-:W-:-:S04]  /*2a80*/  IADD3 R4, P0, R0, UR4, RZ ;  /* 0x0000000400047c10 */ /* 0x001fc8000ff1e0ff */
[----:B------:R-:W-:Y:S01]  /*2a90*/  IADD3.X R5, RZ, UR5, RZ, P0, !PT ;  /* 0x00000005ff057c10 */ /* 0x000fe200087fe4ff */
[----:B------:R-:W-:-:S04]  /*2aa0*/  ULDC.64 UR4, c[0x0][0x410] ;  /* 0x0001040000047ab9 */ /* 0x000fc80000000a00 */
[----:B------:R-:W2:Y:S01]  /*2ab0*/  LDG.E.64 R12, desc[UR6][R4.64] ;  /* 0x00000006040c7981 */ /* 0x000ea2000c1e1b00 */
[----:B------:R-:W-:Y:S01]  /*2ac0*/  IADD3 R2, P1, R3, UR4, RZ ;  /* 0x0000000403027c10 */ /* 0x000fe2000ff3e0ff */
[----:B------:R-:W-:Y:S04]  /*2ad0*/  BSSY B0, `(.L_x_2343) ;  /* 0x000001d000007945 */ /* 0x000fe80003800000 */
[----:B------:R-:W-:Y:S01]  /*2ae0*/  IMAD.X R3, RZ, RZ, UR5, P1 ;  /* 0x00000005ff037e24 */ /* 0x000fe200088e06ff */
[----:B--2---:R-:W-:-:S14]  /*2af0*/  DSETP.NEU.AND P0, PT, |R12|, +INF , PT ;  /* 0x7ff000000c00742a */ /* 0x004fdc0003f0d200 */
[----:B------:R-:W-:Y:S05]  /*2b00*/  @!P0 BRA `(.L_x_2344) ;  /* 0x00000000005c8947 */ /* 0x000fea0003800000 */
[----:B------:R-:W-:Y:S01]  /*2b10*/  UMOV UR4, 0x6dc9c883 ;  /* 0x6dc9c88300047882 */ /* 0x000fe20000000000 */
[----:B------:R-:W-:Y:S01]  /*2b20*/  UMOV UR5, 0x3fe45f30 ;  /* 0x3fe45f3000057882 */ /* 0x000fe20000000000 */
[C---:B------:R-:W-:Y:S02]  /*2b30*/  DSETP.GE.AND P0, PT, |R12|.reuse, 2.14748364800000000000e+09, PT ;  /* 0x41e000000c00742a */ /* 0x040fe40003f06200 */
[----:B------:R-:W-:Y:S01]  /*2b40*/  DMUL R4, R12, UR4 ;  /* 0x000000040c047c28 */ /* 0x000fe20008000000 */
[----:B------:R-:W-:Y:S01]  /*2b50*/  UMOV UR4, 0x54442d18 ;  /* 0x54442d1800047882 */ /* 0x000fe20000000000 */
[----:B------:R-:W-:-:S04]  /*2b60*/  UMOV UR5, 0x3ff921fb ;  /* 0x3ff921fb00057882 */ /* 0x000fc80000000000 */
        /* <DEDUP_REMOVED lines=10> */
[----:B------:R-:W-:Y:S02]  /*2c10*/  MOV R0, R12 ;  /* 0x0000000c00007202 */ /* 0x000fe40000000f00 */
[----:B------:R-:W-:-:S07]  /*2c20*/  MOV R12, 0x2c40 ;  /* 0x00002c40000c7802 */ /* 0x000fce0000000f00 */
[----:B------:R-:W-:Y:S05]  /*2c30*/  CALL.REL.NOINC `($_ZN2at6native18elementwise_kernelILi128ELi2EZNS0_22gpu_kernel_impl_nocastIZZZNS0_15cos_kernel_cudaERNS_18TensorIteratorBaseEENKUlvE0_clEvENKUlvE_clEvEUldE_EEvS4_RKT_EUliE_EEviT1_$__internal_trig_reduction_slowpathd) ;  /* 0x0000000000807944 */ /* 0x000fea0003c00000 */
[----:B------:R-:W-:Y:S01]  /*2c40*/  IMAD.MOV.U32 R0, RZ, RZ, R8 ;  /* 0x000000ffff007224 */ /* 0x000fe200078e0008 */
[----:B------:R-:W-:Y:S01]  /*2c50*/  MOV R16, R4 ;  /* 0x0000000400107202 */ /* 0x000fe20000000f00 */
[----:B------:R-:W-:Y:S01]  /*2c60*/  IMAD.MOV.U32 R17, RZ, RZ, R5 ;  /* 0x000000ffff117224 */ /* 0x000fe200078e0005 */
[----:B------:R-:W-:Y:S06]  /*2c70*/  BRA `(.L_x_2345) ;  /* 0x0000000000087947 */ /* 0x000fec0003800000 */
.L_x_2344:
[----:B------:R-:W-:Y:S01]  /*2c80*/  DMUL R16, RZ, R12 ;  /* 0x0000000cff107228 */ /* 0x000fe20000000000 */
[----:B------:R-:W-:-:S10]  /*2c90*/  MOV R0, RZ ;  /* 0x000000ff00007202 */ /* 0x000fd40000000f00 */
.L_x_2345:
[----:B------:R-:W-:Y:S05]  /*2ca0*/  BSYNC B0 ;  /* 0x0000000000007941 */ /* 0x000fea0003800000 */
.L_x_2343:
        /* <DEDUP_REMOVED lines=11> */
[----:B------:R-:W-:-:S03]  /*2d60*/  DMUL R18, R16, R16 ;  /* 0x0000001010127228 */ /* 0x000fc60000000000 */
        /* <DEDUP_REMOVED lines=10> */
[----:B------:R-:W-:-:S07]  /*2e10*/  @P1 DFMA R16, R16, -1, RZ ;  /* 0xbff000001010182b */ /* 0x000fce00000000ff */
[----:B------:R-:W-:Y:S01]  /*2e20*/  STG.E.64 desc[UR6][R2.64], R16 ;  /* 0x0000001002007986 */ /* 0x000fe2000c101b06 */
[----:B------:R-:W-:Y:S05]  /*2e30*/  EXIT ;  /* 0x000000000000794d */ /* 0x000fea0003800000 */
        .type           $_ZN2at6native18elementwise_kernelILi128ELi2EZNS0_22gpu_kernel_impl_nocastIZZZNS0_15cos_kernel_cudaERNS_18TensorIteratorBaseEENKUlvE0_clEvENKUlvE_clEvEUldE_EEvS4_RKT_EUliE_EEviT1_$__internal_trig_reduction_slowpathd,@function
        .size           $_ZN2at6native18elementwise_kernelILi128ELi2EZNS0_22gpu_kernel_impl_nocastIZZZNS0_15cos_kernel_cudaERNS_18TensorIteratorBaseEENKUlvE0_clEvENKUlvE_clEvEUldE_EEvS4_RKT_EUliE_EEviT1_$__internal_trig_reduction_slowpathd,(.L_x_2611 - $_ZN2at6native18elementwise_kernelILi128ELi2EZNS0_22gpu_kernel_impl_nocastIZZZNS0_15cos_kernel_cudaERNS_18TensorIteratorBaseEENKUlvE0_clEvENKUlvE_clEvEUldE_EEvS4_RKT_EUliE_EEviT1_$__internal_trig_reduction_slowpathd)
$_ZN2at6native18elementwise_kernelILi128ELi2EZNS0_22gpu_kernel_impl_nocastIZZZNS0_15cos_kernel_cudaERNS_18TensorIteratorBaseEENKUlvE0_clEvENKUlvE_clEvEUldE_EEvS4_RKT_EUliE_EEviT1_$__internal_trig_reduction_slowpathd:
[----:B------:R-:W-:Y:S02]  /*2e40*/  SHF.R.U32.HI R15, RZ, 0x14, R13 ;  /* 0x00000014ff0f7819 */ /* 0x000fe4000001160d */
[----:B------:R-:W-:Y:S02]  /*2e50*/  MOV R5, RZ ;  /* 0x000000ff00057202 */ /* 0x000fe40000000f00 */
[----:B------:R-:W-:-:S04]  /*2e60*/  LOP3.LUT R4, R15, 0x7ff, RZ, 0xc0, !PT ;  /* 0x000007ff0f047812 */ /* 0x000fc800078ec0ff */
[----:B------:R-:W-:-:S13]  /*2e70*/  ISETP.NE.AND P0, PT, R4, 0x7ff, PT ;  /* 0x000007ff0400780c */ /* 0x000fda0003f05270 */
[----:B------:R-:W-:Y:S05]  /*2e80*/  @!P0 BRA `(.L_x_2346) ;  /* 0x0000000800388947 */ /* 0x000fea0003800000 */
[----:B------:R-:W-:Y:S01]  /*2e90*/  VIADD R4, R4, 0xfffffc00 ;  /* 0xfffffc0004047836 */ /* 0x000fe20000000000 */
[----:B------:R-:W-:Y:S01]  /*2ea0*/  IADD3 R15, R15, -0x400, RZ ;  /* 0xfffffc000f0f7810 */ /* 0x000fe20007ffe0ff */
[----:B------:R-:W-:Y:S01]  /*2eb0*/  BSSY B2, `(.L_x_2347) ;  /* 0x0000031000027945 */ /* 0x000fe20003800000 */
[----:B------:R-:W-:Y:S02]  /*2ec0*/  CS2R R10, SRZ ;  /* 0x00000000000a7805 */ /* 0x000fe4000001ff00 */
[----:B------:R-:W-:Y:S02]  /*2ed0*/  SHF.R.U32.HI R4, RZ, 0x6, R4 ;  /* 0x00000006ff047819 */ /* 0x000fe40000011604 */
[----:B------:R-:W-:Y:S02]  /*2ee0*/  LOP3.LUT P2, R15, R15, 0x3f, RZ, 0xc0, !PT ;  /* 0x0000003f0f0f7812 */ /* 0x000fe4000784c0ff */
[C---:B------:R-:W-:Y:S02]  /*2ef0*/  IADD3 R5, -R4.reuse, 0x10, RZ ;  /* 0x0000001004057810 */ /* 0x040fe40007ffe1ff */
[----:B------:R-:W-:-:S02]  /*2f00*/  IADD3 R14, -R4, 0x13, RZ ;  /* 0x00000013040e7810 */ /* 0x000fc40007ffe1ff */
[C---:B------:R-:W-:Y:S02]  /*2f10*/  ISETP.GT.AND P0, PT, R5.reuse, 0xe, PT ;  /* 0x0000000e0500780c */ /* 0x040fe40003f04270 */
[----:B------:R-:W-:Y:S02]  /*2f20*/  IADD3 R16, -R4, 0xf, RZ ;  /* 0x0000000f04107810 */ /* 0x000fe40007ffe1ff */
[----:B------:R-:W-:Y:S02]  /*2f30*/  SEL R14, R14, 0x12, !P0 ;  /* 0x000000120e0e7807 */ /* 0x000fe40004000000 */
[----:B------:R-:W-:Y:S02]  /*2f40*/  MOV R17, R16 ;  /* 0x0000001000117202 */ /* 0x000fe40000000f00 */
[----:B------:R-:W-:-:S13]  /*2f50*/  ISETP.GT.AND P0, PT, R5, R14, PT ;  /* 0x0000000e0500720c */ /* 0x000fda0003f04270 */
[----:B------:R-:W-:Y:S05]  /*2f60*/  @P0 BRA `(.L_x_2348) ;  /* 0x0000000000940947 */ /* 0x000fea0003800000 */
[----:B------:R-:W0:Y:S01]  /*2f70*/  LDC.64 R18, c[0x4][0x140] ;  /* 0x01005000ff127b82 */ /* 0x000e220000000a00 */
[C---:B------:R-:W-:Y:S01]  /*2f80*/  SHF.L.U64.HI R23, R0.reuse, 0xb, R13 ;  /* 0x0000000b00177819 */ /* 0x040fe2000001020d */
[----:B------:R-:W-:Y:S01]  /*2f90*/  IMAD.SHL.U32 R21, R0, 0x800, RZ ;  /* 0x0000080000157824 */ /* 0x000fe200078e00ff */
[----:B------:R-:W-:Y:S02]  /*2fa0*/  MOV R0, R1 ;  /* 0x0000000100007202 */ /* 0x000fe40000000f00 */
[----:B------:R-:W-:Y:S02]  /*2fb0*/  CS2R R10, SRZ ;  /* 0x00000000000a7805 */ /* 0x000fe4000001ff00 */
[----:B------:R-:W-:Y:S02]  /*2fc0*/  MOV R17, R16 ;  /* 0x0000001000117202 */ /* 0x000fe40000000f00 */
[----:B------:R-:W-:Y:S01]  /*2fd0*/  LOP3.LUT R23, R23, 0x80000000, RZ, 0xfc, !PT ;  /* 0x8000000017177812 */ /* 0x000fe200078efcff */
[----:B------:R-:W1:Y:S01]  /*2fe0*/  LDC.64 R4, c[0x0][0x208] ;  /* 0x00008200ff047b82 */ /* 0x000e620000000a00 */
[----:B0-----:R-:W-:-:S07]  /*2ff0*/  IMAD.WIDE R18, R16, 0x8, R18 ;  /* 0x0000000810127825 */ /* 0x001fce00078e0212 */
.L_x_2349:
[----:B-1----:R-:W-:Y:S01]  /*3000*/  R2UR UR4, R4 ;  /* 0x00000000040472ca */ /* 0x002fe200000e0000 */
[----:B------:R-:W-:Y:S01]  /*3010*/  IMAD.MOV.U32 R8, RZ, RZ, R18 ;  /* 0x000000ffff087224 */ /* 0x000fe200078e0012 */
[----:B------:R-:W-:Y:S02]  /*3020*/  R2UR UR5, R5 ;  /* 0x00000000050572ca */ /* 0x000fe400000e0000 */
[----:B------:R-:W-:-:S11]  /*3030*/  MOV R9, R19 ;  /* 0x0000001300097202 */ /* 0x000fd60000000f00 */
[----:B------:R-:W2:Y:S01]  /*3040*/  LDG.E.64.CONSTANT R8, desc[UR4][R8.64] ;  /* 0x0000000408087981 */ /* 0x000ea2000c1e9b00 */
[----:B------:R-:W-:Y:S02]  /*3050*/  VIADD R17, R17, 0x1 ;  /* 0x0000000111117836 */ /* 0x000fe40000000000 */
[----:B--2---:R-:W-:-:S04]  /*3060*/  IMAD.WIDE.U32 R10, P3, R8, R21, R10 ;  /* 0x00000015080a7225 */ /* 0x004fc8000786000a */
[C---:B------:R-:W-:Y:S02]  /*3070*/  IMAD R25, R8.reuse, R23, RZ ;  /* 0x0000001708197224 */ /* 0x040fe400078e02ff */
[----:B------:R-:W-:Y:S02]  /*3080*/  IMAD R20, R9, R21, RZ ;  /* 0x0000001509147224 */ /* 0x000fe400078e02ff */
[----:B------:R-:W-:Y:S01]  /*3090*/  IMAD.HI.U32 R22, R8, R23, RZ ;  /* 0x0000001708167227 */ /* 0x000fe200078e00ff */
[----:B------:R-:W-:-:S03]  /*30a0*/  IADD3 R11, P0, R25, R11, RZ ;  /* 0x0000000b190b7210 */ /* 0x000fc60007f1e0ff */
[C---:B------:R-:W-:Y:S01]  /*30b0*/  IMAD.HI.U32 R8, R9.reuse, R23, RZ ;  /* 0x0000001709087227 */ /* 0x040fe200078e00ff */
[----:B------:R-:W-:Y:S02]  /*30c0*/  IADD3 R11, P1, R20, R11, RZ ;  /* 0x0000000b140b7210 */ /* 0x000fe40007f3e0ff */
[----:B------:R-:W-:Y:S01]  /*30d0*/  IADD3.X R25, R22, RZ, RZ, P3, !PT ;  /* 0x000000ff16197210 */ /* 0x000fe20001ffe4ff */
[----:B------:R-:W-:Y:S01]  /*30e0*/  IMAD.HI.U32 R20, R9, R21, RZ ;  /* 0x0000001509147227 */ /* 0x000fe200078e00ff */
[----:B------:R-:W-:Y:S01]  /*30f0*/  ISETP.GE.AND P3, PT, R17, R14, PT ;  /* 0x0000000e1100720c */ /* 0x000fe20003f66270 */
[----:B------:R0:W-:Y:S02]  /*3100*/  STL.64 [R0], R10 ;  /* 0x0000000a00007387 */ /* 0x0001e40000100a00 */
[----:B------:R-:W-:Y:S01]  /*3110*/  IMAD R9, R9, R23, RZ ;  /* 0x0000001709097224 */ /* 0x000fe200078e02ff */
[----:B------:R-:W-:-:S04]  /*3120*/  IADD3.X R20, P0, R20, R25, RZ, P0, !PT ;  /* 0x0000001914147210 */ /* 0x000fc8000071e4ff */
[----:B------:R-:W-:Y:S02]  /*3130*/  IADD3.X R20, P1, R9, R20, RZ, P1, !PT ;  /* 0x0000001409147210 */ /* 0x000fe40000f3e4ff */
[----:B------:R-:W-:Y:S02]  /*3140*/  IADD3.X R8, R8, RZ, RZ, P0, !PT ;  /* 0x000000ff08087210 */ /* 0x000fe400007fe4ff */
[----:B------:R-:W-:Y:S02]  /*3150*/  IADD3 R18, P0, R18, 0x8, RZ ;  /* 0x0000000812127810 */ /* 0x000fe40007f1e0ff */
[----:B------:R-:W-:Y:S02]  /*3160*/  IADD3.X R9, RZ, R8, RZ, P1, !PT ;  /* 0x00000008ff097210 */ /* 0x000fe40000ffe4ff */
[----:B0-----:R-:W-:Y:S01]  /*3170*/  IADD3 R0, R0, 0x8, RZ ;  /* 0x0000000800007810 */ /* 0x001fe20007ffe0ff */
[----:B------:R-:W-:Y:S01]  /*3180*/  IMAD.X R19, RZ, RZ, R19, P0 ;  /* 0x000000ffff137224 */ /* 0x000fe200000e0613 */
[----:B------:R-:W-:Y:S01]  /*3190*/  MOV R10, R20 ;  /* 0x00000014000a7202 */ /* 0x000fe20000000f00 */
[----:B------:R-:W-:Y:S01]  /*31a0*/  IMAD.MOV.U32 R11, RZ, RZ, R9 ;  /* 0x000000ffff0b7224 */ /* 0x000fe200078e0009 */
[----:B------:R-:W-:Y:S06]  /*31b0*/  @!P3 BRA `(.L_x_2349) ;  /* 0xfffffffc0090b947 */ /* 0x000fec000383ffff */
.L_x_2348:
[----:B------:R-:W-:Y:S05]  /*31c0*/  BSYNC B2 ;  /* 0x0000000000027941 */ /* 0x000fea0003800000 */
.L_x_2347:
[----:B------:R-:W-:-:S04]  /*31d0*/  IADD3 R16, -R16, R17, RZ ;  /* 0x0000001110107210 */ /* 0x000fc80007ffe1ff */
[----:B------:R-:W-:-:S05]  /*31e0*/  LEA R21, R16, R1, 0x3 ;  /* 0x0000000110157211 */ /* 0x000fca00078e18ff */
[----:B------:R0:W-:Y:S04]  /*31f0*/  STL.64 [R21], R10 ;  /* 0x0000000a15007387 */ /* 0x0001e80000100a00 */
[----:B------:R-:W2:Y:S04]  /*3200*/  @P2 LDL.64 R16, [R1+0x8] ;  /* 0x0000080001102983 */ /* 0x000ea80000100a00 */
[----:B------:R-:W3:Y:S04]  /*3210*/  LDL.64 R8, [R1+0x10] ;  /* 0x0000100001087983 */ /* 0x000ee80000100a00 */
[----:B------:R-:W0:Y:S01]  /*3220*/  LDL.64 R4, [R1+0x18] ;  /* 0x0000180001047983 */ /* 0x000e220000100a00 */
[----:B------:R-:W-:Y:S01]  /*3230*/  @P2 IADD3 R0, -R15, 0x40, RZ ;  /* 0x000000400f002810 */ /* 0x000fe20007ffe1ff */
[----:B------:R-:W-:-:S03]  /*3240*/  UMOV UR4, URZ ;  /* 0x0000003f00047c82 */ /* 0x000fc60008000000 */
[-CC-:B--2---:R-:W-:Y:S02]  /*3250*/  @P2 SHF.R.U64 R14, R16, R0.reuse, R17.reuse ;  /* 0x00000000100e2219 */ /* 0x184fe40000001211 */
[-C--:B------:R-:W-:Y:S02]  /*3260*/  @P2 SHF.R.U32.HI R16, RZ, R0.reuse, R17 ;  /* 0x00000000ff102219 */ /* 0x080fe40000011611 */
[CC--:B---3--:R-:W-:Y:S02]  /*3270*/  @P2 SHF.L.U32 R19, R8.reuse, R15.reuse, RZ ;  /* 0x0000000f08132219 */ /* 0x0c8fe400000006ff */
[CCC-:B------:R-:W-:Y:S02]  /*3280*/  @P2 SHF.L.U64.HI R17, R8.reuse, R15.reuse, R9.reuse ;  /* 0x0000000f08112219 */ /* 0x1c0fe40000010209 */
[----:B------:R-:W-:Y:S02]  /*3290*/  @P2 SHF.R.U64 R18, R8, R0, R9 ;  /* 0x0000000008122219 */ /* 0x000fe40000001209 */
[----:B0-----:R-:W-:-:S02]  /*32a0*/  @P2 SHF.L.U32 R11, R4, R15, RZ ;  /* 0x0000000f040b2219 */ /* 0x001fc400000006ff */
[----:B------:R-:W-:Y:S02]  /*32b0*/  @P2 SHF.R.U32.HI R0, RZ, R0, R9 ;  /* 0x00000000ff002219 */ /* 0x000fe40000011609 */
[----:B------:R-:W-:Y:S02]  /*32c0*/  @P2 LOP3.LUT R8, R14, R19, RZ, 0xfc, !PT ;  /* 0x000000130e082212 */ /* 0x000fe400078efcff */
[----:B------:R-:W-:Y:S02]  /*32d0*/  @P2 LOP3.LUT R9, R16, R17, RZ, 0xfc, !PT ;  /* 0x0000001110092212 */ /* 0x000fe400078efcff */
[----:B------:R-:W-:Y:S02]  /*32e0*/  @P2 SHF.L.U64.HI R15, R4, R15, R5 ;  /* 0x0000000f040f2219 */ /* 0x000fe40000010205 */
[----:B------:R-:W-:Y:S02]  /*32f0*/  @P2 LOP3.LUT R4, R11, R18, RZ, 0xfc, !PT ;  /* 0x000000120b042212 */ /* 0x000fe400078efcff */
[C-C-:B------:R-:W-:Y:S01]  /*3300*/  SHF.L.U64.HI R10, R8.reuse, 0x2, R9.reuse ;  /* 0x00000002080a7819 */ /* 0x140fe20000010209 */
[----:B------:R-:W-:Y:S01]  /*3310*/  IMAD.SHL.U32 R8, R8, 0x4, RZ ;  /* 0x0000000408087824 */ /* 0x000fe200078e00ff */
[----:B------:R-:W-:-:S02]  /*3320*/  SHF.R.U32.HI R14, RZ, 0x1e, R9 ;  /* 0x0000001eff0e7819 */ /* 0x000fc40000011609 */
[----:B------:R-:W-:Y:S02]  /*3330*/  SHF.L.U32 R19, R4, 0x2, RZ ;  /* 0x0000000204137819 */ /* 0x000fe400000006ff */
[----:B------:R-:W-:Y:S02]  /*3340*/  @P2 LOP3.LUT R5, R15, R0, RZ, 0xfc, !PT ;  /* 0x000000000f052212 */ /* 0x000fe400078efcff */
[----:B------:R-:W-:Y:S02]  /*3350*/  IADD3 RZ, P0, RZ, -R8, RZ ;  /* 0x80000008ffff7210 */ /* 0x000fe40007f1e0ff */
[----:B------:R-:W-:Y:S02]  /*3360*/  LOP3.LUT R0, RZ, R10, RZ, 0x33, !PT ;  /* 0x0000000aff007212 */ /* 0x000fe400078e33ff */
[----:B------:R-:W-:Y:S02]  /*3370*/  LOP3.LUT R19, R14, R19, RZ, 0xfc, !PT ;  /* 0x000000130e137212 */ /* 0x000fe400078efcff */
[----:B------:R-:W-:-:S02]  /*3380*/  SHF.L.U64.HI R14, R4, 0x2, R5 ;  /* 0x00000002040e7819 */ /* 0x000fc40000010205 */
[----:B------:R-:W-:Y:S02]  /*3390*/  IADD3.X R11, P0, RZ, R0, RZ, P0, !PT ;  /* 0x00000000ff0b7210 */ /* 0x000fe4000071e4ff */
[----:B------:R-:W-:Y:S02]  /*33a0*/  LOP3.LUT R4, RZ, R19, RZ, 0x33, !PT ;  /* 0x00000013ff047212 */ /* 0x000fe400078e33ff */
[----:B------:R-:W-:Y:S02]  /*33b0*/  SHF.R.U32.HI R0, RZ, 0x1d, R5 ;  /* 0x0000001dff007819 */ /* 0x000fe40000011605 */
[----:B------:R-:W-:Y:S02]  /*33c0*/  LOP3.LUT R9, RZ, R14, RZ, 0x33, !PT ;  /* 0x0000000eff097212 */ /* 0x000fe400078e33ff */
[----:B------:R-:W-:Y:S02]  /*33d0*/  IADD3.X R4, P0, RZ, R4, RZ, P0, !PT ;  /* 0x00000004ff047210 */ /* 0x000fe4000071e4ff */
[----:B------:R-:W-:-:S02]  /*33e0*/  LOP3.LUT P1, RZ, R0, 0x1, RZ, 0xc0, !PT ;  /* 0x0000000100ff7812 */ /* 0x000fc4000782c0ff */
[----:B------:R-:W-:-:S04]  /*33f0*/  IADD3.X R9, RZ, R9, RZ, P0, !PT ;  /* 0x00000009ff097210 */ /* 0x000fc800007fe4ff */
[----:B------:R-:W-:Y:S02]  /*3400*/  SEL R9, R14, R9, !P1 ;  /* 0x000000090e097207 */ /* 0x000fe40004800000 */
[----:B------:R-:W-:Y:S02]  /*3410*/  SEL R19, R19, R4, !P1 ;  /* 0x0000000413137207 */ /* 0x000fe40004800000 */
[----:B------:R-:W-:-:S04]  /*3420*/  ISETP.NE.U32.AND P0, PT, R9, RZ, PT ;  /* 0x000000ff0900720c */ /* 0x000fc80003f05070 */
[----:B------:R-:W-:-:S06]  /*3430*/  SEL R14, R19, R9, !P0 ;  /* 0x00000009130e7207 */ /* 0x000fcc0004000000 */
[----:B------:R-:W0:Y:S02]  /*3440*/  FLO.U32 R14, R14 ;  /* 0x0000000e000e7300 */ /* 0x000e2400000e0000 */
[C---:B0-----:R-:W-:Y:S02]  /*3450*/  IADD3 R15, -R14.reuse, 0x1f, RZ ;  /* 0x0000001f0e0f7810 */ /* 0x041fe40007ffe1ff */
[----:B------:R-:W-:-:S03]  /*3460*/  IADD3 R4, -R14, 0x3f, RZ ;  /* 0x0000003f0e047810 */ /* 0x000fc60007ffe1ff */
[----:B------:R-:W-:-:S05]  /*3470*/  @P0 IMAD.MOV R4, RZ, RZ, R15 ;  /* 0x000000ffff040224 */ /* 0x000fca00078e020f */
[----:B------:R-:W-:-:S04]  /*3480*/  ISETP.NE.U32.AND P0, PT, R4, RZ, PT ;  /* 0x000000ff0400720c */ /* 0x000fc80003f05070 */
[----:B------:R-:W-:Y:S02]  /*3490*/  ISETP.NE.AND.EX P0, PT, RZ, RZ, PT, P0 ;  /* 0x000000ffff00720c */ /* 0x000fe40003f05300 */
[----:B------:R-:W-:Y:S02]  /*34a0*/  SEL R10, R10, R11, !P1 ;  /* 0x0000000b0a0a7207 */ /* 0x000fe40004800000 */
[----:B------:R-:W-:Y:S02]  /*34b0*/  @P1 IADD3 R8, -R8, RZ, RZ ;  /* 0x000000ff08081210 */ /* 0x000fe40007ffe1ff */
[----:B------:R-:W-:Y:S02]  /*34c0*/  IADD3 R11, -R4, 0x40, RZ ;  /* 0x00000040040b7810 */ /* 0x000fe40007ffe1ff */
[----:B------:R-:W-:Y:S02]  /*34d0*/  SHF.L.U32 R15, R19, R4, RZ ;  /* 0x00000004130f7219 */ /* 0x000fe400000006ff */
[----:B------:R-:W-:-:S02]  /*34e0*/  SHF.R.U64 R8, R8, R11, R10 ;  /* 0x0000000b08087219 */ /* 0x000fc4000000120a */
[----:B------:R-:W-:Y:S02]  /*34f0*/  SHF.L.U64.HI R17, R19, R4, R9 ;  /* 0x0000000413117219 */ /* 0x000fe40000010209 */
[----:B------:R-:W-:-:S05]  /*3500*/  @P0 LOP3.LUT R19, R8, R15, RZ, 0xfc, !PT ;  /* 0x0000000f08130212 */ /* 0x000fca00078efcff */
[----:B------:R-:W-:Y:S01]  /*3510*/  IMAD.WIDE.U32 R14, R19, 0x2168c235, RZ ;  /* 0x2168c235130e7825 */ /* 0x000fe200078e00ff */
[----:B------:R-:W-:-:S03]  /*3520*/  SHF.R.U32.HI R8, RZ, R11, R10 ;  /* 0x0000000bff087219 */ /* 0x000fc6000001160a */
[----:B------:R-:W-:Y:S01]  /*3530*/  IMAD.MOV.U32 R11, RZ, RZ, RZ ;  /* 0x000000ffff0b7224 */ /* 0x000fe200078e00ff */
[----:B------:R-:W-:Y:S02]  /*3540*/  MOV R10, R15 ;  /* 0x0000000f000a7202 */ /* 0x000fe40000000f00 */
[----:B------:R-:W-:-:S03]  /*3550*/  @P0 LOP3.LUT R9, R8, R17, RZ, 0xfc, !PT ;  /* 0x0000001108090212 */ /* 0x000fc600078efcff */
[----:B------:R-:W-:Y:S01]  /*3560*/  IMAD.WIDE.U32 R10, R19, -0x36f0255e, R10 ;  /* 0xc90fdaa2130a7825 */ /* 0x000fe200078e000a */
[----:B------:R-:W-:-:S03]  /*3570*/  IADD3 RZ, P0, R14, R14, RZ ;  /* 0x0000000e0eff7210 */ /* 0x000fc60007f1e0ff */
[----:B------:R-:W-:-:S04]  /*3580*/  IMAD.HI.U32 R8, R9, -0x36f0255e, RZ ;  /* 0xc90fdaa209087827 */ /* 0x000fc800078e00ff */
[----:B------:R-:W-:-:S04]  /*3590*/  IMAD.WIDE.U32 R10, P2, R9, 0x2168c235, R10 ;  /* 0x2168c235090a7825 */ /* 0x000fc8000784000a */
[----:B------:R-:W-:Y:S01]  /*35a0*/  IMAD R9, R9, -0x36f0255e, RZ ;  /* 0xc90fdaa209097824 */ /* 0x000fe200078e02ff */
[----:B------:R-:W-:Y:S02]  /*35b0*/  IADD3.X R8, R8, RZ, RZ, P2, !PT ;  /* 0x000000ff08087210 */ /* 0x000fe400017fe4ff */
[----:B------:R-:W-:Y:S02]  /*35c0*/  IADD3.X RZ, P0, R10, R10, RZ, P0, !PT ;  /* 0x0000000a0aff7210 */ /* 0x000fe4000071e4ff */
[----:B------:R-:W-:-:S04]  /*35d0*/  IADD3 R9, P2, R9, R11, RZ ;  /* 0x0000000b09097210 */ /* 0x000fc80007f5e0ff */
[----:B------:R-:W-:Y:S02]  /*35e0*/  IADD3.X R8, RZ, R8, RZ, P2, !PT ;  /* 0x00000008ff087210 */ /* 0x000fe400017fe4ff */
[C---:B------:R-:W-:Y:S02]  /*35f0*/  ISETP.GT.U32.AND P3, PT, R9.reuse, RZ, PT ;  /* 0x000000ff0900720c */ /* 0x040fe40003f64070 */
[----:B------:R-:W-:Y:S02]  /*3600*/  IADD3.X R10, P2, R9, R9, RZ, P0, !PT ;  /* 0x00000009090a7210 */ /* 0x000fe4000075e4ff */
[----:B------:R-:W-:-:S03]  /*3610*/  ISETP.GT.AND.EX P0, PT, R8, RZ, PT, P3 ;  /* 0x000000ff0800720c */ /* 0x000fc60003f04330 */
[----:B------:R-:W-:Y:S01]  /*3620*/  IMAD.X R11, R8, 0x1, R8, P2 ;  /* 0x00000001080b7824 */ /* 0x000fe200010e0608 */
[----:B------:R-:W-:-:S04]  /*3630*/  SEL R10, R10, R9, P0 ;  /* 0x000000090a0a7207 */ /* 0x000fc80000000000 */
[----:B------:R-:W-:Y:S02]  /*3640*/  SEL R9, R11, R8, P0 ;  /* 0x000000080b097207 */ /* 0x000fe40000000000 */
[----:B------:R-:W-:-:S04]  /*3650*/  IADD3 R8, P2, R10, 0x1, RZ ;  /* 0x000000010a087810 */ /* 0x000fc80007f5e0ff */
[----:B------:R-:W-:-:S04]  /*3660*/  IADD3.X R9, RZ, R9, RZ, P2, !PT ;  /* 0x00000009ff097210 */ /* 0x000fc800017fe4ff */
[----:B------:R-:W-:Y:S02]  /*3670*/  SHF.R.U64 R8, R8, 0xa, R9 ;  /* 0x0000000a08087819 */ /* 0x000fe40000001209 */
[----:B------:R-:W-:Y:S02]  /*3680*/  SEL R11, RZ, 0x1, !P0 ;  /* 0x00000001ff0b7807 */ /* 0x000fe40004000000 */
[----:B------:R-:W-:Y:S02]  /*3690*/  IADD3 R8, P2, R8, 0x1, RZ ;  /* 0x0000000108087810 */ /* 0x000fe40007f5e0ff */
[----:B------:R-:W-:Y:S02]  /*36a0*/  IADD3 R10, R11, R4, RZ ;  /* 0x000000040b0a7210 */ /* 0x000fe40007ffe0ff */
[----:B------:R-:W-:Y:S02]  /*36b0*/  LEA.HI.X R9, R9, RZ, RZ, 0x16, P2 ;  /* 0x000000ff09097211 */ /* 0x000fe400010fb4ff */
[----:B------:R-:W-:-:S02]  /*36c0*/  LOP3.LUT P0, R13, R13, 0x80000000, RZ, 0xc0, !PT ;  /* 0x800000000d0d7812 */ /* 0x000fc4000780c0ff */
[--C-:B------:R-:W-:Y:S01]  /*36d0*/  SHF.R.U64 R8, R8, 0x1, R9.reuse ;  /* 0x0000000108087819 */ /* 0x100fe20000001209 */
[----:B------:R-:W-:Y:S01]  /*36e0*/  IMAD.SHL.U32 R10, R10, 0x100000, RZ ;  /* 0x001000000a0a7824 */ /* 0x000fe200078e00ff */
[----:B------:R-:W-:Y:S02]  /*36f0*/  LOP3.LUT R4, R0, 0x1, RZ, 0xc0, !PT ;  /* 0x0000000100047812 */ /* 0x000fe400078ec0ff */
[----:B------:R-:W-:Y:S02]  /*3700*/  SHF.R.U32.HI R9, RZ, 0x1, R9 ;  /* 0x00000001ff097819 */ /* 0x000fe40000011609 */
[----:B------:R-:W-:Y:S02]  /*3710*/  IADD3 R0, P2, P3, R8, -UR4, RZ ;  /* 0x8000000408007c10 */ /* 0x000fe4000fb5e0ff */
[----:B------:R-:W-:Y:S02]  /*3720*/  LEA.HI R5, R5, R4, RZ, 0x2 ;  /* 0x0000000405057211 */ /* 0x000fe400078f10ff */
[----:B------:R-:W-:-:S02]  /*3730*/  @P1 LOP3.LUT R13, R13, 0x80000000, RZ, 0x3c, !PT ;  /* 0x800000000d0d1812 */ /* 0x000fc400078e3cff */
[----:B------:R-:W-:Y:S02]  /*3740*/  IADD3.X R4, R9, 0x3fe00000, ~R10, P2, P3 ;  /* 0x3fe0000009047810 */ /* 0x000fe400017e6c0a */
[----:B------:R-:W-:Y:S02]  /*3750*/  @P0 IADD3 R5, -R5, RZ, RZ ;  /* 0x000000ff05050210 */ /* 0x000fe40007ffe1ff */
[----:B------:R-:W-:-:S07]  /*3760*/  LOP3.LUT R13, R4, R13, RZ, 0xfc, !PT ;  /* 0x0000000d040d7212 */ /* 0x000fce00078efcff */
.L_x_2346:
[----:B------:R-:W-:Y:S01]  /*3770*/  MOV R8, R5 ;  /* 0x0000000500087202 */ /* 0x000fe20000000f00 */
[----:B------:R-:W-:Y:S01]  /*3780*/  IMAD.MOV.U32 R4, RZ, RZ, R0 ;  /* 0x000000ffff047224 */ /* 0x000fe200078e0000 */
[----:B------:R-:W-:Y:S01]  /*3790*/  MOV R5, R13 ;  /* 0x0000000d00057202 */ /* 0x000fe20000000f00 */
[----:B------:R-:W-:-:S06]  /*37a0*/  HFMA2.MMA R13, -RZ, RZ, 0, 0 ;  /* 0x00000000ff0d7435 */ /* 0x000fcc00000001ff */
[----:B------:R-:W-:Y:S05]  /*37b0*/  RET.REL.NODEC R12 `(_ZN2at6native18elementwise_kernelILi128ELi2EZNS0_22gpu_kernel_impl_nocastIZZZNS0_15cos_kernel_cudaERNS_18TensorIteratorBaseEENKUlvE0_clEvENKUlvE_clEvEUldE_EEvS4_RKT_EUliE_EEviT1_) ;  /* 0xffffffc80c107950 */ /* 0x000fea0003c3ffff */
.L_x_2350:
        /* <DEDUP_REMOVED lines=12> */
.L_x_2611:


//--------------------- .text._ZN2at6native27unrolled_elementwise_kernelIZZZNS0_15cos_kernel_cudaERNS_18TensorIteratorBaseEENKUlvE0_clEvENKUlvE_clEvEUldE_St5arrayIPcLm2EELi4E23TrivialOffsetCalculatorILi1EjESB_NS0_6memory15LoadWithoutCastENSC_16StoreWithoutCastEEEviT_T0_T2_T3_T4_T5_ --------------------------
	.section	.text._ZN2at6native27unrolled_elementwise_kernelIZZZNS0_15cos_kernel_cudaERNS_18TensorIteratorBaseEENKUlvE0_clEvENKUlvE_clEvEUldE_St5arrayIPcLm2EELi4E23TrivialOffsetCalculatorILi1EjESB_NS0_6memory15LoadWithoutCastENSC_16StoreWithoutCastEEEviT_T0_T2_T3_T4_T5_,"ax",@progbits
	.align	128
        .global         _ZN2at6native27unrolled_elementwise_kernelIZZZNS0_15cos_kernel_cudaERNS_18TensorIteratorBaseEENKUlvE0_clEvENKUlvE_clEvEUldE_St5arrayIPcLm2EELi4E23TrivialOffsetCalculatorILi1EjESB_NS0_6memory15LoadWithoutCastENSC_16StoreWithoutCastEEEviT_T0_T2_T3_T4_T5_
        .type           _ZN2at6native27unrolled_elementwise_kernelIZZZNS0_15cos_kernel_cudaERNS_18TensorIteratorBaseEENKUlvE0_clEvENKUlvE_clEvEUldE_St5arrayIPcLm2EELi4E23TrivialOffsetCalculatorILi1EjESB_NS0_6memory15LoadWithoutCastENSC_16StoreWithoutCastEEEviT_T0_T2_T3_T4_T5_,@function
        .size           _ZN2at6native27unrolled_elementwise_kernelIZZZNS0_15cos_kernel_cudaERNS_18TensorIteratorBaseEENKUlvE0_clEvENKUlvE_clEvEUldE_St5arrayIPcLm2EELi4E23TrivialOffsetCalculatorILi1EjESB_NS0_6memory15LoadWithoutCastENSC_16StoreWithoutCastEEEviT_T0_T2_T3_T4_T5_,(.L_x_2612 - _ZN2at6native27unrolled_elementwise_kernelIZZZNS0_15cos_kernel_cudaERNS_18TensorIteratorBaseEENKUlvE0_clEvENKUlvE_clEvEUldE_St5arrayIPcLm2EELi4E23TrivialOffsetCalculatorILi1EjESB_NS0_6memory15LoadWithoutCastENSC_16StoreWithoutCastEEEviT_T0_T2_T3_T4_T5_)
        .other          _ZN2at6native27unrolled_elementwise_kernelIZZZNS0_15cos_kernel_cudaERNS_18TensorIteratorBaseEENKUlvE0_clEvENKUlvE_clEvEUldE_St5arrayIPcLm2EELi4E23TrivialOffsetCalculatorILi1EjESB_NS0_6memory15LoadWithoutCastENSC_16StoreWithoutCastEEEviT_T0_T2_T3_T4_T5_,@"STO_CUDA_ENTRY STV_DEFAULT"
_ZN2at6native27unrolled_elementwise_kernelIZZZNS0_15cos_kernel_cudaERNS_18TensorIteratorBaseEENKUlvE0_clEvENKUlvE_clEvEUldE_St5arrayIPcLm2EELi4E23TrivialOffsetCalculatorILi1EjESB_NS0_6memory15LoadWithoutCastENSC_16StoreWithoutCastEEEviT_T0_T2_T3_T4_T5_:
.text._ZN2at6native27unrolled_elementwise_kernelIZZZNS0_15cos_kernel_cudaERNS_18TensorIteratorBaseEENKUlvE0_clEvENKUlvE_clEvEUldE_St5arrayIPcLm2EELi4E23TrivialOffsetCalculatorILi1EjESB_NS0_6memory15LoadWithoutCastENSC_16StoreWithoutCastEEEviT_T0_T2_T3_T4_T5_:
[----:B------:R-:W0:Y:S01]  /*0000*/  LDC R1, c[0x0][0x28] ;  /* 0x00000a00ff017b82 */ /* 0x000e220000000800 */
[----:B------:R-:W1:Y:S07]  /*0010*/  S2R R0, SR_CTAID.X ;  /* 0x0000000000007919 */ /* 0x000e6e0000002500 */
[----:B------:R-:W1:Y:S01]  /*0020*/  LDC R5, c[0x0][0x210] ;  /* 0x00008400ff057b82 */ /* 0x000e620000000800 */
[----:B------:R-:W-:Y:S02]  /*0030*/  CS2R R24, SRZ ;  /* 0x0000000000187805 */ /* 0x000fe4000001ff00 */
[----:B------:R-:W-:Y:S01]  /*0040*/  CS2R R22, SRZ ;  /* 0x0000000000167805 */ /* 0x000fe2000001ff00 */
[----:B------:R-:W2:Y:S01]  /*0050*/  S2R R3, SR_TID.X ;  /* 0x0000000000037919 */ /* 0x000ea20000002100 */
[----:B------:R-:W-:Y:S01]  /*0060*/  ULDC.64 UR6, c[0x0][0x208] ;  /* 0x0000820000067ab9 */ /* 0x000fe20000000a00 */
[----:B0-----:R-:W-:-:S02]  /*0070*/  VIADD R1, R1, 0xffffffd8 ;  /* 0xffffffd801017836 */ /* 0x001fc40000000000 */
[----:B-1----:R-:W-:Y:S02]  /*0080*/  IMAD R2, R0, -0x200, R5 ;  /* 0xfffffe0000027824 */ /* 0x002fe400078e0205 */
[----:B--2---:R-:W-:-:S03]  /*0090*/  IMAD.MOV.U32 R11, RZ, RZ, R3 ;  /* 0x000000ffff0b7224 */ /* 0x004fc600078e0003 */
[----:B------:R-:W-:-:S13]  /*00a0*/  ISETP.GE.AND P2, PT, R3, R2, PT ;  /* 0x000000020300720c */ /* 0x000fda0003f46270 */
[----:B------:R-:W-:Y:S01]  /*00b0*/  @!P2 IMAD R13, R0, 0x200, R11 ;  /* 0x00000200000da824 */ /* 0x000fe200078e020b */
[----:B------:R-:W0:Y:S01]  /*00c0*/  @!P2 LDC.64 R4, c[0x0][0x220] ;  /* 0x00008800ff04ab82 */ /* 0x000e220000000a00 */
[----:B------:R-:W-:-:S05]  /*00d0*/  @!P2 VIADD R11, R11, 0x80 ;  /* 0x000000800b0ba836 */ /* 0x000fca0000000000 */
[----:B------:R-:W-:-:S13]  /*00e0*/  ISETP.GE.AND P0, PT, R11, R2, PT ;  /* 0x000000020b00720c */ /* 0x000fda0003f06270 */
[----:B------:R-:W-:Y:S01]  /*00f0*/  @!P0 IMAD R19, R0, 0x200, R11 ;  /* 0x0000020000138824 */ /* 0x000fe200078e020b */
[----:B------:R-:W1:Y:S01]  /*0100*/  @!P0 LDC.64 R6, c[0x0][0x220] ;  /* 0x00008800ff068b82 */ /* 0x000e620000000a00 */
[----:B------:R-:W-:Y:S02]  /*0110*/  @!P0 VIADD R11, R11, 0x80 ;  /* 0x000000800b0b8836 */ /* 0x000fe40000000000 */
[----:B0-----:R-:W-:-:S03]  /*0120*/  @!P2 IMAD.WIDE.U32 R4, R13, 0x8, R4 ;  /* 0x000000080d04a825 */ /* 0x001fc600078e0004 */
[----:B------:R-:W-:-:S13]  /*0130*/  ISETP.GE.AND P3, PT, R11, R2, PT ;  /* 0x000000020b00720c */ /* 0x000fda0003f66270 */
[----:B------:R-:W-:Y:S01]  /*0140*/  @!P3 IMAD R21, R0, 0x200, R11 ;  /* 0x000002000015b824 */ /* 0x000fe200078e020b */
[----:B------:R-:W0:Y:S01]  /*0150*/  @!P3 LDC.64 R8, c[0x0][0x220] ;  /* 0x00008800ff08bb82 */ /* 0x000e220000000a00 */
[----:B------:R-:W-:-:S05]  /*0160*/  @!P3 VIADD R11, R11, 0x80 ;  /* 0x000000800b0bb836 */ /* 0x000fca0000000000 */
[----:B------:R-:W-:-:S13]  /*0170*/  ISETP.GE.AND P1, PT, R11, R2, PT ;  /* 0x000000020b00720c */ /* 0x000fda0003f26270 */
[----:B------:R-:W2:Y:S01]  /*0180*/  @!P1 LDC.64 R14, c[0x0][0x220] ;  /* 0x00008800ff0e9b82 */ /* 0x000ea20000000a00 */
[----:B------:R-:W-:Y:S02]  /*0190*/  @!P1 IMAD R17, R0, 0x200, R11 ;  /* 0x0000020000119824 */ /* 0x000fe400078e020b */
[----:B-1----:R-:W-:-:S04]  /*01a0*/  @!P0 IMAD.WIDE.U32 R10, R19, 0x8, R6 ;  /* 0x00000008130a8825 */ /* 0x002fc800078e0006 */
[----:B0-----:R-:W-:Y:S01]  /*01b0*/  @!P3 IMAD.WIDE.U32 R12, R21, 0x8, R8 ;  /* 0x00000008150cb825 */ /* 0x001fe200078e0008 */
[----:B------:R-:W-:-:S04]  /*01c0*/  CS2R R8, SRZ ;  /* 0x0000000000087805 */ /* 0x000fc8000001ff00 */
[----:B------:R0:W5:Y:S04]  /*01d0*/  @!P3 LDG.E.64 R24, desc[UR6][R12.64] ;  /* 0x000000060c18b981 */ /* 0x000168000c1e1b00 */
[----:B------:R0:W5:Y:S01]  /*01e0*/  @!P2 LDG.E.64 R8, desc[UR6][R4.64] ;  /* 0x000000060408a981 */ /* 0x000162000c1e1b00 */
[----:B--2---:R-:W-:Y:S01]  /*01f0*/  @!P1 IMAD.WIDE.U32 R6, R17, 0x8, R14 ;  /* 0x0000000811069825 */ /* 0x004fe200078e000e */
[----:B------:R-:W-:-:S04]  /*0200*/  CS2R R16, SRZ ;  /* 0x0000000000107805 */ /* 0x000fc8000001ff00 */
[----:B------:R0:W5:Y:S04]  /*0210*/  @!P1 LDG.E.64 R22, desc[UR6][R6.64] ;  /* 0x0000000606169981 */ /* 0x000168000c1e1b00 */
[----:B------:R0:W5:Y:S01]  /*0220*/  @!P0 LDG.E.64 R16, desc[UR6][R10.64] ;  /* 0x000000060a108981 */ /* 0x000162000c1e1b00 */
[----:B------:R-:W-:Y:S04]  /*0230*/  BSSY B0, `(.L_x_2351) ;  /* 0x0000036000007945 */ /* 0x000fe80003800000 */
[----:B------:R-:W-:Y:S05]  /*0240*/  @P2 BRA `(.L_x_2352) ;  /* 0x0000000000d02947 */ /* 0x000fea0003800000 */
[----:B-----5:R-:W-:Y:S01]  /*0250*/  DSETP.NEU.AND P0, PT, |R8|, +INF , PT ;  /* 0x7ff000000800742a */ /* 0x020fe20003f0d200 */
[----:B------:R-:W-:-:S13]  /*0260*/  BSSY B1, `(.L_x_2353) ;  /* 0x000001b000017945 */ /* 0x000fda0003800000 */
[----:B------:R-:W-:Y:S05]  /*0270*/  @!P0 BRA `(.L_x_2354) ;  /* 0x00000000005c8947 */ /* 0x000fea0003800000 */
[----:B------:R-:W-:Y:S01]  /*0280*/  UMOV UR4, 0x6dc9c883 ;  /* 0x6dc9c88300047882 */ /* 0x000fe20000000000 */
[----:B------:R-:W-:Y:S01]  /*0290*/  UMOV UR5, 0x3fe45f30 ;  /* 0x3fe45f3000057882 */ /* 0x000fe20000000000 */
[C---:B------:R-:W-:Y:S02]  /*02a0*/  DSETP.GE.AND P0, PT, |R8|.reuse, 2.14748364800000000000e+09, PT ;  /* 0x41e000000800742a */ /* 0x040fe40003f06200 */
[----:B0-----:R-:W-:Y:S01]  /*02b0*/  DMUL R4, R8, UR4 ;  /* 0x0000000408047c28 */ /* 0x001fe20008000000 */
        /* <DEDUP_REMOVED lines=14> */
[----:B------:R-:W-:Y:S05]  /*03a0*/  CALL.REL.NOINC `($_ZN2at6native27unrolled_elementwise_kernelIZZZNS0_15cos_kernel_cudaERNS_18TensorIteratorBaseEENKUlvE0_clEvENKUlvE_clEvEUldE_St5arrayIPcLm2EELi4E23TrivialOffsetCalculatorILi1EjESB_NS0_6memory15LoadWithoutCastENSC_16StoreWithoutCastEEEviT_T0_T2_T3_T4_T5_$__internal_trig_reduction_slowpathd) ;  /* 0x0000000c00907944 */ /* 0x000fea0003c00000 */
[----:B------:R-:W-:Y:S02]  /*03b0*/  IMAD.MOV.U32 R4, RZ, RZ, R13 ;  /* 0x000000ffff047224 */ /* 0x000fe400078e000d */
[----:B------:R-:W-:Y:S02]  /*03c0*/  IMAD.MOV.U32 R18, RZ, RZ, R26 ;  /* 0x000000ffff127224 */ /* 0x000fe400078e001a */
[----:B------:R-:W-:Y:S01]  /*03d0*/  IMAD.MOV.U32 R19, RZ, RZ, R27 ;  /* 0x000000ffff137224 */ /* 0x000fe200078e001b */
[----:B------:R-:W-:Y:S06]  /*03e0*/  BRA `(.L_x_2355) ;  /* 0x0000000000087947 */ /* 0x000fec0003800000 */
.L_x_2354:
[----:B------:R-:W-:Y:S01]  /*03f0*/  DMUL R18, RZ, R8 ;  /* 0x00000008ff127228 */ /* 0x000fe20000000000 */
[----:B0-----:R-:W-:-:S10]  /*0400*/  IMAD.MOV.U32 R4, RZ, RZ, RZ ;  /* 0x000000ffff047224 */ /* 0x001fd400078e00ff */
.L_x_2355:
[----:B------:R-:W-:Y:S05]  /*0410*/  BSYNC B1 ;  /* 0x0000000000017941 */ /* 0x000fea0003800000 */
.L_x_2353:
        /* <DEDUP_REMOVED lines=23> */
.L_x_2352:
[----:B------:R-:W-:Y:S05]  /*0590*/  BSYNC B0 ;  /* 0x0000000000007941 */ /* 0x000fea0003800000 */
.L_x_2351:
[----:B0-----:R-:W-:Y:S01]  /*05a0*/  VIADD R5, R3, 0x80 ;  /* 0x0000008003057836 */ /* 0x001fe20000000000 */
[----:B------:R-:W-:Y:S04]  /*05b0*/  BSSY B0, `(.L_x_2356) ;  /* 0x0000038000007945 */ /* 0x000fe80003800000 */
[----:B------:R-:W-:-:S13]  /*05c0*/  ISETP.GE.AND P0, PT, R5, R2, PT ;  /* 0x000000020500720c */ /* 0x000fda0003f06270 */
[----:B------:R-:W-:Y:S05]  /*05d0*/  @P0 BRA `(.L_x_2357) ;  /* 0x0000000000d40947 */ /* 0x000fea0003800000 */
[----:B-----5:R-:W-:Y:S01]  /*05e0*/  DSETP.NEU.AND P0, PT, |R16|, +INF , PT ;  /* 0x7ff000001000742a */ /* 0x020fe20003f0d200 */
        /* <DEDUP_REMOVED lines=21> */
[----:B------:R-:W-:Y:S05]  /*0740*/  CALL.REL.NOINC `($_ZN2at6native27unrolled_elementwise_kernelIZZZNS0_15cos_kernel_cudaERNS_18TensorIteratorBaseEENKUlvE0_clEvENKUlvE_clEvEUldE_St5arrayIPcLm2EELi4E23TrivialOffsetCalculatorILi1EjESB_NS0_6memory15LoadWithoutCastENSC_16StoreWithoutCastEEEviT_T0_T2_T3_T4_T5_$__internal_trig_reduction_slowpathd) ;  /* 0x0000000800a87944 */ /* 0x000fea0003c00000 */
[----:B------:R-:W-:Y:S02]  /*0750*/  IMAD.MOV.U32 R8, RZ, RZ, R13 ;  /* 0x000000ffff087224 */ /* 0x000fe400078e000d */
[----:B------:R-:W-:Y:S02]  /*0760*/  IMAD.MOV.U32 R20, RZ, RZ, R26 ;  /* 0x000000ffff147224 */ /* 0x000fe400078e001a */
[----:B------:R-:W-:Y:S01]  /*0770*/  IMAD.MOV.U32 R21, RZ, RZ, R27 ;  /* 0x000000ffff157224 */ /* 0x000fe200078e001b */
[----:B------:R-:W-:Y:S06]  /*0780*/  BRA `(.L_x_2360) ;  /* 0x0000000000087947 */ /* 0x000fec0003800000 */
.L_x_2359:
[----:B------:R-:W-:Y:S01]  /*0790*/  DMUL R20, RZ, R16 ;  /* 0x00000010ff147228 */ /* 0x000fe20000000000 */
[----:B------:R-:W-:-:S10]  /*07a0*/  IMAD.MOV.U32 R8, RZ, RZ, RZ ;  /* 0x000000ffff087224 */ /* 0x000fd400078e00ff */
.L_x_2360:
[----:B------:R-:W-:Y:S05]  /*07b0*/  BSYNC B1 ;  /* 0x0000000000017941 */ /* 0x000fea0003800000 */
.L_x_2358:
        /* <DEDUP_REMOVED lines=23> */
.L_x_2357:
[----:B------:R-:W-:Y:S05]  /*0930*/  BSYNC B0 ;  /* 0x0000000000007941 */ /* 0x000fea0003800000 */
.L_x_2356:
[----:B-----5:R-:W-:Y:S01]  /*0940*/  VIADD R9, R3, 0x100 ;  /* 0x0000010003097836 */ /* 0x020fe20000000000 */
        /* <DEDUP_REMOVED lines=26> */
[----:B------:R-:W-:Y:S01]  /*0af0*/  IMAD.MOV.U32 R8, RZ, RZ, R13 ;  /* 0x000000ffff087224 */ /* 0x000fe200078e000d */
[----:B------:R-:W-:Y:S06]  /*0b00*/  BRA `(.L_x_2365) ;  /* 0x0000000000087947 */ /* 0x000fec0003800000 */
.L_x_2364:
[----:B------:R-:W-:Y:S01]  /*0b10*/  DMUL R26, RZ, R24 ;  /* 0x00000018ff1a7228 */ /* 0x000fe20000000000 */
[----:B------:R-:W-:-:S10]  /*0b20*/  IMAD.MOV.U32 R8, RZ, RZ, RZ ;  /* 0x000000ffff087224 */ /* 0x000fd400078e00ff */
.L_x_2365:
[----:B------:R-:W-:Y:S05]  /*0b30*/  BSYNC B1 ;  /* 0x0000000000017941 */ /* 0x000fea0003800000 */
.L_x_2363:
        /* <DEDUP_REMOVED lines=23> */
.L_x_2362:
[----:B------:R-:W-:Y:S05]  /*0cb0*/  BSYNC B0 ;  /* 0x0000000000007941 */ /* 0x000fea0003800000 */
.L_x_2361:
        /* <DEDUP_REMOVED lines=29> */
.L_x_2369:
[----:B------:R-:W-:Y:S01]  /*0e90*/  DMUL R26, RZ, R22 ;  /* 0x00000016ff1a7228 */ /* 0x000fe20000000000 */
[----:B------:R-:W-:-:S10]  /*0ea0*/  IMAD.MOV.U32 R8, RZ, RZ, RZ ;  /* 0x000000ffff087224 */ /* 0x000fd400078e00ff */
.L_x_2370:
[----:B------:R-:W-:Y:S05]  /*0eb0*/  BSYNC B1 ;  /* 0x0000000000017941 */ /* 0x000fea0003800000 */
.L_x_2368:
        /* <DEDUP_REMOVED lines=23> */
.L_x_2367:
[----:B------:R-:W-:Y:S05]  /*1030*/  BSYNC B0 ;  /* 0x0000000000007941 */ /* 0x000fea0003800000 */
.L_x_2366:
[----:B------:R-:W0:Y:S01]  /*1040*/  @!P2 S2R R11, SR_TID.X ;  /* 0x00000000000ba919 */ /* 0x000e220000002100 */
[----:B------:R-:W1:Y:S01]  /*1050*/  @!P2 LDC.64 R8, c[0x0][0x218] ;  /* 0x00008600ff08ab82 */ /* 0x000e620000000a00 */
[----:B------:R-:W-:Y:S01]  /*1060*/  @!P2 IMAD.MOV.U32 R3, RZ, RZ, R5 ;  /* 0x000000ffff03a224 */ /* 0x000fe200078e0005 */
[----:B------:R-:W-:Y:S04]  /*1070*/  BSSY B0, `(.L_x_2371) ;  /* 0x0000010000007945 */ /* 0x000fe80003800000 */
[----:B------:R-:W-:Y:S01]  /*1080*/  ISETP.GE.AND P0, PT, R3, R2, PT ;  /* 0x000000020300720c */ /* 0x000fe20003f06270 */
[----:B0-----:R-:W-:-:S04]  /*1090*/  @!P2 IMAD R5, R0, 0x200, R11 ;  /* 0x000002000005a824 */ /* 0x001fc800078e020b */
[----:B-1----:R-:W-:-:S05]  /*10a0*/  @!P2 IMAD.WIDE.U32 R4, R5, 0x8, R8 ;  /* 0x000000080504a825 */ /* 0x002fca00078e0008 */
[----:B------:R0:W-:Y:S03]  /*10b0*/  @!P2 STG.E.64 desc[UR6][R4.64], R6 ;  /* 0x000000060400a986 */ /* 0x0001e6000c101b06 */
[----:B------:R-:W-:Y:S05]  /*10c0*/  @P0 BRA `(.L_x_2372) ;  /* 0x0000000000280947 */ /* 0x000fea0003800000 */
[----:B0-----:R-:W0:Y:S01]  /*10d0*/  LDC.64 R6, c[0x0][0x218] ;  /* 0x00008600ff067b82 */ /* 0x001e220000000a00 */
[----:B------:R-:W-:Y:S02]  /*10e0*/  IMAD R5, R0, 0x200, R3 ;  /* 0x0000020000057824 */ /* 0x000fe400078e0203 */
[----:B------:R-:W-:-:S05]  /*10f0*/  VIADD R3, R3, 0x80 ;  /* 0x0000008003037836 */ /* 0x000fca0000000000 */
[----:B------:R-:W-:-:S13]  /*1100*/  ISETP.GE.AND P0, PT, R3, R2, PT ;  /* 0x000000020300720c */ /* 0x000fda0003f06270 */
[----:B------:R-:W-:Y:S02]  /*1110*/  @!P0 IMAD R9, R0, 0x200, R3 ;  /* 0x0000020000098824 */ /* 0x000fe400078e0203 */
[----:B------:R-:W-:Y:S02]  /*1120*/  @!P0 VIADD R3, R3, 0x80 ;  /* 0x0000008003038836 */ /* 0x000fe40000000000 */
[----:B0-----:R-:W-:-:S04]  /*1130*/  IMAD.WIDE.U32 R4, R5, 0x8, R6 ;  /* 0x0000000805047825 */ /* 0x001fc800078e0006 */
[----:B------:R-:W-:Y:S01]  /*1140*/  @!P0 IMAD.WIDE.U32 R6, R9, 0x8, R6 ;  /* 0x0000000809068825 */ /* 0x000fe200078e0006 */
[----:B------:R1:W-:Y:S04]  /*1150*/  STG.E.64 desc[UR6][R4.64], R20 ;  /* 0x0000001404007986 */ /* 0x0003e8000c101b06 */
[----:B------:R1:W-:Y:S02]  /*1160*/  @!P0 STG.E.64 desc[UR6][R6.64], R24 ;  /* 0x0000001806008986 */ /* 0x0003e4000c101b06 */
.L_x_2372:
[----:B------:R-:W-:Y:S05]  /*1170*/  BSYNC B0 ;  /* 0x0000000000007941 */ /* 0x000fea0003800000 */
.L_x_2371:
[----:B------:R-:W-:-:S13]  /*1180*/  ISETP.GE.AND P0, PT, R3, R2, PT ;  /* 0x000000020300720c */ /* 0x000fda0003f06270 */
[----:B------:R-:W-:Y:S05]  /*1190*/  @P0 EXIT ;  /* 0x000000000000094d */ /* 0x000fea0003800000 */
[----:B01----:R-:W0:Y:S01]  /*11a0*/  LDC.64 R4, c[0x0][0x218] ;  /* 0x00008600ff047b82 */ /* 0x003e220000000a00 */
[----:B------:R-:W-:-:S04]  /*11b0*/  IMAD R3, R0, 0x200, R3 ;  /* 0x0000020000037824 */ /* 0x000fc800078e0203 */
[----:B0-----:R-:W-:-:S05]  /*11c0*/  IMAD.WIDE.U32 R2, R3, 0x8, R4 ;  /* 0x0000000803027825 */ /* 0x001fca00078e0004 */
[----:B------:R-:W-:Y:S01]  /*11d0*/  STG.E.64 desc[UR6][R2.64], R26 ;  /* 0x0000001a02007986 */ /* 0x000fe2000c101b06 */
[----:B------:R-:W-:Y:S05]  /*11e0*/  EXIT ;  /* 0x000000000000794d */ /* 0x000fea0003800000 */
        .type           $_ZN2at6native27unrolled_elementwise_kernelIZZZNS0_15cos_kernel_cudaERNS_18TensorIteratorBaseEENKUlvE0_clEvENKUlvE_clEvEUldE_St5arrayIPcLm2EELi4E23TrivialOffsetCalculatorILi1EjESB_NS0_6memory15LoadWithoutCastENSC_16StoreWithoutCastEEEviT_T0_T2_T3_T4_T5_$__internal_trig_reduction_slowpathd,@function
        .size           $_ZN2at6native27unrolled_elementwise_kernelIZZZNS0_15cos_kernel_cudaERNS_18TensorIteratorBaseEENKUlvE0_clEvENKUlvE_clEvEUldE_St5arrayIPcLm2EELi4E23TrivialOffsetCalculatorILi1EjESB_NS0_6memory15LoadWithoutCastENSC_16StoreWithoutCastEEEviT_T0_T2_T3_T4_T5_$__internal_trig_reduction_slowpathd,(.L_x_2612 - $_ZN2at6native27unrolled_elementwise_kernelIZZZNS0_15cos_kernel_cudaERNS_18TensorIteratorBaseEENKUlvE0_clEvENKUlvE_clEvEUldE_St5arrayIPcLm2EELi4E23TrivialOffsetCalculatorILi1EjESB_NS0_6memory15LoadWithoutCastENSC_16StoreWithoutCastEEEviT_T0_T2_T3_T4_T5_$__internal_trig_reduction_slowpathd)
$_ZN2at6native27unrolled_elementwise_kernelIZZZNS0_15cos_kernel_cudaERNS_18TensorIteratorBaseEENKUlvE0_clEvENKUlvE_clEvEUldE_St5arrayIPcLm2EELi4E23TrivialOffsetCalculatorILi1EjESB_NS0_6memory15LoadWithoutCastENSC_16StoreWithoutCastEEEviT_T0_T2_T3_T4_T5_$__internal_trig_reduction_slowpathd:
        /* <DEDUP_REMOVED lines=8> */
[----:B------:R-:W-:Y:S02]  /*1270*/  BSSY B2, `(.L_x_2374) ;  /* 0x0000035000027945 */ /* 0x000fe40003800000 */
[----:B------:R-:W-:Y:S01]  /*1280*/  SHF.R.U32.HI R12, RZ, 0x6, R10 ;  /* 0x00000006ff0c7819 */ /* 0x000fe2000001160a */
[----:B------:R-:W-:-:S03]  /*1290*/  VIADD R15, R15, 0xfffffc00 ;  /* 0xfffffc000f0f7836 */ /* 0x000fc60000000000 */
[C---:B------:R-:W-:Y:S02]  /*12a0*/  IADD3 R11, -R12.reuse, 0x10, RZ ;  /* 0x000000100c0b7810 */ /* 0x040fe40007ffe1ff */
[C---:B------:R-:W-:Y:S02]  /*12b0*/  IADD3 R10, -R12.reuse, 0x13, RZ ;  /* 0x000000130c0a7810 */ /* 0x040fe40007ffe1ff */
[----:B------:R-:W-:Y:S02]  /*12c0*/  ISETP.GT.AND P0, PT, R11, 0xe, PT ;  /* 0x0000000e0b00780c */ /* 0x000fe40003f04270 */
[----:B------:R-:W-:Y:S02]  /*12d0*/  IADD3 R19, -R12, 0xf, RZ ;  /* 0x0000000f0c137810 */ /* 0x000fe40007ffe1ff */
[----:B------:R-:W-:Y:S02]  /*12e0*/  SEL R10, R10, 0x12, !P0 ;  /* 0x000000120a0a7807 */ /* 0x000fe40004000000 */
[----:B------:R-:W-:-:S02]  /*12f0*/  SHF.R.U32.HI R26, RZ, 0x6, R15 ;  /* 0x00000006ff1a7819 */ /* 0x000fc4000001160f */
[----:B------:R-:W-:Y:S02]  /*1300*/  CS2R R14, SRZ ;  /* 0x00000000000e7805 */ /* 0x000fe4000001ff00 */
[----:B------:R-:W-:Y:S01]  /*1310*/  ISETP.GT.AND P0, PT, R11, R10, PT ;  /* 0x0000000a0b00720c */ /* 0x000fe20003f04270 */
[----:B------:R-:W-:Y:S01]  /*1320*/  IMAD.MOV.U32 R29, RZ, RZ, R19 ;  /* 0x000000ffff1d7224 */ /* 0x000fe200078e0013 */
[----:B------:R-:W-:Y:S02]  /*1330*/  LOP3.LUT P3, R11, R13, 0x3f, RZ, 0xc0, !PT ;  /* 0x0000003f0d0b7812 */ /* 0x000fe4000786c0ff */
[----:B------:R-:W-:-:S09]  /*1340*/  IADD3 R26, -R26, 0xf, RZ ;  /* 0x0000000f1a1a7810 */ /* 0x000fd20007ffe1ff */
        /* <DEDUP_REMOVED lines=9> */
[----:B------:R-:W-:Y:S02]  /*13e0*/  IMAD.MOV.U32 R33, RZ, RZ, R29 ;  /* 0x000000ffff217224 */ /* 0x000fe400078e001d */
[----:B------:R-:W-:-:S07]  /*13f0*/  IMAD.MOV.U32 R29, RZ, RZ, R19 ;  /* 0x000000ffff1d7224 */ /* 0x000fce00078e0013 */
.L_x_2376:
        /* <DEDUP_REMOVED lines=28> */
.L_x_2375:
[----:B------:R-:W-:Y:S05]  /*15c0*/  BSYNC B2 ;  /* 0x0000000000027941 */ /* 0x000fea0003800000 */
.L_x_2374:
        /* <DEDUP_REMOVED lines=48> */
[C---:B------:R-:W-:Y:S02]  /*18d0*/  SHF.L.U32 R15, R27.reuse, R19, RZ ;  /* 0x000000131b0f7219 */ /* 0x040fe400000006ff */
        /* <DEDUP_REMOVED lines=28> */
[----:B------:R-:W-:-:S02]  /*1aa0*/  LOP3.LUT R10, R4, 0x1, RZ, 0xc0, !PT ;  /* 0x00000001040a7812 */ /* 0x000fc400078ec0ff */
[----:B------:R-:W-:Y:S01]  /*1ab0*/  SHF.R.U64 R11, R11, 0xa, R12 ;  /* 0x0000000a0b0b7819 */ /* 0x000fe2000000120c */
[----:B------:R-:W-:Y:S01]  /*1ac0*/  IMAD.SHL.U32 R15, R15, 0x100000, RZ ;  /* 0x001000000f0f7824 */ /* 0x000fe200078e00ff */
[----:B------:R-:W-:Y:S02]  /*1ad0*/  LEA.HI R13, R13, R10, RZ, 0x2 ;  /* 0x0000000a0d0d7211 */ /* 0x000fe400078f10ff */
[----:B------:R-:W-:Y:S02]  /*1ae0*/  IADD3 R11, P3, R11, 0x1, RZ ;  /* 0x000000010b0b7810 */ /* 0x000fe40007f7e0ff */
[----:B------:R-:W-:Y:S01]  /*1af0*/  @P1 LOP3.LUT R9, R9, 0x80000000, RZ, 0x3c, !PT ;  /* 0x8000000009091812 */ /* 0x000fe200078e3cff */
[----:B------:R-:W-:Y:S01]  /*1b00*/  @P0 IMAD.MOV R13, RZ, RZ, -R13 ;  /* 0x000000ffff0d0224 */ /* 0x000fe200078e0a0d */
[----:B------:R-:W-:-:S04]  /*1b10*/  LEA.HI.X R12, R12, RZ, RZ, 0x16, P3 ;  /* 0x000000ff0c0c7211 */ /* 0x000fc800018fb4ff */
[--C-:B------:R-:W-:Y:S02]  /*1b20*/  SHF.R.U64 R11, R11, 0x1, R12.reuse ;  /* 0x000000010b0b7819 */ /* 0x100fe4000000120c */
[----:B------:R-:W-:Y:S02]  /*1b30*/  SHF.R.U32.HI R12, RZ, 0x1, R12 ;  /* 0x00000001ff0c7819 */ /* 0x000fe4000001160c */
[----:B------:R-:W-:-:S04]  /*1b40*/  IADD3 R4, P3, P4, R11, -UR4, RZ ;  /* 0x800000040b047c10 */ /* 0x000fc8000fc7e0ff */
[----:B------:R-:W-:-:S04]  /*1b50*/  IADD3.X R10, R12, 0x3fe00000, ~R15, P3, P4 ;  /* 0x3fe000000c0a7810 */ /* 0x000fc80001fe8c0f */
[----:B------:R-:W-:-:S07]  /*1b60*/  LOP3.LUT R9, R10, R9, RZ, 0xfc, !PT ;  /* 0x000000090a097212 */ /* 0x000fce00078efcff */
.L_x_2373:
[----:B------:R-:W-:Y:S02]  /*1b70*/  IMAD.MOV.U32 R27, RZ, RZ, R9 ;  /* 0x000000ffff1b7224 */ /* 0x000fe400078e0009 */
[----:B------:R-:W-:Y:S02]  /*1b80*/  IMAD.MOV.U32 R9, RZ, RZ, 0x0 ;  /* 0x00000000ff097424 */ /* 0x000fe400078e00ff */
[----:B------:R-:W-:Y:S02]  /*1b90*/  IMAD.MOV.U32 R26, RZ, RZ, R4 ;  /* 0x000000ffff1a7224 */ /* 0x000fe400078e0004 */
[----:B------:R-:W-:Y:S05]  /*1ba0*/  RET.REL.NODEC R8 `(_ZN2at6native27unrolled_elementwise_kernelIZZZNS0_15cos_kernel_cudaERNS_18TensorIteratorBaseEENKUlvE0_clEvENKUlvE_clEvEUldE_St5arrayIPcLm2EELi4E23TrivialOffsetCalculatorILi1EjESB_NS0_6memory15LoadWithoutCastENSC_16StoreWithoutCastEEEviT_T0_T2_T3_T4_T5_) ;  /* 0xffffffe408147950 */ /* 0x000fea0003c3ffff */
.L_x_2377:
        /* <DEDUP_REMOVED lines=13> */
.L_x_2612:


//--------------------- .text._ZN2at6native29vectorized_elementwise_kernelILi2EZZZNS0_15cos_kernel_cudaERNS_18TensorIteratorBaseEENKUlvE0_clEvENKUlvE_clEvEUldE_St5arrayIPcLm2EEEEviT0_T1_ --------------------------
	.section	.text._ZN2at6native29vectorized_elementwise_kernelILi2EZZZNS0_15cos_kernel_cudaERNS_18TensorIteratorBaseEENKUlvE0_clEvENKUlvE_clEvEUldE_St5arrayIPcLm2EEEEviT0_T1_,"ax",@progbits
	.align	128
        .global         _ZN2at6native29vectorized_elementwise_kernelILi2EZZZNS0_15cos_kernel_cudaERNS_18TensorIteratorBaseEENKUlvE0_clEvENKUlvE_clEvEUldE_St5arrayIPcLm2EEEEviT0_T1_
        .type           _ZN2at6native29vectorized_elementwise_kernelILi2EZZZNS0_15cos_kernel_cudaERNS_18TensorIteratorBaseEENKUlvE0_clEvENKUlvE_clEvEUldE_St5arrayIPcLm2EEEEviT0_T1_,@function
        .size           _ZN2at6native29vectorized_elementwise_kernelILi2EZZZNS0_15cos_kernel_cudaERNS_18TensorIteratorBaseEENKUlvE0_clEvENKUlvE_clEvEUldE_St5arrayIPcLm2EEEEviT0_T1_,(.L_x_2613 - _ZN2at6native29vectorized_elementwise_kernelILi2EZZZNS0_15cos_kernel_cudaERNS_18TensorIteratorBaseEENKUlvE0_clEvENKUlvE_clEvEUldE_St5arrayIPcLm2EEEEviT0_T1_)
        .other          _ZN2at6native29vectorized_elementwise_kernelILi2EZZZNS0_15cos_kernel_cudaERNS_18TensorIteratorBaseEENKUlvE0_clEvENKUlvE_clEvEUldE_St5arrayIPcLm2EEEEviT0_T1_,@"STO_CUDA_ENTRY STV_DEFAULT"
_ZN2at6native29vectorized_elementwise_kernelILi2EZZZNS0_15cos_kernel_cudaERNS_18TensorIteratorBaseEENKUlvE0_clEvENKUlvE_clEvEUldE_St5arrayIPcLm2EEEEviT0_T1_:
.text._ZN2at6native29vectorized_elementwise_kernelILi2EZZZNS0_15cos_kernel_cudaERNS_18TensorIteratorBaseEENKUlvE0_clEvENKUlvE_clEvEUldE_St5arrayIPcLm2EEEEviT0_T1_:
[----:B------:R-:W0:Y:S01]  /*0000*/  LDC R1, c[0x0][0x28] ;  /* 0x00000a00ff017b82 */ /* 0x000e220000000800 */
[----:B------:R-:W1:Y:S01]  /*0010*/  S2R R42, SR_CTAID.X ;  /* 0x00000000002a7919 */ /* 0x000e620000002500 */
[----:B------:R-:W-:Y:S01]  /*0020*/  ULDC UR4, c[0x0][0x210] ;  /* 0x0000840000047ab9 */ /* 0x000fe20000000800 */
[----:B------:R-:W-:Y:S01]  /*0030*/  ULDC.64 UR6, c[0x0][0x208] ;  /* 0x0000820000067ab9 */ /* 0x000fe20000000a00 */
[----:B0-----:R-:W-:Y:S02]  /*0040*/  VIADD R1, R1, 0xffffffd8 ;  /* 0xffffffd801017836 */ /* 0x001fe40000000000 */
[----:B-1----:R-:W-:-:S05]  /*0050*/  IMAD.SHL.U32 R42, R42, 0x400, RZ ;  /* 0x000004002a2a7824 */ /* 0x002fca00078e00ff */
[----:B------:R-:W-:-:S04]  /*0060*/  IADD3 R23, -R42, UR4, RZ ;  /* 0x000000042a177c10 */ /* 0x000fc8000fffe1ff */
[----:B------:R-:W-:-:S13]  /*0070*/  ISETP.GE.U32.AND P0, PT, R23, 0x400, PT ;  /* 0x000004001700780c */ /* 0x000fda0003f06070 */
[----:B------:R-:W-:Y:S05]  /*0080*/  @!P0 BRA `(.L_x_2378) ;  /* 0x00000018007c8947 */ /* 0x000fea0003800000 */
[----:B------:R-:W0:Y:S01]  /*0090*/  S2R R30, SR_TID.X ;  /* 0x00000000001e7919 */ /* 0x000e220000002100 */
[----:B------:R-:W1:Y:S02]  /*00a0*/  LDC.64 R2, c[0x0][0x220] ;  /* 0x00008800ff027b82 */ /* 0x000e640000000a00 */
[----:B-1----:R-:W-:-:S04]  /*00b0*/  IMAD.WIDE R2, R42, 0x8, R2 ;  /* 0x000000082a027825 */ /* 0x002fc800078e0202 */
[----:B0-----:R-:W-:-:S05]  /*00c0*/  IMAD.WIDE.U32 R2, R30, 0x10, R2 ;  /* 0x000000101e027825 */ /* 0x001fca00078e0002 */
[----:B------:R-:W2:Y:S04]  /*00d0*/  LDG.E.128 R20, desc[UR6][R2.64] ;  /* 0x0000000602147981 */ /* 0x000ea8000c1e1d00 */
[----:B------:R0:W5:Y:S04]  /*00e0*/  LDG.E.128 R16, desc[UR6][R2.64+0x800] ;  /* 0x0008000602107981 */ /* 0x000168000c1e1d00 */
[----:B------:R0:W5:Y:S04]  /*00f0*/  LDG.E.128 R12, desc[UR6][R2.64+0x1000] ;  /* 0x00100006020c7981 */ /* 0x000168000c1e1d00 */
[----:B------:R0:W5:Y:S01]  /*0100*/  LDG.E.128 R8, desc[UR6][R2.64+0x1800] ;  /* 0x0018000602087981 */ /* 0x000162000c1e1d00 */
[----:B------:R-:W-:Y:S01]  /*0110*/  BSSY B1, `(.L_x_2379) ;  /* 0x0000019000017945 */ /* 0x000fe20003800000 */
[----:B--2---:R-:W-:-:S14]  /*0120*/  DSETP.NEU.AND P0, PT, |R20|, +INF , PT ;  /* 0x7ff000001400742a */ /* 0x004fdc0003f0d200 */
[----:B0-----:R-:W-:Y:S05]  /*0130*/  @!P0 BRA `(.L_x_2380) ;  /* 0x0000000000508947 */ /* 0x001fea0003800000 */
        /* <DEDUP_REMOVED lines=18> */
[----:B-----5:R-:W-:Y:S05]  /*0260*/  CALL.REL.NOINC `($_ZN2at6native29vectorized_elementwise_kernelILi2EZZZNS0_15cos_kernel_cudaERNS_18TensorIteratorBaseEENKUlvE0_clEvENKUlvE_clEvEUldE_St5arrayIPcLm2EEEEviT0_T1_$__internal_trig_reduction_slowpathd) ;  /* 0x0000003800a87944 */ /* 0x020fea0003c00000 */
[----:B------:R-:W-:Y:S05]  /*0270*/  BRA `(.L_x_2381) ;  /* 0x0000000000087947 */ /* 0x000fea0003800000 */
.L_x_2380:
[----:B------:R-:W-:Y:S01]  /*0280*/  DMUL R2, RZ, R20 ;  /* 0x00000014ff027228 */ /* 0x000fe20000000000 */
[----:B------:R-:W-:-:S10]  /*0290*/  IMAD.MOV.U32 R0, RZ, RZ, RZ ;  /* 0x000000ffff007224 */ /* 0x000fd400078e00ff */
.L_x_2381:
[----:B------:R-:W-:Y:S05]  /*02a0*/  BSYNC B1 ;  /* 0x0000000000017941 */ /* 0x000fea0003800000 */
.L_x_2379:
        /* <DEDUP_REMOVED lines=12> */
[----:B------:R-:W-:Y:S02]  /*0370*/  BSSY B1, `(.L_x_2382) ;  /* 0x0000025000017945 */ /* 0x000fe40003800000 */
[----:B------:R-:W-:-:S02]  /*0380*/  FSEL R36, -R36, 4.2945490664224492434e-19, !P0 ;  /* 0x20fd816424247808 */ /* 0x000fc40004000100 */
        /* <DEDUP_REMOVED lines=8> */
[----:B------:R-:W-:Y:S02]  /*0410*/  @P0 DFMA R32, R20, R4, 1 ;  /* 0x3ff000001420042b */ /* 0x000fe40000000004 */
[----:B------:R-:W-:-:S06]  /*0420*/  DSETP.NEU.AND P0, PT, |R22|, +INF , PT ;  /* 0x7ff000001600742a */ /* 0x000fcc0003f0d200 */
[----:B------:R-:W-:-:S08]  /*0430*/  @P1 DFMA R32, R32, -1, RZ ;  /* 0xbff000002020182b */ /* 0x000fd000000000ff */
        /* <DEDUP_REMOVED lines=20> */
[----:B-----5:R-:W-:Y:S05]  /*0580*/  CALL.REL.NOINC `($_ZN2at6native29vectorized_elementwise_kernelILi2EZZZNS0_15cos_kernel_cudaERNS_18TensorIteratorBaseEENKUlvE0_clEvENKUlvE_clEvEUldE_St5arrayIPcLm2EEEEviT0_T1_$__internal_trig_reduction_slowpathd) ;  /* 0x0000003400e07944 */ /* 0x020fea0003c00000 */
[----:B------:R-:W-:Y:S05]  /*0590*/  BRA `(.L_x_2384) ;  /* 0x0000000000087947 */ /* 0x000fea0003800000 */
.L_x_2383:
[----:B------:R-:W-:Y:S01]  /*05a0*/  DMUL R2, RZ, R22 ;  /* 0x00000016ff027228 */ /* 0x000fe20000000000 */
[----:B------:R-:W-:-:S10]  /*05b0*/  MOV R0, RZ ;  /* 0x000000ff00007202 */ /* 0x000fd40000000f00 */
.L_x_2384:
[----:B------:R-:W-:Y:S05]  /*05c0*/  BSYNC B1 ;  /* 0x0000000000017941 */ /* 0x000fea0003800000 */
.L_x_2382:
        /* <DEDUP_REMOVED lines=23> */
[----:B-----5:R-:W-:-:S06]  /*0740*/  DSETP.NEU.AND P0, PT, |R16|, +INF , PT ;  /* 0x7ff000001000742a */ /* 0x020fcc0003f0d200 */
        /* <DEDUP_REMOVED lines=21> */
[----:B------:R-:W-:Y:S05]  /*08a0*/  CALL.REL.NOINC `($_ZN2at6native29vectorized_elementwise_kernelILi2EZZZNS0_15cos_kernel_cudaERNS_18TensorIteratorBaseEENKUlvE0_clEvENKUlvE_clEvEUldE_St5arrayIPcLm2EEEEviT0_T1_$__internal_trig_reduction_slowpathd) ;  /* 0x0000003400187944 */ /* 0x000fea0003c00000 */
[----:B------:R-:W-:Y:S05]  /*08b0*/  BRA `(.L_x_2387) ;  /* 0x0000000000087947 */ /* 0x000fea0003800000 */
.L_x_2386:
[----:B------:R-:W-:Y:S01]  /*08c0*/  DMUL R2, RZ, R16 ;  /* 0x00000010ff027228 */ /* 0x000fe20000000000 */
[----:B------:R-:W-:-:S10]  /*08d0*/  IMAD.MOV.U32 R0, RZ, RZ, RZ ;  /* 0x000000ffff007224 */ /* 0x000fd400078e00ff */
.L_x_2387:
[----:B------:R-:W-:Y:S05]  /*08e0*/  BSYNC B1 ;  /* 0x0000000000017941 */ /* 0x000fea0003800000 */
.L_x_2385:
        /* <DEDUP_REMOVED lines=47> */
.L_x_2389:
[----:B------:R-:W-:Y:S01]  /*0be0*/  DMUL R2, RZ, R18 ;  /* 0x00000012ff027228 */ /* 0x000fe20000000000 */
[----:B------:R-:W-:-:S10]  /*0bf0*/  IMAD.MOV.U32 R0, RZ, RZ, RZ ;  /* 0x000000ffff007224 */ /* 0x000fd400078e00ff */
.L_x_2390:
[----:B------:R-:W-:Y:S05]  /*0c00*/  BSYNC B1 ;  /* 0x0000000000017941 */ /* 0x000fea0003800000 */
.L_x_2388:
        /* <DEDUP_REMOVED lines=43> */
[----:B------:R-:W-:Y:S02]  /*0ec0*/  MOV R2, R13 ;  /* 0x0000000d00027202 */ /* 0x000fe40000000f00 */
[----:B------:R-:W-:-:S07]  /*0ed0*/  MOV R28, 0xef0 ;  /* 0x00000ef0001c7802 */ /* 0x000fce0000000f00 */
[----:B------:R-:W-:Y:S05]  /*0ee0*/  CALL.REL.NOINC `($_ZN2at6native29vectorized_elementwise_kernelILi2EZZZNS0_15cos_kernel_cudaERNS_18TensorIteratorBaseEENKUlvE0_clEvENKUlvE_clEvEUldE_St5arrayIPcLm2EEEEviT0_T1_$__internal_trig_reduction_slowpathd) ;  /* 0x0000002c00887944 */ /* 0x000fea0003c00000 */
[----:B------:R-:W-:Y:S05]  /*0ef0*/  BRA `(.L_x_2393) ;  /* 0x0000000000087947 */ /* 0x000fea0003800000 */
.L_x_2392:
[----:B------:R-:W-:Y:S01]  /*0f00*/  DMUL R2, RZ, R12 ;  /* 0x0000000cff027228 */ /* 0x000fe20000000000 */
[----:B------:R-:W-:-:S10]  /*0f10*/  IMAD.MOV.U32 R0, RZ, RZ, RZ ;  /* 0x000000ffff007224 */ /* 0x000fd400078e00ff */
.L_x_2393:
[----:B------:R-:W-:Y:S05]  /*0f20*/  BSYNC B1 ;  /* 0x0000000000017941 */ /* 0x000fea0003800000 */
.L_x_2391:
        /* <DEDUP_REMOVED lines=47> */
.L_x_2395:
[----:B------:R-:W-:Y:S01]  /*1220*/  DMUL R2, RZ, R14 ;  /* 0x0000000eff027228 */ /* 0x000fe20000000000 */
[----:B------:R-:W-:-:S10]  /*1230*/  IMAD.MOV.U32 R0, RZ, RZ, RZ ;  /* 0x000000ffff007224 */ /* 0x000fd400078e00ff */
.L_x_2396:
[----:B------:R-:W-:Y:S05]  /*1240*/  BSYNC B1 ;  /* 0x0000000000017941 */ /* 0x000fea0003800000 */
.L_x_2394:
        /* <DEDUP_REMOVED lines=47> */
.L_x_2398:
[----:B------:R-:W-:Y:S01]  /*1540*/  DMUL R2, RZ, R8 ;  /* 0x00000008ff027228 */ /* 0x000fe20000000000 */
[----:B------:R-:W-:-:S10]  /*1550*/  IMAD.MOV.U32 R0, RZ, RZ, RZ ;  /* 0x000000ffff007224 */ /* 0x000fd400078e00ff */
.L_x_2399:
[----:B------:R-:W-:Y:S05]  /*1560*/  BSYNC B1 ;  /* 0x0000000000017941 */ /* 0x000fea0003800000 */
.L_x_2397:
        /* <DEDUP_REMOVED lines=42> */
[----:B------:R-:W-:Y:S01]  /*1810*/  MOV R20, R10 ;  /* 0x0000000a00147202 */ /* 0x000fe20000000f00 */
[----:B------:R-:W-:Y:S01]  /*1820*/  IMAD.MOV.U32 R2, RZ, RZ, R11 ;  /* 0x000000ffff027224 */ /* 0x000fe200078e000b */
[----:B------:R-:W-:-:S07]  /*1830*/  MOV R28, 0x1850 ;  /* 0x00001850001c7802 */ /* 0x000fce0000000f00 */
[----:B------:R-:W-:Y:S05]  /*1840*/  CALL.REL.NOINC `($_ZN2at6native29vectorized_elementwise_kernelILi2EZZZNS0_15cos_kernel_cudaERNS_18TensorIteratorBaseEENKUlvE0_clEvENKUlvE_clEvEUldE_St5arrayIPcLm2EEEEviT0_T1_$__internal_trig_reduction_slowpathd) ;  /* 0x0000002400307944 */ /* 0x000fea0003c00000 */
[----:B------:R-:W-:Y:S05]  /*1850*/  BRA `(.L_x_2402) ;  /* 0x0000000000087947 */ /* 0x000fea0003800000 */
.L_x_2401:
[----:B------:R-:W-:Y:S01]  /*1860*/  DMUL R2, RZ, R10 ;  /* 0x0000000aff027228 */ /* 0x000fe20000000000 */
[----:B------:R-:W-:-:S10]  /*1870*/  IMAD.MOV.U32 R0, RZ, RZ, RZ ;  /* 0x000000ffff007224 */ /* 0x000fd400078e00ff */
.L_x_2402:
[----:B------:R-:W-:Y:S05]  /*1880*/  BSYNC B1 ;  /* 0x0000000000017941 */ /* 0x000fea0003800000 */
.L_x_2400:
        /* <DEDUP_REMOVED lines=18> */
[C---:B----4-:R-:W-:Y:S02]  /*19b0*/  DFMA R4, R28.reuse, R20, R4 ;  /* 0x000000141c04722b */ /* 0x050fe40000000004 */
[----:B------:R-:W0:Y:S06]  /*19c0*/  LDC.64 R20, c[0x0][0x218] ;  /* 0x00008600ff147b82 */ /* 0x000e2c0000000a00 */
[----:B------:R-:W-:-:S08]  /*19d0*/  DFMA R4, R28, R4, R6 ;  /* 0x000000041c04722b */ /* 0x000fd00000000006 */
[----:B------:R-:W-:Y:S02]  /*19e0*/  DFMA R10, R4, R2, R2 ;  /* 0x00000002040a722b */ /* 0x000fe40000000002 */
[----:B------:R-:W-:Y:S01]  /*19f0*/  @P0 DFMA R10, R28, R4, 1 ;  /* 0x3ff000001c0a042b */ /* 0x000fe20000000004 */
[----:B0-----:R-:W-:-:S07]  /*1a00*/  IMAD.WIDE.U32 R42, R42, 0x8, R20 ;  /* 0x000000082a2a7825 */ /* 0x001fce00078e0014 */
[----:B------:R-:W-:Y:S01]  /*1a10*/  @P1 DFMA R10, R10, -1, RZ ;  /* 0xbff000000a0a182b */ /* 0x000fe200000000ff */
[----:B------:R-:W-:-:S05]  /*1a20*/  IMAD.WIDE R42, R30, 0x10, R42 ;  /* 0x000000101e2a7825 */ /* 0x000fca00078e022a */
[----:B------:R-:W-:Y:S04]  /*1a30*/  STG.E.128 desc[UR6][R42.64], R32 ;  /* 0x000000202a007986 */ /* 0x000fe8000c101d06 */
[----:B------:R-:W-:Y:S04]  /*1a40*/  STG.E.128 desc[UR6][R42.64+0x800], R16 ;  /* 0x000800102a007986 */ /* 0x000fe8000c101d06 */
[----:B------:R-:W-:Y:S04]  /*1a50*/  STG.E.128 desc[UR6][R42.64+0x1000], R12 ;  /* 0x0010000c2a007986 */ /* 0x000fe8000c101d06 */
[----:B------:R-:W-:Y:S01]  /*1a60*/  STG.E.128 desc[UR6][R42.64+0x1800], R8 ;  /* 0x001800082a007986 */ /* 0x000fe2000c101d06 */
[----:B------:R-:W-:Y:S05]  /*1a70*/  EXIT ;  /* 0x000000000000794d */ /* 0x000fea0003800000 */
.L_x_2378:
[----:B------:R-:W0:Y:S01]  /*1a80*/  S2R R0, SR_TID.X ;  /* 0x0000000000007919 */ /* 0x000e220000002100 */
[----:B------:R-:W-:Y:S02]  /*1a90*/  CS2R R32, SRZ ;  /* 0x0000000000207805 */ /* 0x000fe4000001ff00 */
[----:B0-----:R-:W-:Y:S01]  /*1aa0*/  ISETP.GE.AND P2, PT, R0, R23, PT ;  /* 0x000000170000720c */ /* 0x001fe20003f46270 */
[----:B------:R-:W-:-:S12]  /*1ab0*/  IMAD.MOV.U32 R22, RZ, RZ, R0 ;  /* 0x000000ffff167224 */ /* 0x000fd800078e0000 */
[----:B------:R-:W-:-:S05]  /*1ac0*/  @!P2 VIADD R0, R22, 0x80 ;  /* 0x000000801600a836 */ /* 0x000fca0000000000 */
[----:B------:R-:W-:-:S13]  /*1ad0*/  ISETP.GE.AND P6, PT, R0, R23, PT ;  /* 0x000000170000720c */ /* 0x000fda0003fc6270 */
[----:B------:R-:W-:Y:S01]  /*1ae0*/  @!P6 IMAD.IADD R3, R42, 0x1, R0 ;  /* 0x000000012a03e824 */ /* 0x000fe200078e0200 */
[----:B------:R-:W-:Y:S01]  /*1af0*/  @!P6 IADD3 R0, R0, 0x80, RZ ;  /* 0x000000800000e810 */ /* 0x000fe20007ffe0ff */
[----:B------:R-:W0:Y:S03]  /*1b00*/  @!P6 LDC.64 R8, c[0x0][0x220] ;  /* 0x00008800ff08eb82 */ /* 0x000e260000000a00 */
[----:B------:R-:W-:-:S13]  /*1b10*/  ISETP.GE.AND P5, PT, R0, R23, PT ;  /* 0x000000170000720c */ /* 0x000fda0003fa6270 */
[----:B------:R-:W-:Y:S01]  /*1b20*/  @!P5 IMAD.IADD R17, R42, 0x1, R0 ;  /* 0x000000012a11d824 */ /* 0x000fe200078e0200 */
[----:B------:R-:W1:Y:S01]  /*1b30*/  @!P5 LDC.64 R10, c[0x0][0x220] ;  /* 0x00008800ff0adb82 */ /* 0x000e620000000a00 */
[----:B------:R-:W-:-:S05]  /*1b40*/  @!P5 VIADD R0, R0, 0x80 ;  /* 0x000000800000d836 */ /* 0x000fca0000000000 */
[----:B------:R-:W-:Y:S01]  /*1b50*/  ISETP.GE.AND P4, PT, R0, R23, PT ;  /* 0x000000170000720c */ /* 0x000fe20003f86270 */
[----:B0-----:R-:W-:Y:S02]  /*1b60*/  @!P6 IMAD.WIDE.U32 R8, R3, 0x8, R8 ;  /* 0x000000080308e825 */ /* 0x001fe400078e0008 */
[----:B------:R-:W0:Y:S03]  /*1b70*/  @!P2 LDC.64 R2, c[0x0][0x220] ;  /* 0x00008800ff02ab82 */ /* 0x000e260000000a00 */
[----:B------:R2:W5:Y:S07]  /*1b80*/  @!P6 LDG.E.64 R32, desc[UR6][R8.64] ;  /* 0x000000060820e981 */ /* 0x00056e000c1e1b00 */
[----:B------:R-:W-:Y:S01]  /*1b90*/  @!P4 IMAD.IADD R19, R42, 0x1, R0 ;  /* 0x000000012a13c824 */ /* 0x000fe200078e0200 */
[----:B------:R-:W3:Y:S01]  /*1ba0*/  @!P4 LDC.64 R14, c[0x0][0x220] ;  /* 0x00008800ff0ecb82 */ /* 0x000ee20000000a00 */
[----:B------:R-:W-:-:S05]  /*1bb0*/  @!P4 VIADD R0, R0, 0x80 ;  /* 0x000000800000c836 */ /* 0x000fca0000000000 */
[----:B------:R-:W-:-:S13]  /*1bc0*/  ISETP.GE.AND P3, PT, R0, R23, PT ;  /* 0x000000170000720c */ /* 0x000fda0003f66270 */
[----:B------:R-:W-:Y:S01]  /*1bd0*/  @!P3 IMAD.IADD R27, R42, 0x1, R0 ;  /* 0x000000012a1bb824 */ /* 0x000fe200078e0200 */
[----:B------:R-:W4:Y:S01]  /*1be0*/  @!P3 LDC.64 R24, c[0x0][0x220] ;  /* 0x00008800ff18bb82 */ /* 0x000f220000000a00 */
[----:B------:R-:W-:-:S05]  /*1bf0*/  @!P3 VIADD R0, R0, 0x80 ;  /* 0x000000800000b836 */ /* 0x000fca0000000000 */
[----:B------:R-:W-:-:S13]  /*1c00*/  ISETP.GE.AND P1, PT, R0, R23, PT ;  /* 0x000000170000720c */ /* 0x000fda0003f26270 */
[----:B------:R-:W-:Y:S01]  /*1c10*/  @!P1 IMAD.IADD R29, R42, 0x1, R0 ;  /* 0x000000012a1d9824 */ /* 0x000fe200078e0200 */
[----:B------:R-:W0:Y:S01]  /*1c20*/  @!P1 LDC.64 R12, c[0x0][0x220] ;  /* 0x00008800ff0c9b82 */ /* 0x000e220000000a00 */
[----:B------:R-:W-:-:S05]  /*1c30*/  @!P1 VIADD R0, R0, 0x80 ;  /* 0x0000008000009836 */ /* 0x000fca0000000000 */
[----:B------:R-:W-:-:S13]  /*1c40*/  ISETP.GE.AND P0, PT, R0, R23, PT ;  /* 0x000000170000720c */ /* 0x000fda0003f06270 */
[----:B------:R-:W-:Y:S01]  /*1c50*/  @!P0 IMAD.IADD R31, R42, 0x1, R0 ;  /* 0x000000012a1f8824 */ /* 0x000fe200078e0200 */
[----:B------:R-:W-:Y:S01]  /*1c60*/  @!P0 IADD3 R0, R0, 0x80, RZ ;  /* 0x0000008000008810 */ /* 0x000fe20007ffe0ff */
[----:B------:R-:W0:Y:S03]  /*1c70*/  @!P0 LDC.64 R6, c[0x0][0x220] ;  /* 0x00008800ff068b82 */ /* 0x000e260000000a00 */
[----:B------:R-:W-:-:S13]  /*1c80*/  ISETP.GE.AND P6, PT, R0, R23, PT ;  /* 0x000000170000720c */ /* 0x000fda0003fc6270 */
[----:B------:R-:W0:Y:S01]  /*1c90*/  @!P6 LDC.64 R4, c[0x0][0x220] ;  /* 0x00008800ff04eb82 */ /* 0x000e220000000a00 */
[----:B-1----:R-:W-:Y:S01]  /*1ca0*/  @!P5 IMAD.WIDE.U32 R16, R17, 0x8, R10 ;  /* 0x000000081110d825 */ /* 0x002fe200078e000a */
[----:B--2---:R-:W-:Y:S02]  /*1cb0*/  CS2R R8, SRZ ;  /* 0x0000000000087805 */ /* 0x004fe4000001ff00 */
[----:B------:R-:W-:Y:S01]  /*1cc0*/  CS2R R10, SRZ ;  /* 0x00000000000a7805 */ /* 0x000fe2000001ff00 */
[----:B---3--:R-:W-:-:S03]  /*1cd0*/  @!P4 IMAD.WIDE.U32 R18, R19, 0x8, R14 ;  /* 0x000000081312c825 */ /* 0x008fc600078e000e */
[----:B------:R1:W5:Y:S01]  /*1ce0*/  @!P5 LDG.E.64 R8, desc[UR6][R16.64] ;  /* 0x000000061008d981 */ /* 0x000362000c1e1b00 */
[C---:B------:R-:W-:Y:S02]  /*1cf0*/  @!P6 IMAD.IADD R21, R42.reuse, 0x1, R0 ;  /* 0x000000012a15e824 */ /* 0x040fe400078e0200 */
[----:B------:R-:W-:Y:S01]  /*1d00*/  @!P2 IMAD.IADD R15, R42, 0x1, R22 ;  /* 0x000000012a0fa824 */ /* 0x000fe200078e0216 */
[----:B------:R2:W5:Y:S01]  /*1d10*/  @!P4 LDG.E.64 R10, desc[UR6][R18.64] ;  /* 0x00000006120ac981 */ /* 0x000562000c1e1b00 */
[----:B----4-:R-:W-:-:S04]  /*1d20*/  @!P3 IMAD.WIDE.U32 R24, R27, 0x8, R24 ;  /* 0x000000081b18b825 */ /* 0x010fc800078e0018 */
[----:B0-----:R-:W-:Y:S01]  /*1d30*/  @!P1 IMAD.WIDE.U32 R26, R29, 0x8, R12 ;  /* 0x000000081d1a9825 */ /* 0x001fe200078e000c */
[----:B------:R-:W-:Y:S02]  /*1d40*/  CS2R R12, SRZ ;  /* 0x00000000000c7805 */ /* 0x000fe4000001ff00 */
[----:B-1----:R-:W-:Y:S01]  /*1d50*/  CS2R R16, SRZ ;  /* 0x0000000000107805 */ /* 0x002fe2000001ff00 */
[----:B------:R-:W-:Y:S01]  /*1d60*/  @!P2 IMAD.WIDE.U32 R2, R15, 0x8, R2 ;  /* 0x000000080f02a825 */ /* 0x000fe200078e0002 */
[----:B------:R-:W-:Y:S02]  /*1d70*/  CS2R R14, SRZ ;  /* 0x00000000000e7805 */ /* 0x000fe4000001ff00 */
[----:B--2---:R-:W-:Y:S01]  /*1d80*/  CS2R R18, SRZ ;  /* 0x0000000000127805 */ /* 0x004fe2000001ff00 */
[----:B------:R0:W5:Y:S01]  /*1d90*/  @!P3 LDG.E.64 R12, desc[UR6][R24.64] ;  /* 0x00000006180cb981 */ /* 0x000162000c1e1b00 */
[----:B------:R-:W-:Y:S01]  /*1da0*/  @!P6 IMAD.WIDE.U32 R4, R21, 0x8, R4 ;  /* 0x000000081504e825 */ /* 0x000fe200078e0004 */
[----:B------:R-:W-:-:S02]  /*1db0*/  CS2R R20, SRZ ;  /* 0x0000000000147805 */ /* 0x000fc4000001ff00 */
[----:B------:R0:W5:Y:S01]  /*1dc0*/  @!P1 LDG.E.64 R14, desc[UR6][R26.64] ;  /* 0x000000061a0e9981 */ /* 0x000162000c1e1b00 */
[----:B------:R-:W-:-:S03]  /*1dd0*/  @!P0 IMAD.WIDE.U32 R6, R31, 0x8, R6 ;  /* 0x000000081f068825 */ /* 0x000fc600078e0006 */
[----:B------:R0:W5:Y:S04]  /*1de0*/  @!P6 LDG.E.64 R18, desc[UR6][R4.64] ;  /* 0x000000060412e981 */ /* 0x000168000c1e1b00 */
        /* <DEDUP_REMOVED lines=25> */
[----:B------:R-:W-:Y:S05]  /*1f80*/  CALL.REL.NOINC `($_ZN2at6native29vectorized_elementwise_kernelILi2EZZZNS0_15cos_kernel_cudaERNS_18TensorIteratorBaseEENKUlvE0_clEvENKUlvE_clEvEUldE_St5arrayIPcLm2EEEEviT0_T1_$__internal_trig_reduction_slowpathd) ;  /* 0x0000001c00607944 */ /* 0x000fea0003c00000 */
[----:B------:R-:W-:Y:S05]  /*1f90*/  BRA `(.L_x_2407) ;  /* 0x0000000000087947 */ /* 0x000fea0003800000 */
.L_x_2406:
[----:B0-----:R-:W-:Y:S01]  /*1fa0*/  DMUL R2, RZ, R20 ;  /* 0x00000014ff027228 */ /* 0x001fe20000000000 */
[----:B------:R-:W-:-:S10]  /*1fb0*/  IMAD.MOV.U32 R0, RZ, RZ, RZ ;  /* 0x000000ffff007224 */ /* 0x000fd400078e00ff */
.L_x_2407:
[----:B------:R-:W-:Y:S05]  /*1fc0*/  BSYNC B2 ;  /* 0x0000000000027941 */ /* 0x000fea0003800000 */
.L_x_2405:
        /* <DEDUP_REMOVED lines=23> */
.L_x_2404:
[----:B------:R-:W-:Y:S05]  /*2140*/  BSYNC B1 ;  /* 0x0000000000017941 */ /* 0x000fea0003800000 */
.L_x_2403:
[----:B------:R-:W-:Y:S01]  /*2150*/  VIADD R43, R22, 0x80 ;  /* 0x00000080162b7836 */ /* 0x000fe20000000000 */
        /* <DEDUP_REMOVED lines=27> */
.L_x_2411:
[----:B0-----:R-:W-:Y:S01]  /*2310*/  DMUL R2, RZ, R32 ;  /* 0x00000020ff027228 */ /* 0x001fe20000000000 */
[----:B------:R-:W-:-:S10]  /*2320*/  IMAD.MOV.U32 R0, RZ, RZ, RZ ;  /* 0x000000ffff007224 */ /* 0x000fd400078e00ff */
.L_x_2412:
[----:B------:R-:W-:Y:S05]  /*2330*/  BSYNC B2 ;  /* 0x0000000000027941 */ /* 0x000fea0003800000 */
.L_x_2410:
        /* <DEDUP_REMOVED lines=23> */
.L_x_2409:
[----:B------:R-:W-:Y:S05]  /*24b0*/  BSYNC B1 ;  /* 0x0000000000017941 */ /* 0x000fea0003800000 */
.L_x_2408:
        /* <DEDUP_REMOVED lines=28> */
.L_x_2416:
[----:B0-----:R-:W-:Y:S01]  /*2680*/  DMUL R2, RZ, R8 ;  /* 0x00000008ff027228 */ /* 0x001fe20000000000 */
[----:B------:R-:W-:-:S10]  /*2690*/  MOV R0, RZ ;  /* 0x000000ff00007202 */ /* 0x000fd40000000f00 */
.L_x_2417:
[----:B------:R-:W-:Y:S05]  /*26a0*/  BSYNC B2 ;  /* 0x0000000000027941 */ /* 0x000fea0003800000 */
.L_x_2415:
        /* <DEDUP_REMOVED lines=23> */
.L_x_2414:
[----:B------:R-:W-:Y:S05]  /*2820*/  BSYNC B1 ;  /* 0x0000000000017941 */ /* 0x000fea0003800000 */
.L_x_2413:
        /* <DEDUP_REMOVED lines=28> */
.L_x_2421:
[----:B0-----:R-:W-:Y:S01]  /*29f0*/  DMUL R2, RZ, R10 ;  /* 0x0000000aff027228 */ /* 0x001fe20000000000 */
[----:B------:R-:W-:-:S10]  /*2a00*/  IMAD.MOV.U32 R0, RZ, RZ, RZ ;  /* 0x000000ffff007224 */ /* 0x000fd400078e00ff */
.L_x_2422:
[----:B------:R-:W-:Y:S05]  /*2a10*/  BSYNC B2 ;  /* 0x0000000000027941 */ /* 0x000fea0003800000 */
.L_x_2420:
        /* <DEDUP_REMOVED lines=23> */
.L_x_2419:
[----:B------:R-:W-:Y:S05]  /*2b90*/  BSYNC B1 ;  /* 0x0000000000017941 */ /* 0x000fea0003800000 */
.L_x_2418:
        /* <DEDUP_REMOVED lines=28> */
.L_x_2426:
[----:B0-----:R-:W-:Y:S01]  /*2d60*/  DMUL R2, RZ, R12 ;  /* 0x0000000cff027228 */ /* 0x001fe20000000000 */
[----:B------:R-:W-:-:S10]  /*2d70*/  IMAD.MOV.U32 R0, RZ, RZ, RZ ;  /* 0x000000ffff007224 */ /* 0x000fd400078e00ff */
.L_x_2427:
[----:B------:R-:W-:Y:S05]  /*2d80*/  BSYNC B2 ;  /* 0x0000000000027941 */ /* 0x000fea0003800000 */
.L_x_2425:
        /* <DEDUP_REMOVED lines=23> */
.L_x_2424:
[----:B------:R-:W-:Y:S05]  /*2f00*/  BSYNC B1 ;  /* 0x0000000000017941 */ /* 0x000fea0003800000 */
.L_x_2423:
        /* <DEDUP_REMOVED lines=28> */
.L_x_2431:
[----:B0-----:R-:W-:Y:S01]  /*30d0*/  DMUL R2, RZ, R14 ;  /* 0x0000000eff027228 */ /* 0x001fe20000000000 */
[----:B------:R-:W-:-:S10]  /*30e0*/  IMAD.MOV.U32 R0, RZ, RZ, RZ ;  /* 0x000000ffff007224 */ /* 0x000fd400078e00ff */
.L_x_2432:
[----:B------:R-:W-:Y:S05]  /*30f0*/  BSYNC B2 ;  /* 0x0000000000027941 */ /* 0x000fea0003800000 */
.L_x_2430:
        /* <DEDUP_REMOVED lines=23> */
.L_x_2429:
[----:B------:R-:W-:Y:S05]  /*3270*/  BSYNC B1 ;  /* 0x0000000000017941 */ /* 0x000fea0003800000 */
.L_x_2428:
        /* <DEDUP_REMOVED lines=28> */
.L_x_2436:
[----:B0-----:R-:W-:Y:S01]  /*3440*/  DMUL R2, RZ, R16 ;  /* 0x00000010ff027228 */ /* 0x001fe20000000000 */
[----:B------:R-:W-:-:S10]  /*3450*/  IMAD.MOV.U32 R0, RZ, RZ, RZ ;  /* 0x000000ffff007224 */ /* 0x000fd400078e00ff */
.L_x_2437:
[----:B------:R-:W-:Y:S05]  /*3460*/  BSYNC B2 ;  /* 0x0000000000027941 */ /* 0x000fea0003800000 */
.L_x_2435:
        /* <DEDUP_REMOVED lines=23> */
.L_x_2434:
[----:B------:R-:W-:Y:S05]  /*35e0*/  BSYNC B1 ;  /* 0x0000000000017941 */ /* 0x000fea0003800000 */
.L_x_2433:
        /* <DEDUP_REMOVED lines=28> */
.L_x_2441:
[----:B0-----:R-:W-:Y:S01]  /*37b0*/  DMUL R2, RZ, R18 ;  /* 0x00000012ff027228 */ /* 0x001fe20000000000 */
[----:B------:R-:W-:-:S10]  /*37c0*/  MOV R0, RZ ;  /* 0x000000ff00007202 */ /* 0x000fd40000000f00 */
.L_x_2442:
[----:B------:R-:W-:Y:S05]  /*37d0*/  BSYNC B2 ;  /* 0x0000000000027941 */ /* 0x000fea0003800000 */
.L_x_2440:
        /* <DEDUP_REMOVED lines=23> */
.L_x_2439:
[----:B------:R-:W-:Y:S05]  /*3950*/  BSYNC B1 ;  /* 0x0000000000017941 */ /* 0x000fea0003800000 */
.L_x_2438:
[----:B0-----:R-:W0:Y:S01]  /*3960*/  @!P2 LDC.64 R4, c[0x0][0x218] ;  /* 0x00008600ff04ab82 */ /* 0x001e220000000a00 */
[----:B------:R-:W-:Y:S01]  /*3970*/  @!P2 IMAD.IADD R7, R42, 0x1, R22 ;  /* 0x000000012a07a824 */ /* 0x000fe200078e0216 */
[----:B------:R-:W-:Y:S01]  /*3980*/  BSSY B0, `(.L_x_2443) ;  /* 0x0000030000007945 */ /* 0x000fe20003800000 */
[----:B------:R-:W-:-:S03]  /*3990*/  @!P2 IMAD.MOV.U32 R22, RZ, RZ, R43 ;  /* 0x000000ffff16a224 */ /* 0x000fc600078e002b */
[----:B------:R-:W-:Y:S02]  /*39a0*/  BSSY B1, `(.L_x_2444) ;  /* 0x0000027000017945 */ /* 0x000fe40003800000 */
[----:B------:R-:W-:Y:S01]  /*39b0*/  ISETP.GE.AND P0, PT, R22, R23, PT ;  /* 0x000000171600720c */ /* 0x000fe20003f06270 */
[----:B0-----:R-:W-:-:S05]  /*39c0*/  @!P2 IMAD.WIDE.U32 R4, R7, 0x8, R4 ;  /* 0x000000080704a825 */ /* 0x001fca00078e0004 */
[----:B------:R0:W-:Y:S07]  /*39d0*/  @!P2 STG.E.64 desc[UR6][R4.64], R40 ;  /* 0x000000280400a986 */ /* 0x0001ee000c101b06 */
[----:B------:R-:W-:Y:S05]  /*39e0*/  @P0 BRA `(.L_x_2445) ;  /* 0x0000000000300947 */ /* 0x000fea0003800000 */
[----:B0-----:R-:W0:Y:S01]  /*39f0*/  LDC.64 R4, c[0x0][0x218] ;  /* 0x00008600ff047b82 */ /* 0x001e220000000a00 */
[----:B------:R-:W-:Y:S02]  /*3a00*/  IMAD.IADD R7, R42, 0x1, R22 ;  /* 0x000000012a077824 */ /* 0x000fe400078e0216 */
[----:B------:R-:W-:-:S05]  /*3a10*/  VIADD R22, R22, 0x80 ;  /* 0x0000008016167836 */ /* 0x000fca0000000000 */
[----:B------:R-:W-:Y:S01]  /*3a20*/  ISETP.GE.AND P0, PT, R22, R23, PT ;  /* 0x000000171600720c */ /* 0x000fe20003f06270 */
[----:B0-----:R-:W-:-:S05]  /*3a30*/  IMAD.WIDE.U32 R4, R7, 0x8, R4 ;  /* 0x0000000807047825 */ /* 0x001fca00078e0004 */
[----:B------:R0:W-:Y:S07]  /*3a40*/  STG.E.64 desc[UR6][R4.64], R34 ;  /* 0x0000002204007986 */ /* 0x0001ee000c101b06 */
[----:B------:R-:W-:Y:S05]  /*3a50*/  @P0 BRA `(.L_x_2446) ;  /* 0x0000000000300947 */ /* 0x000fea0003800000 */
[----:B0-----:R-:W0:Y:S01]  /*3a60*/  LDC.64 R4, c[0x0][0x218] ;  /* 0x00008600ff047b82 */ /* 0x001e220000000a00 */
[----:B------:R-:W-:Y:S01]  /*3a70*/  IMAD.IADD R7, R42, 0x1, R22 ;  /* 0x000000012a077824 */ /* 0x000fe200078e0216 */
[----:B------:R-:W-:-:S03]  /*3a80*/  IADD3 R22, R22, 0x80, RZ ;  /* 0x0000008016167810 */ /* 0x000fc60007ffe0ff */
[----:B0-----:R-:W-:-:S05]  /*3a90*/  IMAD.WIDE.U32 R4, R7, 0x8, R4 ;  /* 0x0000000807047825 */ /* 0x001fca00078e0004 */
[----:B-----5:R1:W-:Y:S02]  /*3aa0*/  STG.E.64 desc[UR6][R4.64], R32 ;  /* 0x0000002004007986 */ /* 0x0203e4000c101b06 */
.L_x_2445:
[----:B------:R-:W-:-:S13]  /*3ab0*/  ISETP.GE.AND P0, PT, R22, R23, PT ;  /* 0x000000171600720c */ /* 0x000fda0003f06270 */
[----:B------:R-:W-:Y:S05]  /*3ac0*/  @P0 BRA `(.L_x_2447) ;  /* 0x0000000000300947 */ /* 0x000fea0003800000 */
[----:B01----:R-:W0:Y:S01]  /*3ad0*/  LDC.64 R4, c[0x0][0x218] ;  /* 0x00008600ff047b82 */ /* 0x003e220000000a00 */
[----:B------:R-:W-:Y:S02]  /*3ae0*/  IMAD.IADD R7, R42, 0x1, R22 ;  /* 0x000000012a077824 */ /* 0x000fe400078e0216 */
[----:B------:R-:W-:Y:S02]  /*3af0*/  VIADD R22, R22, 0x80 ;  /* 0x0000008016167836 */ /* 0x000fe40000000000 */
[----:B0-----:R-:W-:-:S05]  /*3b00*/  IMAD.WIDE.U32 R4, R7, 0x8, R4 ;  /* 0x0000000807047825 */ /* 0x001fca00078e0004 */
[----:B------:R1:W-:Y:S02]  /*3b10*/  STG.E.64 desc[UR6][R4.64], R30 ;  /* 0x0000001e04007986 */ /* 0x0003e4000c101b06 */
.L_x_2446:
[----:B------:R-:W-:-:S13]  /*3b20*/  ISETP.GE.AND P0, PT, R22, R23, PT ;  /* 0x000000171600720c */ /* 0x000fda0003f06270 */
[----:B------:R-:W-:Y:S05]  /*3b30*/  @P0 BRA `(.L_x_2448) ;  /* 0x0000000000340947 */ /* 0x000fea0003800000 */
[----:B01----:R-:W0:Y:S01]  /*3b40*/  LDC.64 R4, c[0x0][0x218] ;  /* 0x00008600ff047b82 */ /* 0x003e220000000a00 */
[----:B------:R-:W-:Y:S02]  /*3b50*/  IMAD.IADD R7, R42, 0x1, R22 ;  /* 0x000000012a077824 */ /* 0x000fe400078e0216 */
[----:B------:R-:W-:Y:S02]  /*3b60*/  VIADD R22, R22, 0x80 ;  /* 0x0000008016167836 */ /* 0x000fe40000000000 */
[----:B0-----:R-:W-:-:S05]  /*3b70*/  IMAD.WIDE.U32 R4, R7, 0x8, R4 ;  /* 0x0000000807047825 */ /* 0x001fca00078e0004 */
[----:B-----5:R2:W-:Y:S02]  /*3b80*/  STG.E.64 desc[UR6][R4.64], R12 ;  /* 0x0000000c04007986 */ /* 0x0205e4000c101b06 */
.L_x_2447:
[----:B------:R-:W-:-:S13]  /*3b90*/  ISETP.GE.AND P0, PT, R22, R23, PT ;  /* 0x000000171600720c */ /* 0x000fda0003f06270 */
[----:B------:R-:W-:Y:S05]  /*3ba0*/  @P0 BREAK B1 ;  /* 0x0000000000010942 */ /* 0x000fea0003800000 */
[----:B------:R-:W-:Y:S05]  /*3bb0*/  @P0 BRA `(.L_x_2449) ;  /* 0x0000000000300947 */ /* 0x000fea0003800000 */
[----:B012---:R-:W0:Y:S01]  /*3bc0*/  LDC.64 R4, c[0x0][0x218] ;  /* 0x00008600ff047b82 */ /* 0x007e220000000a00 */
[----:B------:R-:W-:Y:S02]  /*3bd0*/  IMAD.IADD R7, R42, 0x1, R22 ;  /* 0x000000012a077824 */ /* 0x000fe400078e0216 */
[----:B------:R-:W-:Y:S02]  /*3be0*/  VIADD R22, R22, 0x80 ;  /* 0x0000008016167836 */ /* 0x000fe40000000000 */
[----:B0-----:R-:W-:-:S05]  /*3bf0*/  IMAD.WIDE.U32 R4, R7, 0x8, R4 ;  /* 0x0000000807047825 */ /* 0x001fca00078e0004 */
[----:B-----5:R2:W-:Y:S02]  /*3c00*/  STG.E.64 desc[UR6][R4.64], R10 ;  /* 0x0000000a04007986 */ /* 0x0205e4000c101b06 */
.L_x_2448:
[----:B------:R-:W-:Y:S05]  /*3c10*/  BSYNC B1 ;  /* 0x0000000000017941 */ /* 0x000fea0003800000 */
.L_x_2444:
[----:B------:R-:W-:-:S13]  /*3c20*/  ISETP.GE.AND P0, PT, R22, R23, PT ;  /* 0x000000171600720c */ /* 0x000fda0003f06270 */
[----:B012---:R-:W0:Y:S01]  /*3c30*/  @!P0 LDC.64 R4, c[0x0][0x218] ;  /* 0x00008600ff048b82 */ /* 0x007e220000000a00 */
[----:B------:R-:W-:Y:S02]  /*3c40*/  @!P0 IMAD.IADD R7, R42, 0x1, R22 ;  /* 0x000000012a078824 */ /* 0x000fe400078e0216 */
[----:B------:R-:W-:Y:S02]  /*3c50*/  @!P0 VIADD R22, R22, 0x80 ;  /* 0x0000008016168836 */ /* 0x000fe40000000000 */
[----:B0-----:R-:W-:-:S05]  /*3c60*/  @!P0 IMAD.WIDE.U32 R4, R7, 0x8, R4 ;  /* 0x0000000807048825 */ /* 0x001fca00078e0004 */
[----:B-----5:R3:W-:Y:S02]  /*3c70*/  @!P0 STG.E.64 desc[UR6][R4.64], R8 ;  /* 0x0000000804008986 */ /* 0x0207e4000c101b06 */
.L_x_2449:
[----:B------:R-:W-:Y:S05]  /*3c80*/  BSYNC B0 ;  /* 0x0000000000007941 */ /* 0x000fea0003800000 */
.L_x_2443:
[----:B------:R-:W-:Y:S05]  /*3c90*/  WARPSYNC.ALL ;  /* 0x0000000000007948 */ /* 0x000fea0003800000 */
[----:B------:R-:W-:-:S13]  /*3ca0*/  ISETP.GE.AND P0, PT, R22, R23, PT ;  /* 0x000000171600720c */ /* 0x000fda0003f06270 */
[----:B------:R-:W-:Y:S05]  /*3cb0*/  @P0 EXIT ;  /* 0x000000000000094d */ /* 0x000fea0003800000 */
[----:B0123--:R-:W0:Y:S01]  /*3cc0*/  LDC.64 R4, c[0x0][0x218] ;  /* 0x00008600ff047b82 */ /* 0x00fe220000000a00 */
[----:B------:R-:W-:-:S04]  /*3cd0*/  IMAD.IADD R7, R42, 0x1, R22 ;  /* 0x000000012a077824 */ /* 0x000fc800078e0216 */
[----:B0-----:R-:W-:-:S05]  /*3ce0*/  IMAD.WIDE.U32 R4, R7, 0x8, R4 ;  /* 0x0000000807047825 */ /* 0x001fca00078e0004 */
[----:B------:R-:W-:Y:S01]  /*3cf0*/  STG.E.64 desc[UR6][R4.64], R2 ;  /* 0x0000000204007986 */ /* 0x000fe2000c101b06 */
[----:B------:R-:W-:Y:S05]  /*3d00*/  EXIT ;  /* 0x000000000000794d */ /* 0x000fea0003800000 */
        .type           $_ZN2at6native29vectorized_elementwise_kernelILi2EZZZNS0_15cos_kernel_cudaERNS_18TensorIteratorBaseEENKUlvE0_clEvENKUlvE_clEvEUldE_St5arrayIPcLm2EEEEviT0_T1_$__internal_trig_reduction_slowpathd,@function
        .size           $_ZN2at6native29vectorized_elementwise_kernelILi2EZZZNS0_15cos_kernel_cudaERNS_18TensorIteratorBaseEENKUlvE0_clEvENKUlvE_clEvEUldE_St5arrayIPcLm2EEEEviT0_T1_$__internal_trig_reduction_slowpathd,(.L_x_2613 - $_ZN2at6native29vectorized_elementwise_kernelILi2EZZZNS0_15cos_kernel_cudaERNS_18TensorIteratorBaseEENKUlvE0_clEvENKUlvE_clEvEUldE_St5arrayIPcLm2EEEEviT0_T1_$__internal_trig_reduction_slowpathd)
$_ZN2at6native29vectorized_elementwise_kernelILi2EZZZNS0_15cos_kernel_cudaERNS_18TensorIteratorBaseEENKUlvE0_clEvENKUlvE_clEvEUldE_St5arrayIPcLm2EEEEviT0_T1_$__internal_trig_reduction_slowpathd:
[----:B------:R-:W-:Y:S01]  /*3d10*/  SHF.R.U32.HI R4, RZ, 0x14, R2 ;  /* 0x00000014ff047819 */ /* 0x000fe20000011602 */
[----:B------:R-:W-:Y:S01]  /*3d20*/  IMAD.MOV.U32 R0, RZ, RZ, RZ ;  /* 0x000000ffff007224 */ /* 0x000fe200078e00ff */
[----:B------:R-:W-:Y:S02]  /*3d30*/  MOV R6, R20 ;  /* 0x0000001400067202 */ /* 0x000fe40000000f00 */
        /* <DEDUP_REMOVED lines=12> */
[C---:B------:R-:W-:Y:S02]  /*3e00*/  IADD3 R29, -R0.reuse, 0x13, RZ ;  /* 0x00000013001d7810 */ /* 0x040fe40007ffe1ff */
[----:B------:R-:W-:Y:S02]  /*3e10*/  ISETP.GT.AND P0, PT, R3, 0xe, PT ;  /* 0x0000000e0300780c */ /* 0x000fe40003f04270 */
[----:B------:R-:W-:Y:S02]  /*3e20*/  IADD3 R0, -R0, 0xf, RZ ;  /* 0x0000000f00007810 */ /* 0x000fe40007ffe1ff */
[----:B------:R-:W-:-:S04]  /*3e30*/  SEL R29, R29, 0x12, !P0 ;  /* 0x000000121d1d7807 */ /* 0x000fc80004000000 */
[----:B------:R-:W-:Y:S02]  /*3e40*/  ISETP.GT.AND P0, PT, R3, R29, PT ;  /* 0x0000001d0300720c */ /* 0x000fe40003f04270 */
[----:B------:R-:W-:-:S04]  /*3e50*/  SHF.R.U32.HI R3, RZ, 0x6, R4 ;  /* 0x00000006ff037819 */ /* 0x000fc80000011604 */
[----:B------:R-:W-:Y:S01]  /*3e60*/  IADD3 R37, -R3, 0xf, RZ ;  /* 0x0000000f03257810 */ /* 0x000fe20007ffe1ff */
[----:B------:R-:W-:-:S06]  /*3e70*/  IMAD.MOV.U32 R3, RZ, RZ, R0 ;  /* 0x000000ffff037224 */ /* 0x000fcc00078e0000 */
[----:B------:R-:W-:Y:S05]  /*3e80*/  @P0 BRA `(.L_x_2452) ;  /* 0x0000000000880947 */ /* 0x000fea0003800000 */
[----:B------:R-:W0:Y:S01]  /*3e90*/  LDC.64 R4, c[0x4][0x140] ;  /* 0x01005000ff047b82 */ /* 0x000e220000000a00 */
[C---:B------:R-:W-:Y:S01]  /*3ea0*/  SHF.L.U64.HI R7, R6.reuse, 0xb, R2 ;  /* 0x0000000b06077819 */ /* 0x040fe20000010202 */
[----:B------:R-:W-:Y:S01]  /*3eb0*/  IMAD.MOV.U32 R3, RZ, RZ, R0 ;  /* 0x000000ffff037224 */ /* 0x000fe200078e0000 */
[----:B------:R-:W-:Y:S01]  /*3ec0*/  CS2R R20, SRZ ;  /* 0x0000000000147805 */ /* 0x000fe2000001ff00 */
[----:B------:R-:W-:Y:S01]  /*3ed0*/  IMAD.SHL.U32 R6, R6, 0x800, RZ ;  /* 0x0000080006067824 */ /* 0x000fe200078e00ff */
[----:B------:R-:W-:-:S03]  /*3ee0*/  LOP3.LUT R7, R7, 0x80000000, RZ, 0xfc, !PT ;  /* 0x8000000007077812 */ /* 0x000fc600078efcff */
[----:B------:R-:W1:Y:S01]  /*3ef0*/  LDC.64 R38, c[0x0][0x208] ;  /* 0x00008200ff267b82 */ /* 0x000e620000000a00 */
[----:B0-----:R-:W-:-:S04]  /*3f00*/  IMAD.WIDE R4, R0, 0x8, R4 ;  /* 0x0000000800047825 */ /* 0x001fc800078e0204 */
[----:B------:R-:W-:-:S07]  /*3f10*/  IMAD.MOV.U32 R0, RZ, RZ, R1 ;  /* 0x000000ffff007224 */ /* 0x000fce00078e0001 */
.L_x_2453:
[----:B-1----:R-:W-:Y:S02]  /*3f20*/  R2UR UR4, R38 ;  /* 0x00000000260472ca */ /* 0x002fe400000e0000 */
[----:B------:R-:W-:-:S13]  /*3f30*/  R2UR UR5, R39 ;  /* 0x00000000270572ca */ /* 0x000fda00000e0000 */
[----:B------:R-:W2:Y:S01]  /*3f40*/  LDG.E.64.CONSTANT R24, desc[UR4][R4.64] ;  /* 0x0000000404187981 */ /* 0x000ea2000c1e9b00 */
[----:B------:R-:W-:Y:S02]  /*3f50*/  VIADD R3, R3, 0x1 ;  /* 0x0000000103037836 */ /* 0x000fe40000000000 */
[----:B--2---:R-:W-:-:S04]  /*3f60*/  IMAD.WIDE.U32 R26, P4, R24, R6, R20 ;  /* 0x00000006181a7225 */ /* 0x004fc80007880014 */
[----:B------:R-:W-:Y:S02]  /*3f70*/  IMAD R21, R24, R7, RZ ;  /* 0x0000000718157224 */ /* 0x000fe400078e02ff */
[----:B------:R-:W-:-:S03]  /*3f80*/  IMAD R20, R25, R6, RZ ;  /* 0x0000000619147224 */ /* 0x000fc600078e02ff */
[----:B------:R-:W-:-:S04]  /*3f90*/  IADD3 R21, P0, R21, R27, RZ ;  /* 0x0000001b15157210 */ /* 0x000fc80007f1e0ff */
[----:B------:R-:W-:Y:S01]  /*3fa0*/  IADD3 R21, P1, R20, R21, RZ ;  /* 0x0000001514157210 */ /* 0x000fe20007f3e0ff */
[----:B------:R-:W-:-:S05]  /*3fb0*/  IMAD.MOV.U32 R20, RZ, RZ, R26 ;  /* 0x000000ffff147224 */ /* 0x000fca00078e001a */
[----:B------:R0:W-:Y:S02]  /*3fc0*/  STL.64 [R0], R20 ;  /* 0x0000001400007387 */ /* 0x0001e40000100a00 */
[----:B0-----:R-:W-:-:S04]  /*3fd0*/  IMAD.HI.U32 R21, R24, R7, RZ ;  /* 0x0000000718157227 */ /* 0x001fc800078e00ff */
[----:B------:R-:W-:Y:S01]  /*3fe0*/  IMAD.HI.U32 R20, R25, R6, RZ ;  /* 0x0000000619147227 */ /* 0x000fe200078e00ff */
[----:B------:R-:W-:Y:S02]  /*3ff0*/  IADD3.X R21, R21, RZ, RZ, P4, !PT ;  /* 0x000000ff15157210 */ /* 0x000fe400027fe4ff */
[----:B------:R-:W-:Y:S01]  /*4000*/  ISETP.GE.AND P4, PT, R3, R29, PT ;  /* 0x0000001d0300720c */ /* 0x000fe20003f86270 */
[C---:B------:R-:W-:Y:S01]  /*4010*/  IMAD R24, R25.reuse, R7, RZ ;  /* 0x0000000719187224 */ /* 0x040fe200078e02ff */
[----:B------:R-:W-:Y:S01]  /*4020*/  IADD3.X R20, P0, R20, R21, RZ, P0, !PT ;  /* 0x0000001514147210 */ /* 0x000fe2000071e4ff */
[----:B------:R-:W-:-:S03]  /*4030*/  IMAD.HI.U32 R21, R25, R7, RZ ;  /* 0x0000000719157227 */ /* 0x000fc600078e00ff */
[----:B------:R-:W-:Y:S01]  /*4040*/  IADD3.X R20, P1, R24, R20, RZ, P1, !PT ;  /* 0x0000001418147210 */ /* 0x000fe20000f3e4ff */
[----:B------:R-:W-:Y:S01]  /*4050*/  IMAD.X R21, RZ, RZ, R21, P0 ;  /* 0x000000ffff157224 */ /* 0x000fe200000e0615 */
[----:B------:R-:W-:Y:S01]  /*4060*/  IADD3 R4, P0, R4, 0x8, RZ ;  /* 0x0000000804047810 */ /* 0x000fe20007f1e0ff */
[----:B------:R-:W-:Y:S02]  /*4070*/  VIADD R0, R0, 0x8 ;  /* 0x0000000800007836 */ /* 0x000fe40000000000 */
[----:B------:R-:W-:Y:S02]  /*4080*/  IMAD.X R21, RZ, RZ, R21, P1 ;  /* 0x000000ffff157224 */ /* 0x000fe400008e0615 */
[----:B------:R-:W-:Y:S01]  /*4090*/  IMAD.X R5, RZ, RZ, R5, P0 ;  /* 0x000000ffff057224 */ /* 0x000fe200000e0605 */
[----:B------:R-:W-:Y:S07]  /*40a0*/  @!P4 BRA `(.L_x_2453) ;  /* 0xfffffffc009cc947 */ /* 0x000fee000383ffff */
.L_x_2452:
[----:B------:R-:W-:Y:S05]  /*40b0*/  BSYNC B0 ;  /* 0x0000000000007941 */ /* 0x000fea0003800000 */
.L_x_2451:
[----:B------:R-:W-:Y:S02]  /*40c0*/  IMAD.MOV.U32 R0, RZ, RZ, R1 ;  /* 0x000000ffff007224 */ /* 0x000fe400078e0001 */
[----:B------:R-:W-:-:S04]  /*40d0*/  IMAD.IADD R3, R3, 0x1, -R37 ;  /* 0x0000000103037824 */ /* 0x000fc800078e0a25 */
[----:B------:R-:W-:-:S05]  /*40e0*/  IMAD R3, R3, 0x8, R0 ;  /* 0x0000000803037824 */ /* 0x000fca00078e0200 */
[----:B------:R0:W-:Y:S04]  /*40f0*/  STL.64 [R3], R20 ;  /* 0x0000001403007387 */ /* 0x0001e80000100a00 */
[----:B------:R-:W2:Y:S04]  /*4100*/  LDL.64 R4, [R1+0x10] ;  /* 0x0000100001047983 */ /* 0x000ea80000100a00 */
[----:B------:R-:W3:Y:S04]  /*4110*/  LDL.64 R6, [R1+0x18] ;  /* 0x0000180001067983 */ /* 0x000ee80000100a00 */
[----:B0-----:R-:W4:Y:S01]  /*4120*/  @P3 LDL.64 R20, [R1+0x8] ;  /* 0x0000080001143983 */ /* 0x001f220000100a00 */
[----:B------:R-:W-:Y:S01]  /*4130*/  @P3 IADD3 R0, -R36, 0x40, RZ ;  /* 0x0000004024003810 */ /* 0x000fe20007ffe1ff */
[----:B------:R-:W-:Y:S01]  /*4140*/  UMOV UR4, URZ ;  /* 0x0000003f00047c82 */ /* 0x000fe20008000000 */
[----:B--2---:R-:W-:-:S02]  /*4150*/  @P3 SHF.L.U32 R24, R4, R36, RZ ;  /* 0x0000002404183219 */ /* 0x004fc400000006ff */
[----:B------:R-:W-:Y:S02]  /*4160*/  @P3 SHF.L.U64.HI R3, R4, R36, R5 ;  /* 0x0000002404033219 */ /* 0x000fe40000010205 */
[-CC-:B----4-:R-:W-:Y:S02]  /*4170*/  @P3 SHF.R.U64 R25, R20, R0.reuse, R21.reuse ;  /* 0x0000000014193219 */ /* 0x190fe40000001215 */
[-C--:B------:R-:W-:Y:S02]  /*4180*/  @P3 SHF.R.U32.HI R20, RZ, R0.reuse, R21 ;  /* 0x00000000ff143219 */ /* 0x080fe40000011615 */
[--C-:B------:R-:W-:Y:S02]  /*4190*/  @P3 SHF.R.U64 R21, R4, R0, R5.reuse ;  /* 0x0000000004153219 */ /* 0x100fe40000001205 */
[----:B------:R-:W-:Y:S02]  /*41a0*/  @P3 LOP3.LUT R4, R25, R24, RZ, 0xfc, !PT ;  /* 0x0000001819043212 */ /* 0x000fe400078efcff */
[----:B------:R-:W-:-:S02]  /*41b0*/  @P3 SHF.R.U32.HI R24, RZ, R0, R5 ;  /* 0x00000000ff183219 */ /* 0x000fc40000011605 */
[CC--:B---3--:R-:W-:Y:S02]  /*41c0*/  @P3 SHF.L.U32 R0, R6.reuse, R36.reuse, RZ ;  /* 0x0000002406003219 */ /* 0x0c8fe400000006ff */
[----:B------:R-:W-:Y:S02]  /*41d0*/  @P3 SHF.L.U64.HI R36, R6, R36, R7 ;  /* 0x0000002406243219 */ /* 0x000fe40000010207 */
[----:B------:R-:W-:Y:S02]  /*41e0*/  @P3 LOP3.LUT R6, R0, R21, RZ, 0xfc, !PT ;  /* 0x0000001500063212 */ /* 0x000fe400078efcff */
[----:B------:R-:W-:Y:S02]  /*41f0*/  @P3 LOP3.LUT R5, R20, R3, RZ, 0xfc, !PT ;  /* 0x0000000314053212 */ /* 0x000fe400078efcff */
[----:B------:R-:W-:Y:S01]  /*4200*/  SHF.L.U32 R20, R4, 0x2, RZ ;  /* 0x0000000204147819 */ /* 0x000fe200000006ff */
[----:B------:R-:W-:Y:S01]  /*4210*/  IMAD.SHL.U32 R0, R6, 0x4, RZ ;  /* 0x0000000406007824 */ /* 0x000fe200078e00ff */
[----:B------:R-:W-:-:S02]  /*4220*/  SHF.L.U64.HI R21, R4, 0x2, R5 ;  /* 0x0000000204157819 */ /* 0x000fc40000010205 */
[----:B------:R-:W-:Y:S02]  /*4230*/  SHF.R.U32.HI R4, RZ, 0x1e, R5 ;  /* 0x0000001eff047819 */ /* 0x000fe40000011605 */
[----:B------:R-:W-:Y:S02]  /*4240*/  @P3 LOP3.LUT R7, R36, R24, RZ, 0xfc, !PT ;  /* 0x0000001824073212 */ /* 0x000fe400078efcff */
[----:B------:R-:W-:Y:S02]  /*4250*/  IADD3 RZ, P0, RZ, -R20, RZ ;  /* 0x80000014ffff7210 */ /* 0x000fe40007f1e0ff */
[----:B------:R-:W-:Y:S02]  /*4260*/  LOP3.LUT R3, RZ, R21, RZ, 0x33, !PT ;  /* 0x00000015ff037212 */ /* 0x000fe400078e33ff */
[----:B------:R-:W-:Y:S02]  /*4270*/  LOP3.LUT R4, R4, R0, RZ, 0xfc, !PT ;  /* 0x0000000004047212 */ /* 0x000fe400078efcff */
[----:B------:R-:W-:-:S02]  /*4280*/  SHF.L.U64.HI R0, R6, 0x2, R7 ;  /* 0x0000000206007819 */ /* 0x000fc40000010207 */
[----:B------:R-:W-:Y:S02]  /*4290*/  IADD3.X R6, P0, RZ, R3, RZ, P0, !PT ;  /* 0x00000003ff067210 */ /* 0x000fe4000071e4ff */
[----:B------:R-:W-:Y:S02]  /*42a0*/  LOP3.LUT R5, RZ, R4, RZ, 0x33, !PT ;  /* 0x00000004ff057212 */ /* 0x000fe400078e33ff */
[----:B------:R-:W-:Y:S02]  /*42b0*/  LOP3.LUT R3, RZ, R0, RZ, 0x33, !PT ;  /* 0x00000000ff037212 */ /* 0x000fe400078e33ff */
[----:B------:R-:W-:Y:S02]  /*42c0*/  IADD3.X R5, P0, RZ, R5, RZ, P0, !PT ;  /* 0x00000005ff057210 */ /* 0x000fe4000071e4ff */
[----:B------:R-:W-:-:S03]  /*42d0*/  SHF.R.U32.HI R26, RZ, 0x1d, R7 ;  /* 0x0000001dff1a7819 */ /* 0x000fc60000011607 */
[----:B------:R-:W-:Y:S01]  /*42e0*/  IMAD.X R3, RZ, RZ, R3, P0 ;  /* 0x000000ffff037224 */ /* 0x000fe200000e0603 */
[----:B------:R-:W-:-:S04]  /*42f0*/  LOP3.LUT P3, RZ, R26, 0x1, RZ, 0xc0, !PT ;  /* 0x000000011aff7812 */ /* 0x000fc8000786c0ff */
        /* <DEDUP_REMOVED lines=9> */
[----:B------:R-:W-:Y:S01]  /*4390*/  ISETP.NE.AND.EX P0, PT, RZ, RZ, PT, P0 ;  /* 0x000000ffff00720c */ /* 0x000fe20003f05300 */
[----:B------:R-:W-:Y:S01]  /*43a0*/  @P3 IMAD.MOV R20, RZ, RZ, -R20 ;  /* 0x000000ffff143224 */ /* 0x000fe200078e0a14 */
[----:B------:R-:W-:Y:S02]  /*43b0*/  SEL R5, R21, R6, !P3 ;  /* 0x0000000615057207 */ /* 0x000fe40005800000 */
[----:B------:R-:W-:Y:S02]  /*43c0*/  IADD3 R6, -R3, 0x40, RZ ;  /* 0x0000004003067810 */ /* 0x000fe40007ffe1ff */
[-C--:B------:R-:W-:Y:S02]  /*43d0*/  SHF.L.U32 R21, R4, R3.reuse, RZ ;  /* 0x0000000304157219 */ /* 0x080fe400000006ff */
[----:B------:R-:W-:Y:S02]  /*43e0*/  SHF.R.U64 R20, R20, R6, R5 ;  /* 0x0000000614147219 */ /* 0x000fe40000001205 */
[----:B------:R-:W-:-:S03]  /*43f0*/  SHF.L.U64.HI R24, R4, R3, R0 ;  /* 0x0000000304187219 */ /* 0x000fc60000010200 */
[----:B------:R-:W-:Y:S02]  /*4400*/  @P0 LOP3.LUT R4, R20, R21, RZ, 0xfc, !PT ;  /* 0x0000001514040212 */ /* 0x000fe400078efcff */
[----:B------:R-:W-:-:S03]  /*4410*/  SHF.R.U32.HI R5, RZ, R6, R5 ;  /* 0x00000006ff057219 */ /* 0x000fc60000011605 */
[----:B------:R-:W-:Y:S01]  /*4420*/  IMAD.WIDE.U32 R20, R4, 0x2168c235, RZ ;  /* 0x2168c23504147825 */ /* 0x000fe200078e00ff */
[----:B------:R-:W-:-:S03]  /*4430*/  @P0 LOP3.LUT R0, R5, R24, RZ, 0xfc, !PT ;  /* 0x0000001805000212 */ /* 0x000fc600078efcff */
[----:B------:R-:W-:Y:S02]  /*4440*/  IMAD.MOV.U32 R24, RZ, RZ, R21 ;  /* 0x000000ffff187224 */ /* 0x000fe400078e0015 */
[----:B------:R-:W-:Y:S02]  /*4450*/  IMAD.MOV.U32 R25, RZ, RZ, RZ ;  /* 0x000000ffff197224 */ /* 0x000fe400078e00ff */
[----:B------:R-:W-:-:S04]  /*4460*/  IMAD.WIDE.U32 R4, R4, -0x36f0255e, R24 ;  /* 0xc90fdaa204047825 */ /* 0x000fc800078e0018 */
[----:B------:R-:W-:-:S04]  /*4470*/  IMAD.HI.U32 R6, R0, -0x36f0255e, RZ ;  /* 0xc90fdaa200067827 */ /* 0x000fc800078e00ff */
[----:B------:R-:W-:-:S04]  /*4480*/  IMAD.WIDE.U32 R4, P1, R0, 0x2168c235, R4 ;  /* 0x2168c23500047825 */ /* 0x000fc80007820004 */
[----:B------:R-:W-:Y:S02]  /*4490*/  IMAD R0, R0, -0x36f0255e, RZ ;  /* 0xc90fdaa200007824 */ /* 0x000fe400078e02ff */
[----:B------:R-:W-:Y:S01]  /*44a0*/  IMAD.X R6, RZ, RZ, R6, P1 ;  /* 0x000000ffff067224 */ /* 0x000fe200008e0606 */
[----:B------:R-:W-:Y:S02]  /*44b0*/  IADD3 RZ, P0, R20, R20, RZ ;  /* 0x0000001414ff7210 */ /* 0x000fe40007f1e0ff */
[----:B------:R-:W-:Y:S02]  /*44c0*/  IADD3 R0, P1, R0, R5, RZ ;  /* 0x0000000500007210 */ /* 0x000fe40007f3e0ff */
[----:B------:R-:W-:Y:S02]  /*44d0*/  IADD3.X RZ, P0, R4, R4, RZ, P0, !PT ;  /* 0x0000000404ff7210 */ /* 0x000fe4000071e4ff */
[C---:B------:R-:W-:Y:S01]  /*44e0*/  ISETP.GT.U32.AND P4, PT, R0.reuse, RZ, PT ;  /* 0x000000ff0000720c */ /* 0x040fe20003f84070 */
[----:B------:R-:W-:Y:S01]  /*44f0*/  IMAD.X R5, RZ, RZ, R6, P1 ;  /* 0x000000ffff057224 */ /* 0x000fe200008e0606 */
[----:B------:R-:W-:-:S04]  /*4500*/  IADD3.X R4, P1, R0, R0, RZ, P0, !PT ;  /* 0x0000000000047210 */ /* 0x000fc8000073e4ff */
[C---:B------:R-:W-:Y:S02]  /*4510*/  ISETP.GT.AND.EX P0, PT, R5.reuse, RZ, PT, P4 ;  /* 0x000000ff0500720c */ /* 0x040fe40003f04340 */
[-C--:B------:R-:W-:Y:S02]  /*4520*/  IADD3.X R6, R5, R5.reuse, RZ, P1, !PT ;  /* 0x0000000505067210 */ /* 0x080fe40000ffe4ff */
[----:B------:R-:W-:Y:S02]  /*4530*/  SEL R4, R4, R0, P0 ;  /* 0x0000000004047207 */ /* 0x000fe40000000000 */
[----:B------:R-:W-:Y:S02]  /*4540*/  SEL R0, R6, R5, P0 ;  /* 0x0000000506007207 */ /* 0x000fe40000000000 */
[----:B------:R-:W-:-:S05]  /*4550*/  IADD3 R4, P1, R4, 0x1, RZ ;  /* 0x0000000104047810 */ /* 0x000fca0007f3e0ff */
[----:B------:R-:W-:-:S05]  /*4560*/  IMAD.X R0, RZ, RZ, R0, P1 ;  /* 0x000000ffff007224 */ /* 0x000fca00008e0600 */
[----:B------:R-:W-:Y:S02]  /*4570*/  SHF.R.U64 R4, R4, 0xa, R0 ;  /* 0x0000000a04047819 */ /* 0x000fe40000001200 */
[----:B------:R-:W-:Y:S02]  /*4580*/  SEL R5, RZ, 0x1, !P0 ;  /* 0x00000001ff057807 */ /* 0x000fe40004000000 */
[----:B------:R-:W-:-:S04]  /*4590*/  IADD3 R4, P1, R4, 0x1, RZ ;  /* 0x0000000104047810 */ /* 0x000fc80007f3e0ff */
[----:B------:R-:W-:Y:S01]  /*45a0*/  LEA.HI.X R0, R0, RZ, RZ, 0x16, P1 ;  /* 0x000000ff00007211 */ /* 0x000fe200008fb4ff */
[----:B------:R-:W-:Y:S01]  /*45b0*/  IMAD.IADD R3, R5, 0x1, R3 ;  /* 0x0000000105037824 */ /* 0x000fe200078e0203 */
[----:B------:R-:W-:Y:S02]  /*45c0*/  LOP3.LUT P0, R2, R2, 0x80000000, RZ, 0xc0, !PT ;  /* 0x8000000002027812 */ /* 0x000fe4000780c0ff */
[--C-:B------:R-:W-:Y:S01]  /*45d0*/  SHF.R.U64 R6, R4, 0x1, R0.reuse ;  /* 0x0000000104067819 */ /* 0x100fe20000001200 */
[----:B------:R-:W-:Y:S01]  /*45e0*/  IMAD.SHL.U32 R4, R3, 0x100000, RZ ;  /* 0x0010000003047824 */ /* 0x000fe200078e00ff */
[----:B------:R-:W-:Y:S02]  /*45f0*/  LOP3.LUT R26, R26, 0x1, RZ, 0xc0, !PT ;  /* 0x000000011a1a7812 */ /* 0x000fe400078ec0ff */
[----:B------:R-:W-:Y:S02]  /*4600*/  SHF.R.U32.HI R3, RZ, 0x1, R0 ;  /* 0x00000001ff037819 */ /* 0x000fe40000011600 */
[----:B------:R-:W-:-:S02]  /*4610*/  IADD3 R6, P1, P4, R6, -UR4, RZ ;  /* 0x8000000406067c10 */ /* 0x000fc4000fc3e0ff */
[----:B------:R-:W-:Y:S02]  /*4620*/  LEA.HI R0, R7, R26, RZ, 0x2 ;  /* 0x0000001a07007211 */ /* 0x000fe400078f10ff */
[----:B------:R-:W-:Y:S02]  /*4630*/  @P3 LOP3.LUT R2, R2, 0x80000000, RZ, 0x3c, !PT ;  /* 0x8000000002023812 */ /* 0x000fe400078e3cff */
[----:B------:R-:W-:Y:S01]  /*4640*/  IADD3.X R3, R3, 0x3fe00000, ~R4, P1, P4 ;  /* 0x3fe0000003037810 */ /* 0x000fe20000fe8c04 */
[----:B------:R-:W-:-:S03]  /*4650*/  @P0 IMAD.MOV R0, RZ, RZ, -R0 ;  /* 0x000000ffff000224 */ /* 0x000fc600078e0a00 */
[----:B------:R-:W-:-:S07]  /*4660*/  LOP3.LUT R2, R3, R2, RZ, 0xfc, !PT ;  /* 0x0000000203027212 */ /* 0x000fce00078efcff */
.L_x_2450:
[----:B------:R-:W-:Y:S02]  /*4670*/  IMAD.MOV.U32 R29, RZ, RZ, 0x0 ;  /* 0x00000000ff1d7424 */ /* 0x000fe400078e00ff */
[----:B------:R-:W-:Y:S02]  /*4680*/  IMAD.MOV.U32 R3, RZ, RZ, R2 ;  /* 0x000000ffff037224 */ /* 0x000fe400078e0002 */
[----:B------:R-:W-:Y:S01]  /*4690*/  IMAD.MOV.U32 R2, RZ, RZ, R6 ;  /* 0x000000ffff027224 */ /* 0x000fe200078e0006 */
[----:B------:R-:W-:Y:S06]  /*46a0*/  RET.REL.NODEC R28 `(_ZN2at6native29vectorized_elementwise_kernelILi2EZZZNS0_15cos_kernel_cudaERNS_18TensorIteratorBaseEENKUlvE0_clEvENKUlvE_clEvEUldE_St5arrayIPcLm2EEEEviT0_T1_) ;  /* 0xffffffb81c547950 */ /* 0x000fec0003c3ffff */
.L_x_2454:
        /* <DEDUP_REMOVED lines=13> */
.L_x_2613:


//--------------------- .text._ZN2at6native29vectorized_elementwise_kernelILi4EZZZNS0_15cos_kernel_cudaERNS_18TensorIteratorBaseEENKUlvE0_clEvENKUlvE_clEvEUldE_St5arrayIPcLm2EEEEviT0_T1_ --------------------------
	.section	.text._ZN2at6native29vectorized_elementwise_kernelILi4EZZZNS0_15cos_kernel_cudaERNS_18TensorIteratorBaseEENKUlvE0_clEvENKUlvE_clEvEUldE_St5arrayIPcLm2EEEEviT0_T1_,"ax",@progbits
	.align	128
        .global         _ZN2at6native29vectorized_elementwise_kernelILi4EZZZNS0_15cos_kernel_cudaERNS_18TensorIteratorBaseEENKUlvE0_clEvENKUlvE_clEvEUldE_St5arrayIPcLm2EEEEviT0_T1_
        .type           _ZN2at6native29vectorized_elementwise_kernelILi4EZZZNS0_15cos_kernel_cudaERNS_18TensorIteratorBaseEENKUlvE0_clEvENKUlvE_clEvEUldE_St5arrayIPcLm2EEEEviT0_T1_,@function
        .size           _ZN2at6native29vectorized_elementwise_kernelILi4EZZZNS0_15cos_kernel_cudaERNS_18TensorIteratorBaseEENKUlvE0_clEvENKUlvE_clEvEUldE_St5arrayIPcLm2EEEEviT0_T1_,(.L_x_2614 - _ZN2at6native29vectorized_elementwise_kernelILi4EZZZNS0_15cos_kernel_cudaERNS_18TensorIteratorBaseEENKUlvE0_clEvENKUlvE_clEvEUldE_St5arrayIPcLm2EEEEviT0_T1_)
        .other          _ZN2at6native29vectorized_elementwise_kernelILi4EZZZNS0_15cos_kernel_cudaERNS_18TensorIteratorBaseEENKUlvE0_clEvENKUlvE_clEvEUldE_St5arrayIPcLm2EEEEviT0_T1_,@"STO_CUDA_ENTRY STV_DEFAULT"
_ZN2at6native29vectorized_elementwise_kernelILi4EZZZNS0_15cos_kernel_cudaERNS_18TensorIteratorBaseEENKUlvE0_clEvENKUlvE_clEvEUldE_St5arrayIPcLm2EEEEviT0_T1_:
.text._ZN2at6native29vectorized_elementwise_kernelILi4EZZZNS0_15cos_kernel_cudaERNS_18TensorIteratorBaseEENKUlvE0_clEvENKUlvE_clEvEUldE_St5arrayIPcLm2EEEEviT0_T1_:
        /* <DEDUP_REMOVED lines=38> */
[----:B-----5:R-:W-:Y:S05]  /*0260*/  CALL.REL.NOINC `($_ZN2at6native29vectorized_elementwise_kernelILi4EZZZNS0_15cos_kernel_cudaERNS_18TensorIteratorBaseEENKUlvE0_clEvENKUlvE_clEvEUldE_St5arrayIPcLm2EEEEviT0_T1_$__internal_trig_reduction_slowpathd) ;  /* 0x0000003800a87944 */ /* 0x020fea0003c00000 */
[----:B------:R-:W-:Y:S05]  /*0270*/  BRA `(.L_x_2458) ;  /* 0x0000000000087947 */ /* 0x000fea0003800000 */
.L_x_2457:
[----:B------:R-:W-:Y:S01]  /*0280*/  DMUL R2, RZ, R20 ;  /* 0x00000014ff027228 */ /* 0x000fe20000000000 */
[----:B------:R-:W-:-:S10]  /*0290*/  IMAD.MOV.U32 R0, RZ, RZ, RZ ;  /* 0x000000ffff007224 */ /* 0x000fd400078e00ff */
.L_x_2458:
[----:B------:R-:W-:Y:S05]  /*02a0*/  BSYNC B1 ;  /* 0x0000000000017941 */ /* 0x000fea0003800000 */
.L_x_2456:
        /* <DEDUP_REMOVED lines=45> */
[----:B-----5:R-:W-:Y:S05]  /*0580*/  CALL.REL.NOINC `($_ZN2at6native29vectorized_elementwise_kernelILi4EZZZNS0_15cos_kernel_cudaERNS_18TensorIteratorBaseEENKUlvE0_clEvENKUlvE_clEvEUldE_St5arrayIPcLm2EEEEviT0_T1_$__internal_trig_reduction_slowpathd) ;  /* 0x0000003400e07944 */ /* 0x020fea0003c00000 */
[----:B------:R-:W-:Y:S05]  /*0590*/  BRA `(.L_x_2461) ;  /* 0x0000000000087947 */ /* 0x000fea0003800000 */
.L_x_2460:
[----:B------:R-:W-:Y:S01]  /*05a0*/  DMUL R2, RZ, R22 ;  /* 0x00000016ff027228 */ /* 0x000fe20000000000 */
[----:B------:R-:W-:-:S10]  /*05b0*/  MOV R0, RZ ;  /* 0x000000ff00007202 */ /* 0x000fd40000000f00 */
.L_x_2461:
[----:B------:R-:W-:Y:S05]  /*05c0*/  BSYNC B1 ;  /* 0x0000000000017941 */ /* 0x000fea0003800000 */
.L_x_2459:
        /* <DEDUP_REMOVED lines=45> */
[----:B------:R-:W-:Y:S05]  /*08a0*/  CALL.REL.NOINC `($_ZN2at6native29vectorized_elementwise_kernelILi4EZZZNS0_15cos_kernel_cudaERNS_18TensorIteratorBaseEENKUlvE0_clEvENKUlvE_clEvEUldE_St5arrayIPcLm2EEEEviT0_T1_$__internal_trig_reduction_slowpathd) ;  /* 0x0000003400187944 */ /* 0x000fea0003c00000 */
[----:B------:R-:W-:Y:S05]  /*08b0*/  BRA `(.L_x_2464) ;  /* 0x0000000000087947 */ /* 0x000fea0003800000 */
.L_x_2463:
[----:B------:R-:W-:Y:S01]  /*08c0*/  DMUL R2, RZ, R16 ;  /* 0x00000010ff027228 */ /* 0x000fe20000000000 */
[----:B------:R-:W-:-:S10]  /*08d0*/  IMAD.MOV.U32 R0, RZ, RZ, RZ ;  /* 0x000000ffff007224 */ /* 0x000fd400078e00ff */
.L_x_2464:
[----:B------:R-:W-:Y:S05]  /*08e0*/  BSYNC B1 ;  /* 0x0000000000017941 */ /* 0x000fea0003800000 */
.L_x_2462:
        /* <DEDUP_REMOVED lines=47> */
.L_x_2466:
[----:B------:R-:W-:Y:S01]  /*0be0*/  DMUL R2, RZ, R18 ;  /* 0x00000012ff027228 */ /* 0x000fe20000000000 */
[----:B------:R-:W-:-:S10]  /*0bf0*/  IMAD.MOV.U32 R0, RZ, RZ, RZ ;  /* 0x000000ffff007224 */ /* 0x000fd400078e00ff */
.L_x_2467:
[----:B------:R-:W-:Y:S05]  /*0c00*/  BSYNC B1 ;  /* 0x0000000000017941 */ /* 0x000fea0003800000 */
.L_x_2465:
        /* <DEDUP_REMOVED lines=45> */
[----:B------:R-:W-:Y:S05]  /*0ee0*/  CALL.REL.NOINC `($_ZN2at6native29vectorized_elementwise_kernelILi4EZZZNS0_15cos_kernel_cudaERNS_18TensorIteratorBaseEENKUlvE0_clEvENKUlvE_clEvEUldE_St5arrayIPcLm2EEEEviT0_T1_$__internal_trig_reduction_slowpathd) ;  /* 0x0000002c00887944 */ /* 0x000fea0003c00000 */
[----:B------:R-:W-:Y:S05]  /*0ef0*/  BRA `(.L_x_2470) ;  /* 0x0000000000087947 */ /* 0x000fea0003800000 */
.L_x_2469:
[----:B------:R-:W-:Y:S01]  /*0f00*/  DMUL R2, RZ, R12 ;  /* 0x0000000cff027228 */ /* 0x000fe20000000000 */
[----:B------:R-:W-:-:S10]  /*0f10*/  IMAD.MOV.U32 R0, RZ, RZ, RZ ;  /* 0x000000ffff007224 */ /* 0x000fd400078e00ff */
.L_x_2470:
[----:B------:R-:W-:Y:S05]  /*0f20*/  BSYNC B1 ;  /* 0x0000000000017941 */ /* 0x000fea0003800000 */
.L_x_2468:
        /* <DEDUP_REMOVED lines=47> */
.L_x_2472:
[----:B------:R-:W-:Y:S01]  /*1220*/  DMUL R2, RZ, R14 ;  /* 0x0000000eff027228 */ /* 0x000fe20000000000 */
[----:B------:R-:W-:-:S10]  /*1230*/  IMAD.MOV.U32 R0, RZ, RZ, RZ ;  /* 0x000000ffff007224 */ /* 0x000fd400078e00ff */
.L_x_2473:
[----:B------:R-:W-:Y:S05]  /*1240*/  BSYNC B1 ;  /* 0x0000000000017941 */ /* 0x000fea0003800000 */
.L_x_2471:
        /* <DEDUP_REMOVED lines=47> */
.L_x_2475:
[----:B------:R-:W-:Y:S01]  /*1540*/  DMUL R2, RZ, R8 ;  /* 0x00000008ff027228 */ /* 0x000fe20000000000 */
[----:B------:R-:W-:-:S10]  /*1550*/  IMAD.MOV.U32 R0, RZ, RZ, RZ ;  /* 0x000000ffff007224 */ /* 0x000fd400078e00ff */
.L_x_2476:
[----:B------:R-:W-:Y:S05]  /*1560*/  BSYNC B1 ;  /* 0x0000000000017941 */ /* 0x000fea0003800000 */
.L_x_2474:
        /* <DEDUP_REMOVED lines=45> */
[----:B------:R-:W-:Y:S05]  /*1840*/  CALL.REL.NOINC `($_ZN2at6native29vectorized_elementwise_kernelILi4EZZZNS0_15cos_kernel_cudaERNS_18TensorIteratorBaseEENKUlvE0_clEvENKUlvE_clEvEUldE_St5arrayIPcLm2EEEEviT0_T1_$__internal_trig_reduction_slowpathd) ;  /* 0x0000002400307944 */ /* 0x000fea0003c00000 */
[----:B------:R-:W-:Y:S05]  /*1850*/  BRA `(.L_x_2479) ;  /* 0x0000000000087947 */ /* 0x000fea0003800000 */
.L_x_2478:
[----:B------:R-:W-:Y:S01]  /*1860*/  DMUL R2, RZ, R10 ;  /* 0x0000000aff027228 */ /* 0x000fe20000000000 */
[----:B------:R-:W-:-:S10]  /*1870*/  IMAD.MOV.U32 R0, RZ, RZ, RZ ;  /* 0x000000ffff007224 */ /* 0x000fd400078e00ff */
.L_x_2479:
[----:B------:R-:W-:Y:S05]  /*1880*/  BSYNC B1 ;  /* 0x0000000000017941 */ /* 0x000fea0003800000 */
.L_x_2477:
        /* <DEDUP_REMOVED lines=31> */
.L_x_2455:
        /* <DEDUP_REMOVED lines=80> */
[----:B------:R-:W-:Y:S05]  /*1f80*/  CALL.REL.NOINC `($_ZN2at6native29vectorized_elementwise_kernelILi4EZZZNS0_15cos_kernel_cudaERNS_18TensorIteratorBaseEENKUlvE0_clEvENKUlvE_clEvEUldE_St5arrayIPcLm2EEEEviT0_T1_$__internal_trig_reduction_slowpathd) ;  /* 0x0000001c00607944 */ /* 0x000fea0003c00000 */
[----:B------:R-:W-:Y:S05]  /*1f90*/  BRA `(.L_x_2484) ;  /* 0x0000000000087947 */ /* 0x000fea0003800000 */
.L_x_2483:
[----:B0-----:R-:W-:Y:S01]  /*1fa0*/  DMUL R2, RZ, R20 ;  /* 0x00000014ff027228 */ /* 0x001fe20000000000 */
[----:B------:R-:W-:-:S10]  /*1fb0*/  IMAD.MOV.U32 R0, RZ, RZ, RZ ;  /* 0x000000ffff007224 */ /* 0x000fd400078e00ff */
.L_x_2484:
[----:B------:R-:W-:Y:S05]  /*1fc0*/  BSYNC B2 ;  /* 0x0000000000027941 */ /* 0x000fea0003800000 */
.L_x_2482:
        /* <DEDUP_REMOVED lines=23> */
.L_x_2481:
[----:B------:R-:W-:Y:S05]  /*2140*/  BSYNC B1 ;  /* 0x0000000000017941 */ /* 0x000fea0003800000 */
.L_x_2480:
        /* <DEDUP_REMOVED lines=28> */
.L_x_2488:
[----:B0-----:R-:W-:Y:S01]  /*2310*/  DMUL R2, RZ, R32 ;  /* 0x00000020ff027228 */ /* 0x001fe20000000000 */
[----:B------:R-:W-:-:S10]  /*2320*/  IMAD.MOV.U32 R0, RZ, RZ, RZ ;  /* 0x000000ffff007224 */ /* 0x000fd400078e00ff */
.L_x_2489:
[----:B------:R-:W-:Y:S05]  /*2330*/  BSYNC B2 ;  /* 0x0000000000027941 */ /* 0x000fea0003800000 */
.L_x_2487:
        /* <DEDUP_REMOVED lines=23> */
.L_x_2486:
[----:B------:R-:W-:Y:S05]  /*24b0*/  BSYNC B1 ;  /* 0x0000000000017941 */ /* 0x000fea0003800000 */
.L_x_2485:
        /* <DEDUP_REMOVED lines=28> */
.L_x_2493:
[----:B0-----:R-:W-:Y:S01]  /*2680*/  DMUL R2, RZ, R8 ;  /* 0x00000008ff027228 */ /* 0x001fe20000000000 */
[----:B------:R-:W-:-:S10]  /*2690*/  MOV R0, RZ ;  /* 0x000000ff00007202 */ /* 0x000fd40000000f00 */
.L_x_2494:
[----:B------:R-:W-:Y:S05]  /*26a0*/  BSYNC B2 ;  /* 0x0000000000027941 */ /* 0x000fea0003800000 */
.L_x_2492:
        /* <DEDUP_REMOVED lines=23> */
.L_x_2491:
[----:B------:R-:W-:Y:S05]  /*2820*/  BSYNC B1 ;  /* 0x0000000000017941 */ /* 0x000fea0003800000 */
.L_x_2490:
        /* <DEDUP_REMOVED lines=28> */
.L_x_2498:
[----:B0-----:R-:W-:Y:S01]  /*29f0*/  DMUL R2, RZ, R10 ;  /* 0x0000000aff027228 */ /* 0x001fe20000000000 */
[----:B------:R-:W-:-:S10]  /*2a00*/  IMAD.MOV.U32 R0, RZ, RZ, RZ ;  /* 0x000000ffff007224 */ /* 0x000fd400078e00ff */
.L_x_2499:
[----:B------:R-:W-:Y:S05]  /*2a10*/  BSYNC B2 ;  /* 0x0000000000027941 */ /* 0x000fea0003800000 */
.L_x_2497:
        /* <DEDUP_REMOVED lines=23> */
.L_x_2496:
[----:B------:R-:W-:Y:S05]  /*2b90*/  BSYNC B1 ;  /* 0x0000000000017941 */ /* 0x000fea0003800000 */
.L_x_2495:
        /* <DEDUP_REMOVED lines=28> */
.L_x_2503:
[----:B0-----:R-:W-:Y:S01]  /*2d60*/  DMUL R2, RZ, R12 ;  /* 0x0000000cff027228 */ /* 0x001fe20000000000 */
[----:B------:R-:W-:-:S10]  /*2d70*/  IMAD.MOV.U32 R0, RZ, RZ, RZ ;  /* 0x000000ffff007224 */ /* 0x000fd400078e00ff */
.L_x_2504:
[----:B------:R-:W-:Y:S05]  /*2d80*/  BSYNC B2 ;  /* 0x0000000000027941 */ /* 0x000fea0003800000 */
.L_x_2502:
        /* <DEDUP_REMOVED lines=23> */
.L_x_2501:
[----:B------:R-:W-:Y:S05]  /*2f00*/  BSYNC B1 ;  /* 0x0000000000017941 */ /* 0x000fea0003800000 */
.L_x_2500:
        /* <DEDUP_REMOVED lines=28> */
.L_x_2508:
[----:B0-----:R-:W-:Y:S01]  /*30d0*/  DMUL R2, RZ, R14 ;  /* 0x0000000eff027228 */ /* 0x001fe20000000000 */
[----:B------:R-:W-:-:S10]  /*30e0*/  IMAD.MOV.U32 R0, RZ, RZ, RZ ;  /* 0x000000ffff007224 */ /* 0x000fd400078e00ff */
.L_x_2509:
[----:B------:R-:W-:Y:S05]  /*30f0*/  BSYNC B2 ;  /* 0x0000000000027941 */ /* 0x000fea0003800000 */
.L_x_2507:
        /* <DEDUP_REMOVED lines=23> */
.L_x_2506:
[----:B------:R-:W-:Y:S05]  /*3270*/  BSYNC B1 ;  /* 0x0000000000017941 */ /* 0x000fea0003800000 */
.L_x_2505:
        /* <DEDUP_REMOVED lines=28> */
.L_x_2513:
[----:B0-----:R-:W-:Y:S01]  /*3440*/  DMUL R2, RZ, R16 ;  /* 0x00000010ff027228 */ /* 0x001fe20000000000 */
[----:B------:R-:W-:-:S10]  /*3450*/  IMAD.MOV.U32 R0, RZ, RZ, RZ ;  /* 0x000000ffff007224 */ /* 0x000fd400078e00ff */
.L_x_2514:
[----:B------:R-:W-:Y:S05]  /*3460*/  BSYNC B2 ;  /* 0x0000000000027941 */ /* 0x000fea0003800000 */
.L_x_2512:
        /* <DEDUP_REMOVED lines=23> */
.L_x_2511:
[----:B------:R-:W-:Y:S05]  /*35e0*/  BSYNC B1 ;  /* 0x0000000000017941 */ /* 0x000fea0003800000 */
.L_x_2510:
        /* <DEDUP_REMOVED lines=28> */
.L_x_2518:
[----:B0-----:R-:W-:Y:S01]  /*37b0*/  DMUL R2, RZ, R18 ;  /* 0x00000012ff027228 */ /* 0x001fe20000000000 */
[----:B------:R-:W-:-:S10]  /*37c0*/  MOV R0, RZ ;  /* 0x000000ff00007202 */ /* 0x000fd40000000f00 */
.L_x_2519:
[----:B------:R-:W-:Y:S05]  /*37d0*/  BSYNC B2 ;  /* 0x0000000000027941 */ /* 0x000fea0003800000 */
.L_x_2517:
        /* <DEDUP_REMOVED lines=23> */
.L_x_2516:
[----:B------:R-:W-:Y:S05]  /*3950*/  BSYNC B1 ;  /* 0x0000000000017941 */ /* 0x000fea0003800000 */
.L_x_2515:
        /* <DEDUP_REMOVED lines=21> */
.L_x_2522:
[----:B------:R-:W-:-:S13]  /*3ab0*/  ISETP.GE.AND P0, PT, R22, R23, PT ;  /* 0x000000171600720c */ /* 0x000fda0003f06270 */
[----:B------:R-:W-:Y:S05]  /*3ac0*/  @P0 BRA `(.L_x_2524) ;  /* 0x0000000000300947 */ /* 0x000fea0003800000 */
[----:B01----:R-:W0:Y:S01]  /*3ad0*/  LDC.64 R4, c[0x0][0x218] ;  /* 0x00008600ff047b82 */ /* 0x003e220000000a00 */
[----:B------:R-:W-:Y:S02]  /*3ae0*/  IMAD.IADD R7, R42, 0x1, R22 ;  /* 0x000000012a077824 */ /* 0x000fe400078e0216 */
[----:B------:R-:W-:Y:S02]  /*3af0*/  VIADD R22, R22, 0x80 ;  /* 0x0000008016167836 */ /* 0x000fe40000000000 */
[----:B0-----:R-:W-:-:S05]  /*3b00*/  IMAD.WIDE.U32 R4, R7, 0x8, R4 ;  /* 0x0000000807047825 */ /* 0x001fca00078e0004 */
[----:B------:R1:W-:Y:S02]  /*3b10*/  STG.E.64 desc[UR6][R4.64], R30 ;  /* 0x0000001e04007986 */ /* 0x0003e4000c101b06 */
.L_x_2523:
[----:B------:R-:W-:-:S13]  /*3b20*/  ISETP.GE.AND P0, PT, R22, R23, PT ;  /* 0x000000171600720c */ /* 0x000fda0003f06270 */
[----:B------:R-:W-:Y:S05]  /*3b30*/  @P0 BRA `(.L_x_2525) ;  /* 0x0000000000340947 */ /* 0x000fea0003800000 */
[----:B01----:R-:W0:Y:S01]  /*3b40*/  LDC.64 R4, c[0x0][0x218] ;  /* 0x00008600ff047b82 */ /* 0x003e220000000a00 */
[----:B------:R-:W-:Y:S02]  /*3b50*/  IMAD.IADD R7, R42, 0x1, R22 ;  /* 0x000000012a077824 */ /* 0x000fe400078e0216 */
[----:B------:R-:W-:Y:S02]  /*3b60*/  VIADD R22, R22, 0x80 ;  /* 0x0000008016167836 */ /* 0x000fe40000000000 */
[----:B0-----:R-:W-:-:S05]  /*3b70*/  IMAD.WIDE.U32 R4, R7, 0x8, R4 ;  /* 0x0000000807047825 */ /* 0x001fca00078e0004 */
[----:B-----5:R2:W-:Y:S02]  /*3b80*/  STG.E.64 desc[UR6][R4.64], R12 ;  /* 0x0000000c04007986 */ /* 0x0205e4000c101b06 */
.L_x_2524:
        /* <DEDUP_REMOVED lines=8> */
.L_x_2525:
[----:B------:R-:W-:Y:S05]  /*3c10*/  BSYNC B1 ;  /* 0x0000000000017941 */ /* 0x000fea0003800000 */
.L_x_2521:
[----:B------:R-:W-:-:S13]  /*3c20*/  ISETP.GE.AND P0, PT, R22, R23, PT ;  /* 0x000000171600720c */ /* 0x000fda0003f06270 */
[----:B012---:R-:W0:Y:S01]  /*3c30*/  @!P0 LDC.64 R4, c[0x0][0x218] ;  /* 0x00008600ff048b82 */ /* 0x007e220000000a00 */
[----:B------:R-:W-:Y:S02]  /*3c40*/  @!P0 IMAD.IADD R7, R42, 0x1, R22 ;  /* 0x000000012a078824 */ /* 0x000fe400078e0216 */
[----:B------:R-:W-:Y:S02]  /*3c50*/  @!P0 VIADD R22, R22, 0x80 ;  /* 0x0000008016168836 */ /* 0x000fe40000000000 */
[----:B0-----:R-:W-:-:S05]  /*3c60*/  @!P0 IMAD.WIDE.U32 R4, R7, 0x8, R4 ;  /* 0x0000000807048825 */ /* 0x001fca00078e0004 */
[----:B-----5:R3:W-:Y:S02]  /*3c70*/  @!P0 STG.E.64 desc[UR6][R4.64], R8 ;  /* 0x0000000804008986 */ /* 0x0207e4000c101b06 */
.L_x_2526:
[----:B------:R-:W-:Y:S05]  /*3c80*/  BSYNC B0 ;  /* 0x0000000000007941 */ /* 0x000fea0003800000 */
.L_x_2520:
        /* <DEDUP_REMOVED lines=8> */
        .type           $_ZN2at6native29vectorized_elementwise_kernelILi4EZZZNS0_15cos_kernel_cudaERNS_18TensorIteratorBaseEENKUlvE0_clEvENKUlvE_clEvEUldE_St5arrayIPcLm2EEEEviT0_T1_$__internal_trig_reduction_slowpathd,@function
        .size           $_ZN2at6native29vectorized_elementwise_kernelILi4EZZZNS0_15cos_kernel_cudaERNS_18TensorIteratorBaseEENKUlvE0_clEvENKUlvE_clEvEUldE_St5arrayIPcLm2EEEEviT0_T1_$__internal_trig_reduction_slowpathd,(.L_x_2614 - $_ZN2at6native29vectorized_elementwise_kernelILi4EZZZNS0_15cos_kernel_cudaERNS_18TensorIteratorBaseEENKUlvE0_clEvENKUlvE_clEvEUldE_St5arrayIPcLm2EEEEviT0_T1_$__internal_trig_reduction_slowpathd)
$_ZN2at6native29vectorized_elementwise_kernelILi4EZZZNS0_15cos_kernel_cudaERNS_18TensorIteratorBaseEENKUlvE0_clEvENKUlvE_clEvEUldE_St5arrayIPcLm2EEEEviT0_T1_$__internal_trig_reduction_slowpathd:
        /* <DEDUP_REMOVED lines=33> */
.L_x_2530:
        /* <DEDUP_REMOVED lines=25> */
.L_x_2529:
[----:B------:R-:W-:Y:S05]  /*40b0*/  BSYNC B0 ;  /* 0x0000000000007941 */ /* 0x000fea0003800000 */
.L_x_2528:
        /* <DEDUP_REMOVED lines=91> */
.L_x_2527:
[----:B------:R-:W-:Y:S02]  /*4670*/  IMAD.MOV.U32 R29, RZ, RZ, 0x0 ;  /* 0x00000000ff1d7424 */ /* 0x000fe400078e00ff */
[----:B------:R-:W-:Y:S02]  /*4680*/  IMAD.MOV.U32 R3, RZ, RZ, R2 ;  /* 0x000000ffff037224 */ /* 0x000fe400078e0002 */
[----:B------:R-:W-:Y:S01]  /*4690*/  IMAD.MOV.U32 R2, RZ, RZ, R6 ;  /* 0x000000ffff027224 */ /* 0x000fe200078e0006 */
[----:B------:R-:W-:Y:S06]  /*46a0*/  RET.REL.NODEC R28 `(_ZN2at6native29vectorized_elementwise_kernelILi4EZZZNS0_15cos_kernel_cudaERNS_18TensorIteratorBaseEENKUlvE0_clEvENKUlvE_clEvEUldE_St5arrayIPcLm2EEEEviT0_T1_) ;  /* 0xffffffb81c547950 */ /* 0x000fec0003c3ffff */
.L_x_2531:
        /* <DEDUP_REMOVED lines=13> */
.L_x_2614:


//--------------------- .text._ZN2at6native29vectorized_elementwise_kernelILi8EZZZNS0_15cos_kernel_cudaERNS_18TensorIteratorBaseEENKUlvE0_clEvENKUlvE_clEvEUldE_St5arrayIPcLm2EEEEviT0_T1_ --------------------------
	.section	.text._ZN2at6native29vectorized_elementwise_kernelILi8EZZZNS0_15cos_kernel_cudaERNS_18TensorIteratorBaseEENKUlvE0_clEvENKUlvE_clEvEUldE_St5arrayIPcLm2EEEEviT0_T1_,"ax",@progbits
	.align	128
        .global         _ZN2at6native29vectorized_elementwise_kernelILi8EZZZNS0_15cos_kernel_cudaERNS_18TensorIteratorBaseEENKUlvE0_clEvENKUlvE_clEvEUldE_St5arrayIPcLm2EEEEviT0_T1_
        .type           _ZN2at6native29vectorized_elementwise_kernelILi8EZZZNS0_15cos_kernel_cudaERNS_18TensorIteratorBaseEENKUlvE0_clEvENKUlvE_clEvEUldE_St5arrayIPcLm2EEEEviT0_T1_,@function
        .size           _ZN2at6native29vectorized_elementwise_kernelILi8EZZZNS0_15cos_kernel_cudaERNS_18TensorIteratorBaseEENKUlvE0_clEvENKUlvE_clEvEUldE_St5arrayIPcLm2EEEEviT0_T1_,(.L_x_2615 - _ZN2at6native29vectorized_elementwise_kernelILi8EZZZNS0_15cos_kernel_cudaERNS_18TensorIteratorBaseEENKUlvE0_clEvENKUlvE_clEvEUldE_St5arrayIPcLm2EEEEviT0_T1_)
        .other          _ZN2at6native29vectorized_elementwise_kernelILi8EZZZNS0_15cos_kernel_cudaERNS_18TensorIteratorBaseEENKUlvE0_clEvENKUlvE_clEvEUldE_St5arrayIPcLm2EEEEviT0_T1_,@"STO_CUDA_ENTRY STV_DEFAULT"
_ZN2at6native29vectorized_elementwise_kernelILi8EZZZNS0_15cos_kernel_cudaERNS_18TensorIteratorBaseEENKUlvE0_clEvENKUlvE_clEvEUldE_St5arrayIPcLm2EEEEviT0_T1_:
.text._ZN2at6native29vectorized_elementwise_kernelILi8EZZZNS0_15cos_kernel_cudaERNS_18TensorIteratorBaseEENKUlvE0_clEvENKUlvE_clEvEUldE_St5arrayIPcLm2EEEEviT0_T1_:
        /* <DEDUP_REMOVED lines=38> */
[----:B-----5:R-:W-:Y:S05]  /*0260*/  CALL.REL.NOINC `($_ZN2at6native29vectorized_elementwise_kernelILi8EZZZNS0_15cos_kernel_cudaERNS_18TensorIteratorBaseEENKUlvE0_clEvENKUlvE_clEvEUldE_St5arrayIPcLm2EEEEviT0_T1_$__internal_trig_reduction_slowpathd) ;  /* 0x0000003800a87944 */ /* 0x020fea0003c00000 */
[----:B------:R-:W-:Y:S05]  /*0270*/  BRA `(.L_x_2535) ;  /* 0x0000000000087947 */ /* 0x000fea0003800000 */
.L_x_2534:
[----:B------:R-:W-:Y:S01]  /*0280*/  DMUL R2, RZ, R20 ;  /* 0x00000014ff027228 */ /* 0x000fe20000000000 */
[----:B------:R-:W-:-:S10]  /*0290*/  IMAD.MOV.U32 R0, RZ, RZ, RZ ;  /* 0x000000ffff007224 */ /* 0x000fd400078e00ff */
.L_x_2535:
[----:B------:R-:W-:Y:S05]  /*02a0*/  BSYNC B1 ;  /* 0x0000000000017941 */ /* 0x000fea0003800000 */
.L_x_2533:
        /* <DEDUP_REMOVED lines=45> */
[----:B-----5:R-:W-:Y:S05]  /*0580*/  CALL.REL.NOINC `($_ZN2at6native29vectorized_elementwise_kernelILi8EZZZNS0_15cos_kernel_cudaERNS_18TensorIteratorBaseEENKUlvE0_clEvENKUlvE_clEvEUldE_St5arrayIPcLm2EEEEviT0_T1_$__internal_trig_reduction_slowpathd) ;  /* 0x0000003400e07944 */ /* 0x020fea0003c00000 */
[----:B------:R-:W-:Y:S05]  /*0590*/  BRA `(.L_x_2538) ;  /* 0x0000000000087947 */ /* 0x000fea0003800000 */
.L_x_2537:
[----:B------:R-:W-:Y:S01]  /*05a0*/  DMUL R2, RZ, R22 ;  /* 0x00000016ff027228 */ /* 0x000fe20000000000 */
[----:B------:R-:W-:-:S10]  /*05b0*/  MOV R0, RZ ;  /* 0x000000ff00007202 */ /* 0x000fd40000000f00 */
.L_x_2538:
[----:B------:R-:W-:Y:S05]  /*05c0*/  BSYNC B1 ;  /* 0x0000000000017941 */ /* 0x000fea0003800000 */
.L_x_2536:
        /* <DEDUP_REMOVED lines=45> */
[----:B------:R-:W-:Y:S05]  /*08a0*/  CALL.REL.NOINC `($_ZN2at6native29vectorized_elementwise_kernelILi8EZZZNS0_15cos_kernel_cudaERNS_18TensorIteratorBaseEENKUlvE0_clEvENKUlvE_clEvEUldE_St5arrayIPcLm2EEEEviT0_T1_$__internal_trig_reduction_slowpathd) ;  /* 0x0000003400187944 */ /* 0x000fea0003c00000 */
[----:B------:R-:W-:Y:S05]  /*08b0*/  BRA `(.L_x_2541) ;  /* 0x0000000000087947 */ /* 0x000fea0003800000 */
.L_x_2540:
[----:B------:R-:W-:Y:S01]  /*08c0*/  DMUL R2, RZ, R16 ;  /* 0x00000010ff027228 */ /* 0x000fe20000000000 */
[----:B------:R-:W-:-:S10]  /*08d0*/  IMAD.MOV.U32 R0, RZ, RZ, RZ ;  /* 0x000000ffff007224 */ /* 0x000fd400078e00ff */
.L_x_2541:
[----:B------:R-:W-:Y:S05]  /*08e0*/  BSYNC B1 ;  /* 0x0000000000017941 */ /* 0x000fea0003800000 */
.L_x_2539:
        /* <DEDUP_REMOVED lines=47> */
.L_x_2543:
[----:B------:R-:W-:Y:S01]  /*0be0*/  DMUL R2, RZ, R18 ;  /* 0x00000012ff027228 */ /* 0x000fe20000000000 */
[----:B------:R-:W-:-:S10]  /*0bf0*/  IMAD.MOV.U32 R0, RZ, RZ, RZ ;  /* 0x000000ffff007224 */ /* 0x000fd400078e00ff */
.L_x_2544:
[----:B------:R-:W-:Y:S05]  /*0c00*/  BSYNC B1 ;  /* 0x0000000000017941 */ /* 0x000fea0003800000 */
.L_x_2542:
        /* <DEDUP_REMOVED lines=45> */
[----:B------:R-:W-:Y:S05]  /*0ee0*/  CALL.REL.NOINC `($_ZN2at6native29vectorized_elementwise_kernelILi8EZZZNS0_15cos_kernel_cudaERNS_18TensorIteratorBaseEENKUlvE0_clEvENKUlvE_clEvEUldE_St5arrayIPcLm2EEEEviT0_T1_$__internal_trig_reduction_slowpathd) ;  /* 0x0000002c00887944 */ /* 0x000fea0003c00000 */
[----:B------:R-:W-:Y:S05]  /*0ef0*/  BRA `(.L_x_2547) ;  /* 0x0000000000087947 */ /* 0x000fea0003800000 */
.L_x_2546:
[----:B------:R-:W-:Y:S01]  /*0f00*/  DMUL R2, RZ, R12 ;  /* 0x0000000cff027228 */ /* 0x000fe20000000000 */
[----:B------:R-:W-:-:S10]  /*0f10*/  IMAD.MOV.U32 R0, RZ, RZ, RZ ;  /* 0x000000ffff007224 */ /* 0x000fd400078e00ff */
.L_x_2547:
[----:B------:R-:W-:Y:S05]  /*0f20*/  BSYNC B1 ;  /* 0x0000000000017941 */ /* 0x000fea0003800000 */
.L_x_2545:
        /* <DEDUP_REMOVED lines=47> */
.L_x_2549:
[----:B------:R-:W-:Y:S01]  /*1220*/  DMUL R2, RZ, R14 ;  /* 0x0000000eff027228 */ /* 0x000fe20000000000 */
[----:B------:R-:W-:-:S10]  /*1230*/  IMAD.MOV.U32 R0, RZ, RZ, RZ ;  /* 0x000000ffff007224 */ /* 0x000fd400078e00ff */
.L_x_2550:
[----:B------:R-:W-:Y:S05]  /*1240*/  BSYNC B1 ;  /* 0x0000000000017941 */ /* 0x000fea0003800000 */
.L_x_2548:
        /* <DEDUP_REMOVED lines=47> */
.L_x_2552:
[----:B------:R-:W-:Y:S01]  /*1540*/  DMUL R2, RZ, R8 ;  /* 0x00000008ff027228 */ /* 0x000fe20000000000 */
[----:B------:R-:W-:-:S10]  /*1550*/  IMAD.MOV.U32 R0, RZ, RZ, RZ ;  /* 0x000000ffff007224 */ /* 0x000fd400078e00ff */
.L_x_2553:
[----:B------:R-:W-:Y:S05]  /*1560*/  BSYNC B1 ;  /* 0x0000000000017941 */ /* 0x000fea0003800000 */
.L_x_2551:
        /* <DEDUP_REMOVED lines=45> */
[----:B------:R-:W-:Y:S05]  /*1840*/  CALL.REL.NOINC `($_ZN2at6native29vectorized_elementwise_kernelILi8EZZZNS0_15cos_kernel_cudaERNS_18TensorIteratorBaseEENKUlvE0_clEvENKUlvE_clEvEUldE_St5arrayIPcLm2EEEEviT0_T1_$__internal_trig_reduction_slowpathd) ;  /* 0x0000002400307944 */ /* 0x000fea0003c00000 */
[----:B------:R-:W-:Y:S05]  /*1850*/  BRA `(.L_x_2556) ;  /* 0x0000000000087947 */ /* 0x000fea0003800000 */
.L_x_2555:
[----:B------:R-:W-:Y:S01]  /*1860*/  DMUL R2, RZ, R10 ;  /* 0x0000000aff027228 */ /* 0x000fe20000000000 */
[----:B------:R-:W-:-:S10]  /*1870*/  IMAD.MOV.U32 R0, RZ, RZ, RZ ;  /* 0x000000ffff007224 */ /* 0x000fd400078e00ff */
.L_x_2556:
[----:B------:R-:W-:Y:S05]  /*1880*/  BSYNC B1 ;  /* 0x0000000000017941 */ /* 0x000fea0003800000 */
.L_x_2554:
        /* <DEDUP_REMOVED lines=31> */
.L_x_2532:
        /* <DEDUP_REMOVED lines=80> */
[----:B------:R-:W-:Y:S05]  /*1f80*/  CALL.REL.NOINC `($_ZN2at6native29vectorized_elementwise_kernelILi8EZZZNS0_15cos_kernel_cudaERNS_18TensorIteratorBaseEENKUlvE0_clEvENKUlvE_clEvEUldE_St5arrayIPcLm2EEEEviT0_T1_$__internal_trig_reduction_slowpathd) ;  /* 0x0000001c00607944 */ /* 0x000fea0003c00000 */
[----:B------:R-:W-:Y:S05]  /*1f90*/  BRA `(.L_x_2561) ;  /* 0x0000000000087947 */ /* 0x000fea0003800000 */
.L_x_2560:
[----:B0-----:R-:W-:Y:S01]  /*1fa0*/  DMUL R2, RZ, R20 ;  /* 0x00000014ff027228 */ /* 0x001fe20000000000 */
[----:B------:R-:W-:-:S10]  /*1fb0*/  IMAD.MOV.U32 R0, RZ, RZ, RZ ;  /* 0x000000ffff007224 */ /* 0x000fd400078e00ff */
.L_x_2561:
[----:B------:R-:W-:Y:S05]  /*1fc0*/  BSYNC B2 ;  /* 0x0000000000027941 */ /* 0x000fea0003800000 */
.L_x_2559:
        /* <DEDUP_REMOVED lines=23> */
.L_x_2558:
[----:B------:R-:W-:Y:S05]  /*2140*/  BSYNC B1 ;  /* 0x0000000000017941 */ /* 0x000fea0003800000 */
.L_x_2557:
        /* <DEDUP_REMOVED lines=28> */
.L_x_2565:
[----:B0-----:R-:W-:Y:S01]  /*2310*/  DMUL R2, RZ, R32 ;  /* 0x00000020ff027228 */ /* 0x001fe20000000000 */
[----:B------:R-:W-:-:S10]  /*2320*/  IMAD.MOV.U32 R0, RZ, RZ, RZ ;  /* 0x000000ffff007224 */ /* 0x000fd400078e00ff */
.L_x_2566:
[----:B------:R-:W-:Y:S05]  /*2330*/  BSYNC B2 ;  /* 0x0000000000027941 */ /* 0x000fea0003800000 */
.L_x_2564:
        /* <DEDUP_REMOVED lines=23> */
.L_x_2563:
[----:B------:R-:W-:Y:S05]  /*24b0*/  BSYNC B1 ;  /* 0x0000000000017941 */ /* 0x000fea0003800000 */
.L_x_2562:
        /* <DEDUP_REMOVED lines=28> */
.L_x_2570:
[----:B0-----:R-:W-:Y:S01]  /*2680*/  DMUL R2, RZ, R8 ;  /* 0x00000008ff027228 */ /* 0x001fe20000000000 */
[----:B------:R-:W-:-:S10]  /*2690*/  MOV R0, RZ ;  /* 0x000000ff00007202 */ /* 0x000fd40000000f00 */
.L_x_2571:
[----:B------:R-:W-:Y:S05]  /*26a0*/  BSYNC B2 ;  /* 0x0000000000027941 */ /* 0x000fea0003800000 */
.L_x_2569:
        /* <DEDUP_REMOVED lines=23> */
.L_x_2568:
[----:B------:R-:W-:Y:S05]  /*2820*/  BSYNC B1 ;  /* 0x0000000000017941 */ /* 0x000fea0003800000 */
.L_x_2567:
        /* <DEDUP_REMOVED lines=28> */
.L_x_2575:
[----:B0-----:R-:W-:Y:S01]  /*29f0*/  DMUL R2, RZ, R10 ;  /* 0x0000000aff027228 */ /* 0x001fe20000000000 */
[----:B------:R-:W-:-:S10]  /*2a00*/  IMAD.MOV.U32 R0, RZ, RZ, RZ ;  /* 0x000000ffff007224 */ /* 0x000fd400078e00ff */
.L_x_2576:
[----:B------:R-:W-:Y:S05]  /*2a10*/  BSYNC B2 ;  /* 0x0000000000027941 */ /* 0x000fea0003800000 */
.L_x_2574:
        /* <DEDUP_REMOVED lines=23> */
.L_x_2573:
[----:B------:R-:W-:Y:S05]  /*2b90*/  BSYNC B1 ;  /* 0x0000000000017941 */ /* 0x000fea0003800000 */
.L_x_2572:
        /* <DEDUP_REMOVED lines=28> */
.L_x_2580:
[----:B0-----:R-:W-:Y:S01]  /*2d60*/  DMUL R2, RZ, R12 ;  /* 0x0000000cff027228 */ /* 0x001fe20000000000 */
[----:B------:R-:W-:-:S10]  /*2d70*/  IMAD.MOV.U32 R0, RZ, RZ, RZ ;  /* 0x000000ffff007224 */ /* 0x000fd400078e00ff */
.L_x_2581:
[----:B------:R-:W-:Y:S05]  /*2d80*/  BSYNC B2 ;  /* 0x0000000000027941 */ /* 0x000fea0003800000 */
.L_x_2579:
        /* <DEDUP_REMOVED lines=23> */
.L_x_2578:
[----:B------:R-:W-:Y:S05]  /*2f00*/  BSYNC B1 ;  /* 0x0000000000017941 */ /* 0x000fea0003800000 */
.L_x_2577:
        /* <DEDUP_REMOVED lines=28> */
.L_x_2585:
[----:B0-----:R-:W-:Y:S01]  /*30d0*/  DMUL R2, RZ, R14 ;  /* 0x0000000eff027228 */ /* 0x001fe20000000000 */
[----:B------:R-:W-:-:S10]  /*30e0*/  IMAD.MOV.U32 R0, RZ, RZ, RZ ;  /* 0x000000ffff007224 */ /* 0x000fd400078e00ff */
.L_x_2586:
[----:B------:R-:W-:Y:S05]  /*30f0*/  BSYNC B2 ;  /* 0x0000000000027941 */ /* 0x000fea0003800000 */
.L_x_2584:
        /* <DEDUP_REMOVED lines=23> */
.L_x_2583:
[----:B------:R-:W-:Y:S05]  /*3270*/  BSYNC B1 ;  /* 0x0000000000017941 */ /* 0x000fea0003800000 */
.L_x_2582:
        /* <DEDUP_REMOVED lines=28> */
.L_x_2590:
[----:B0-----:R-:W-:Y:S01]  /*3440*/  DMUL R2, RZ, R16 ;  /* 0x00000010ff027228 */ /* 0x001fe20000000000 */
[----:B------:R-:W-:-:S10]  /*3450*/  IMAD.MOV.U32 R0, RZ, RZ, RZ ;  /* 0x000000ffff007224 */ /* 0x000fd400078e00ff */
.L_x_2591:
[----:B------:R-:W-:Y:S05]  /*3460*/  BSYNC B2 ;  /* 0x0000000000027941 */ /* 0x000fea0003800000 */
.L_x_2589:
        /* <DEDUP_REMOVED lines=23> */
.L_x_2588:
[----:B------:R-:W-:Y:S05]  /*35e0*/  BSYNC B1 ;  /* 0x0000000000017941 */ /* 0x000fea0003800000 */
.L_x_2587:
        /* <DEDUP_REMOVED lines=28> */
.L_x_2595:
[----:B0-----:R-:W-:Y:S01]  /*37b0*/  DMUL R2, RZ, R18 ;  /* 0x00000012ff027228 */ /* 0x001fe20000000000 */
[----:B------:R-:W-:-:S10]  /*37c0*/  MOV R0, RZ ;  /* 0x000000ff00007202 */ /* 0x000fd40000000f00 */
.L_x_2596:
[----:B------:R-:W-:Y:S05]  /*37d0*/  BSYNC B2 ;  /* 0x0000000000027941 */ /* 0x000fea0003800000 */
.L_x_2594:
        /* <DEDUP_REMOVED lines=23> */
.L_x_2593:
[----:B------:R-:W-:Y:S05]  /*3950*/  BSYNC B1 ;  /* 0x0000000000017941 */ /* 0x000fea0003800000 */
.L_x_2592:
        /* <DEDUP_REMOVED lines=21> */
.L_x_2599:
[----:B------:R-:W-:-:S13]  /*3ab0*/  ISETP.GE.AND P0, PT, R22, R23, PT ;  /* 0x000000171600720c */ /* 0x000fda0003f06270 */
[----:B------:R-:W-:Y:S05]  /*3ac0*/  @P0 BRA `(.L_x_2601) ;  /* 0x0000000000300947 */ /* 0x000fea0003800000 */
[----:B01----:R-:W0:Y:S01]  /*3ad0*/  LDC.64 R4, c[0x0][0x218] ;  /* 0x00008600ff047b82 */ /* 0x003e220000000a00 */
[----:B------:R-:W-:Y:S02]  /*3ae0*/  IMAD.IADD R7, R42, 0x1, R22 ;  /* 0x000000012a077824 */ /* 0x000fe400078e0216 */
[----:B------:R-:W-:Y:S02]  /*3af0*/  VIADD R22, R22, 0x80 ;  /* 0x0000008016167836 */ /* 0x000fe40000000000 */
[----:B0-----:R-:W-:-:S05]  /*3b00*/  IMAD.WIDE.U32 R4, R7, 0x8, R4 ;  /* 0x0000000807047825 */ /* 0x001fca00078e0004 */
[----:B------:R1:W-:Y:S02]  /*3b10*/  STG.E.64 desc[UR6][R4.64], R30 ;  /* 0x0000001e04007986 */ /* 0x0003e4000c101b06 */
.L_x_2600:
[----:B------:R-:W-:-:S13]  /*3b20*/  ISETP.GE.AND P0, PT, R22, R23, PT ;  /* 0x000000171600720c */ /* 0x000fda0003f06270 */
[----:B------:R-:W-:Y:S05]  /*3b30*/  @P0 BRA `(.L_x_2602) ;  /* 0x0000000000340947 */ /* 0x000fea0003800000 */
[----:B01----:R-:W0:Y:S01]  /*3b40*/  LDC.64 R4, c[0x0][0x218] ;  /* 0x00008600ff047b82 */ /* 0x003e220000000a00 */
[----:B------:R-:W-:Y:S02]  /*3b50*/  IMAD.IADD R7, R42, 0x1, R22 ;  /* 0x000000012a077824 */ /* 0x000fe400078e0216 */
[----:B------:R-:W-:Y:S02]  /*3b60*/  VIADD R22, R22, 0x80 ;  /* 0x0000008016167836 */ /* 0x000fe40000000000 */
[----:B0-----:R-:W-:-:S05]  /*3b70*/  IMAD.WIDE.U32 R4, R7, 0x8, R4 ;  /* 0x0000000807047825 */ /* 0x001fca00078e0004 */
[----:B-----5:R2:W-:Y:S02]  /*3b80*/  STG.E.64 desc[UR6][R4.64], R12 ;  /* 0x0000000c04007986 */ /* 0x0205e4000c101b06 */
.L_x_2601:
        /* <DEDUP_REMOVED lines=8> */
.L_x_2602:
[----:B------:R-:W-:Y:S05]  /*3c10*/  BSYNC B1 ;  /* 0x0000000000017941 */ /* 0x000fea0003800000 */
.L_x_2598:
[----:B------:R-:W-:-:S13]  /*3c20*/  ISETP.GE.AND P0, PT, R22, R23, PT ;  /* 0x000000171600720c */ /* 0x000fda0003f06270 */
[----:B012---:R-:W0:Y:S01]  /*3c30*/  @!P0 LDC.64 R4, c[0x0][0x218] ;  /* 0x00008600ff048b82 */ /* 0x007e220000000a00 */
[----:B------:R-:W-:Y:S02]  /*3c40*/  @!P0 IMAD.IADD R7, R42, 0x1, R22 ;  /* 0x000000012a078824 */ /* 0x000fe400078e0216 */
[----:B------:R-:W-:Y:S02]  /*3c50*/  @!P0 VIADD R22, R22, 0x80 ;  /* 0x0000008016168836 */ /* 0x000fe40000000000 */
[----:B0-----:R-:W-:-:S05]  /*3c60*/  @!P0 IMAD.WIDE.U32 R4, R7, 0x8, R4 ;  /* 0x0000000807048825 */ /* 0x001fca00078e0004 */
[----:B-----5:R3:W-:Y:S02]  /*3c70*/  @!P0 STG.E.64 desc[UR6][R4.64], R8 ;  /* 0x0000000804008986 */ /* 0x0207e4000c101b06 */
.L_x_2603:
[----:B------:R-:W-:Y:S05]  /*3c80*/  BSYNC B0 ;  /* 0x0000000000007941 */ /* 0x000fea0003800000 */
.L_x_2597:
        /* <DEDUP_REMOVED lines=8> */
        .type           $_ZN2at6native29vectorized_elementwise_kernelILi8EZZZNS0_15cos_kernel_cudaERNS_18TensorIteratorBaseEENKUlvE0_clEvENKUlvE_clEvEUldE_St5arrayIPcLm2EEEEviT0_T1_$__internal_trig_reduction_slowpathd,@function
        .size           $_ZN2at6native29vectorized_elementwise_kernelILi8EZZZNS0_15cos_kernel_cudaERNS_18TensorIteratorBaseEENKUlvE0_clEvENKUlvE_clEvEUldE_St5arrayIPcLm2EEEEviT0_T1_$__internal_trig_reduction_slowpathd,(.L_x_2615 - $_ZN2at6native29vectorized_elementwise_kernelILi8EZZZNS0_15cos_kernel_cudaERNS_18TensorIteratorBaseEENKUlvE0_clEvENKUlvE_clEvEUldE_St5arrayIPcLm2EEEEviT0_T1_$__internal_trig_reduction_slowpathd)
$_ZN2at6native29vectorized_elementwise_kernelILi8EZZZNS0_15cos_kernel_cudaERNS_18TensorIteratorBaseEENKUlvE0_clEvENKUlvE_clEvEUldE_St5arrayIPcLm2EEEEviT0_T1_$__internal_trig_reduction_slowpathd:
        /* <DEDUP_REMOVED lines=33> */
.L_x_2607:
        /* <DEDUP_REMOVED lines=25> */
.L_x_2606:
[----:B------:R-:W-:Y:S05]  /*40b0*/  BSYNC B0 ;  /* 0x0000000000007941 */ /* 0x000fea0003800000 */
.L_x_2605:
        /* <DEDUP_REMOVED lines=91> */
.L_x_2604:
[----:B------:R-:W-:Y:S02]  /*4670*/  IMAD.MOV.U32 R29, RZ, RZ, 0x0 ;  /* 0x00000000ff1d7424 */ /* 0x000fe400078e00ff */
[----:B------:R-:W-:Y:S02]  /*4680*/  IMAD.MOV.U32 R3, RZ, RZ, R2 ;  /* 0x000000ffff037224 */ /* 0x000fe400078e0002 */
[----:B------:R-:W-:Y:S01]  /*4690*/  IMAD.MOV.U32 R2, RZ, RZ, R6 ;  /* 0x000000ffff027224 */ /* 0x000fe200078e0006 */
[----:B------:R-:W-:Y:S06]  /*46a0*/  RET.REL.NODEC R28 `(_ZN2at6native29vectorized_elementwise_kernelILi8EZZZNS0_15cos_kernel_cudaERNS_18TensorIteratorBaseEENKUlvE0_clEvENKUlvE_clEvEUldE_St5arrayIPcLm2EEEEviT0_T1_) ;  /* 0xffffffb81c547950 */ /* 0x000fec0003c3ffff */
.L_x_2608:
        /* <DEDUP_REMOVED lines=13> */
.L_x_2615:


//--------------------- .nv.global.init           --------------------------
	.section	.nv.global.init,"aw",@progbits
	.align	16
.nv.global.init:
	.type		__cudart_sin_cos_coeffs,@object
	.size		__cudart_sin_cos_coeffs,(__cudart_i2opi_d - __cudart_sin_cos_coeffs)
__cudart_sin_cos_coeffs:
        /*0000*/ 	.byte	0x46, 0xd2, 0xb0, 0x2c, 0xf1, 0xe5, 0x5a, 0xbe, 0x92, 0xe3, 0xac, 0x69, 0xe3, 0x1d, 0xc7, 0x3e
        /*0010*/ 	.byte	0xa1, 0x62, 0xdb, 0x19, 0xa0, 0x01, 0x2a, 0xbf, 0x18, 0x08, 0x11, 0x11, 0x11, 0x11, 0x81, 0x3f
        /*0020*/ 	.byte	0x54, 0x55, 0x55, 0x55, 0x55, 0x55, 0xc5, 0xbf, 0x00, 0x00, 0x00, 0x00, 0x00, 0x00, 0x00, 0x00
        /*0030*/ 	.byte	0x00, 0x00, 0x00, 0x00, 0x00, 0x00, 0x00, 0x00, 0x64, 0x81, 0xfd, 0x20, 0x83, 0xff, 0xa8, 0xbd
        /*0040*/ 	.byte	0x28, 0x85, 0xef, 0xc1, 0xa7, 0xee, 0x21, 0x3e, 0xd9, 0xe6, 0x06, 0x8e, 0x4f, 0x7e, 0x92, 0xbe
        /*0050*/ 	.byte	0xe9, 0xbc, 0xdd, 0x19, 0xa0, 0x01, 0xfa, 0x3e, 0x47, 0x5d, 0xc1, 0x16, 0x6c, 0xc1, 0x56, 0xbf
        /*0060*/ 	.byte	0x51, 0x55, 0x55, 0x55, 0x55, 0x55, 0xa5, 0x3f, 0x00, 0x00, 0x00, 0x00, 0x00, 0x00, 0xe0, 0xbf
        /*0070*/ 	.byte	0x00, 0x00, 0x00, 0x00, 0x00, 0x00, 0xf0, 0x3f, 0x00, 0x00, 0x00, 0x00, 0x00, 0x00, 0x00, 0x00
	.type		__cudart_i2opi_d,@object
	.size		__cudart_i2opi_d,($str$6 - __cudart_i2opi_d)
__cudart_i2opi_d:
        /* <DEDUP_REMOVED lines=9> */
	.type		$str$6,@object
	.size		$str$6,(__unnamed_3 - $str$6)
$str$6:
        /*0110*/ 	.byte	0x66, 0x61, 0x6c, 0x73, 0x65, 0x00
	.type		__unnamed_3,@object
	.size		__unnamed_3,(__unnamed_7 - __unnamed_3)
__unnamed_3:
        /*0116*/ 	.byte	0x66, 0x65, 0x74, 0x63, 0x68, 0x5f, 0x61, 0x6e, 0x64, 0x5f, 0x63, 0x61, 0x73, 0x74, 0x00
	.type		__unnamed_7,@object
	.size		__unnamed_7,(__unnamed_1 - __unnamed_7)
__unnamed_7:
        /*0125*/ 	.byte	0x66, 0x65, 0x74, 0x63, 0x68, 0x5f, 0x61, 0x6e, 0x64, 0x5f, 0x63, 0x61, 0x73, 0x74, 0x00
	.type		__unnamed_1,@object
	.size		__unnamed_1,(__unnamed_5 - __unnamed_1)
__unnamed_1:
        /*0134*/ 	.byte	0x66, 0x65, 0x74, 0x63, 0x68, 0x5f, 0x61, 0x6e, 0x64, 0x5f, 0x63, 0x61, 0x73, 0x74, 0x00
	.type		__unnamed_5,@object
	.size		__unnamed_5,(__unnamed_4 - __unnamed_5)
__unnamed_5:
        /*0143*/ 	.byte	0x66, 0x65, 0x74, 0x63, 0x68, 0x5f, 0x61, 0x6e, 0x64, 0x5f, 0x63, 0x61, 0x73, 0x74, 0x00
	.type		__unnamed_4,@object
	.size		__unnamed_4,(__unnamed_8 - __unnamed_4)
__unnamed_4:
        /*0152*/ 	.byte	0x63, 0x61, 0x73, 0x74, 0x5f, 0x61, 0x6e, 0x64, 0x5f, 0x73, 0x74, 0x6f, 0x72, 0x65, 0x00
	.type		__unnamed_8,@object
	.size		__unnamed_8,(__unnamed_2 - __unnamed_8)
__unnamed_8:
        /*0161*/ 	.byte	0x63, 0x61, 0x73, 0x74, 0x5f, 0x61, 0x6e, 0x64, 0x5f, 0x73, 0x74, 0x6f, 0x72, 0x65, 0x00
	.type		__unnamed_2,@object
	.size		__unnamed_2,(__unnamed_6 - __unnamed_2)
__unnamed_2:
        /*0170*/ 	.byte	0x63, 0x61, 0x73, 0x74, 0x5f, 0x61, 0x6e, 0x64, 0x5f, 0x73, 0x74, 0x6f, 0x72, 0x65, 0x00
	.type		__unnamed_6,@object
	.size		__unnamed_6,($str$7 - __unnamed_6)
__unnamed_6:
        /*017f*/ 	.byte	0x63, 0x61, 0x73, 0x74, 0x5f, 0x61, 0x6e, 0x64, 0x5f, 0x73, 0x74, 0x6f, 0x72, 0x65, 0x00
	.type		$str$7,@object
	.size		$str$7,(.L_37 - $str$7)
$str$7:
        /*018e*/ 	.byte	0x2f, 0x72, 0x6f, 0x6f, 0x74, 0x2f, 0x2e, 0x70, 0x79, 0x65, 0x6e, 0x76, 0x2f, 0x76, 0x65, 0x72
        /*019e*/ 	.byte	0x73, 0x69, 0x6f, 0x6e, 0x73, 0x2f, 0x33, 0x2e, 0x31, 0x33, 0x2e, 0x31, 0x32, 0x2f, 0x6c, 0x69
        /*01ae*/ 	.byte	0x62, 0x2f, 0x70, 0x79, 0x74, 0x68, 0x6f, 0x6e, 0x33, 0x2e, 0x31, 0x33, 0x2f, 0x73, 0x69, 0x74
        /*01be*/ 	.byte	0x65, 0x2d, 0x70, 0x61, 0x63, 0x6b, 0x61, 0x67, 0x65, 0x73, 0x2f, 0x74, 0x6f, 0x72, 0x63, 0x68
        /*01ce*/ 	.byte	0x2f, 0x69, 0x6e, 0x63, 0x6c, 0x75, 0x64, 0x65, 0x2f, 0x63, 0x31, 0x30, 0x2f, 0x63, 0x6f, 0x72
        /*01de*/ 	.byte	0x65, 0x2f, 0x44, 0x79, 0x6e, 0x61, 0x6d, 0x69, 0x63, 0x43, 0x61, 0x73, 0x74, 0x2e, 0x68, 0x00
.L_37:


//--------------------- .nv.shared.reserved.0     --------------------------
	.section	.nv.shared.reserved.0,"aw",@nobits
	.weak		__nv_reservedSMEM_offset_0_alias
	.size		__nv_reservedSMEM_offset_0_alias, 0, 0
	.other		__nv_reservedSMEM_offset_0_alias,@"STO_CUDA_RESERVED_SHARED STV_DEFAULT"
__nv_reservedSMEM_offset_0_alias:
	.zero		0


//--------------------- .nv.global                --------------------------
	.section	.nv.global,"aw",@nobits
.nv.global:
	.type		_ZN57_INTERNAL_cbff1b48_26_UnaryGeometricCosKernel_cu_2ee9eea24cuda3std3__48in_placeE,@object
	.size		_ZN57_INTERNAL_cbff1b48_26_UnaryGeometricCosKernel_cu_2ee9eea24cuda3std3__48in_placeE,(_ZN57_INTERNAL_cbff1b48_26_UnaryGeometricCosKernel_cu_2ee9eea24cuda3std6ranges3__45__cpo8distanceE - _ZN57_INTERNAL_cbff1b48_26_UnaryGeometricCosKernel_cu_2ee9eea24cuda3std3__48in_placeE)
_ZN57_INTERNAL_cbff1b48_26_UnaryGeometricCosKernel_cu_2ee9eea24cuda3std3__48in_placeE:
	.zero		1
	.type		_ZN57_INTERNAL_cbff1b48_26_UnaryGeometricCosKernel_cu_2ee9eea24cuda3std6ranges3__45__cpo8distanceE,@object
	.size		_ZN57_INTERNAL_cbff1b48_26_UnaryGeometricCosKernel_cu_2ee9eea24cuda3std6ranges3__45__cpo8distanceE,(_ZN57_INTERNAL_cbff1b48_26_UnaryGeometricCosKernel_cu_2ee9eea24cuda3std3__45__cpo6cbeginE - _ZN57_INTERNAL_cbff1b48_26_UnaryGeometricCosKernel_cu_2ee9eea24cuda3std6ranges3__45__cpo8distanceE)
_ZN57_INTERNAL_cbff1b48_26_UnaryGeometricCosKernel_cu_2ee9eea24cuda3std6ranges3__45__cpo8distanceE:
	.zero		1
	.type		_ZN57_INTERNAL_cbff1b48_26_UnaryGeometricCosKernel_cu_2ee9eea24cuda3std3__45__cpo6cbeginE,@object
	.size		_ZN57_INTERNAL_cbff1b48_26_UnaryGeometricCosKernel_cu_2ee9eea24cuda3std3__45__cpo6cbeginE,(_ZN57_INTERNAL_cbff1b48_26_UnaryGeometricCosKernel_cu_2ee9eea24cuda3std6ranges3__45__cpo7advanceE - _ZN57_INTERNAL_cbff1b48_26_UnaryGeometricCosKernel_cu_2ee9eea24cuda3std3__45__cpo6cbeginE)
_ZN57_INTERNAL_cbff1b48_26_UnaryGeometricCosKernel_cu_2ee9eea24cuda3std3__45__cpo6cbeginE:
	.zero		1
	.type		_ZN57_INTERNAL_cbff1b48_26_UnaryGeometricCosKernel_cu_2ee9eea24cuda3std6ranges3__45__cpo7advanceE,@object
	.size		_ZN57_INTERNAL_cbff1b48_26_UnaryGeometricCosKernel_cu_2ee9eea24cuda3std6ranges3__45__cpo7advanceE,(_ZN57_INTERNAL_cbff1b48_26_UnaryGeometricCosKernel_cu_2ee9eea24cuda3std3__45__cpo7crbeginE - _ZN57_INTERNAL_cbff1b48_26_UnaryGeometricCosKernel_cu_2ee9eea24cuda3std6ranges3__45__cpo7advanceE)
_ZN57_INTERNAL_cbff1b48_26_UnaryGeometricCosKernel_cu_2ee9eea24cuda3std6ranges3__45__cpo7advanceE:
	.zero		1
	.type		_ZN57_INTERNAL_cbff1b48_26_UnaryGeometricCosKernel_cu_2ee9eea24cuda3std3__45__cpo7crbeginE,@object
	.size		_ZN57_INTERNAL_cbff1b48_26_UnaryGeometricCosKernel_cu_2ee9eea24cuda3std3__45__cpo7crbeginE,(_ZN57_INTERNAL_cbff1b48_26_UnaryGeometricCosKernel_cu_2ee9eea24cuda3std6ranges3__45__cpo4dataE - _ZN57_INTERNAL_cbff1b48_26_UnaryGeometricCosKernel_cu_2ee9eea24cuda3std3__45__cpo7crbeginE)
_ZN57_INTERNAL_cbff1b48_26_UnaryGeometricCosKernel_cu_2ee9eea24cuda3std3__45__cpo7crbeginE:
	.zero		1
	.type		_ZN57_INTERNAL_cbff1b48_26_UnaryGeometricCosKernel_cu_2ee9eea24cuda3std6ranges3__45__cpo4dataE,@object
	.size		_ZN57_INTERNAL_cbff1b48_26_UnaryGeometricCosKernel_cu_2ee9eea24cuda3std6ranges3__45__cpo4dataE,(_ZN57_INTERNAL_cbff1b48_26_UnaryGeometricCosKernel_cu_2ee9eea24cuda3std6ranges3__45__cpo5beginE - _ZN57_INTERNAL_cbff1b48_26_UnaryGeometricCosKernel_cu_2ee9eea24cuda3std6ranges3__45__cpo4dataE)
_ZN57_INTERNAL_cbff1b48_26_UnaryGeometricCosKernel_cu_2ee9eea24cuda3std6ranges3__45__cpo4dataE:
	.zero		1
	.type		_ZN57_INTERNAL_cbff1b48_26_UnaryGeometricCosKernel_cu_2ee9eea24cuda3std6ranges3__45__cpo5beginE,@object
	.size		_ZN57_INTERNAL_cbff1b48_26_UnaryGeometricCosKernel_cu_2ee9eea24cuda3std6ranges3__45__cpo5beginE,(_ZN57_INTERNAL_cbff1b48_26_UnaryGeometricCosKernel_cu_2ee9eea24cuda3std3__459_GLOBAL__N__cbff1b48_26_UnaryGeometricCosKernel_cu_2ee9eea26ignoreE - _ZN57_INTERNAL_cbff1b48_26_UnaryGeometricCosKernel_cu_2ee9eea24cuda3std6ranges3__45__cpo5beginE)
_ZN57_INTERNAL_cbff1b48_26_UnaryGeometricCosKernel_cu_2ee9eea24cuda3std6ranges3__45__cpo5beginE:
	.zero		1
	.type		_ZN57_INTERNAL_cbff1b48_26_UnaryGeometricCosKernel_cu_2ee9eea24cuda3std3__459_GLOBAL__N__cbff1b48_26_UnaryGeometricCosKernel_cu_2ee9eea26ignoreE,@object
	.size		_ZN57_INTERNAL_cbff1b48_26_UnaryGeometricCosKernel_cu_2ee9eea24cuda3std3__459_GLOBAL__N__cbff1b48_26_UnaryGeometricCosKernel_cu_2ee9eea26ignoreE,(_ZN57_INTERNAL_cbff1b48_26_UnaryGeometricCosKernel_cu_2ee9eea24cuda3std6ranges3__45__cpo4sizeE - _ZN57_INTERNAL_cbff1b48_26_UnaryGeometricCosKernel_cu_2ee9eea24cuda3std3__459_GLOBAL__N__cbff1b48_26_UnaryGeometricCosKernel_cu_2ee9eea26ignoreE)
_ZN57_INTERNAL_cbff1b48_26_UnaryGeometricCosKernel_cu_2ee9eea24cuda3std3__459_GLOBAL__N__cbff1b48_26_UnaryGeometricCosKernel_cu_2ee9eea26ignoreE:
	.zero		1
	.type		_ZN57_INTERNAL_cbff1b48_26_UnaryGeometricCosKernel_cu_2ee9eea24cuda3std6ranges3__45__cpo4sizeE,@object
	.size		_ZN57_INTERNAL_cbff1b48_26_UnaryGeometricCosKernel_cu_2ee9eea24cuda3std6ranges3__45__cpo4sizeE,(_ZN57_INTERNAL_cbff1b48_26_UnaryGeometricCosKernel_cu_2ee9eea24cuda3std3__45__cpo5beginE - _ZN57_INTERNAL_cbff1b48_26_UnaryGeometricCosKernel_cu_2ee9eea24cuda3std6ranges3__45__cpo4sizeE)
_ZN57_INTERNAL_cbff1b48_26_UnaryGeometricCosKernel_cu_2ee9eea24cuda3std6ranges3__45__cpo4sizeE:
	.zero		1
	.type		_ZN57_INTERNAL_cbff1b48_26_UnaryGeometricCosKernel_cu_2ee9eea24cuda3std3__45__cpo5beginE,@object
	.size		_ZN57_INTERNAL_cbff1b48_26_UnaryGeometricCosKernel_cu_2ee9eea24cuda3std3__45__cpo5beginE,(_ZN57_INTERNAL_cbff1b48_26_UnaryGeometricCosKernel_cu_2ee9eea24cuda3std6ranges3__45__cpo6cbeginE - _ZN57_INTERNAL_cbff1b48_26_UnaryGeometricCosKernel_cu_2ee9eea24cuda3std3__45__cpo5beginE)
_ZN57_INTERNAL_cbff1b48_26_UnaryGeometricCosKernel_cu_2ee9eea24cuda3std3__45__cpo5beginE:
	.zero		1
	.type		_ZN57_INTERNAL_cbff1b48_26_UnaryGeometricCosKernel_cu_2ee9eea24cuda3std6ranges3__45__cpo6cbeginE,@object
	.size		_ZN57_INTERNAL_cbff1b48_26_UnaryGeometricCosKernel_cu_2ee9eea24cuda3std6ranges3__45__cpo6cbeginE,(_ZN57_INTERNAL_cbff1b48_26_UnaryGeometricCosKernel_cu_2ee9eea24cuda3std3__45__cpo6rbeginE - _ZN57_INTERNAL_cbff1b48_26_UnaryGeometricCosKernel_cu_2ee9eea24cuda3std6ranges3__45__cpo6cbeginE)
_ZN57_INTERNAL_cbff1b48_26_UnaryGeometricCosKernel_cu_2ee9eea24cuda3std6ranges3__45__cpo6cbeginE:
	.zero		1
	.type		_ZN57_INTERNAL_cbff1b48_26_UnaryGeometricCosKernel_cu_2ee9eea24cuda3std3__45__cpo6rbeginE,@object
	.size		_ZN57_INTERNAL_cbff1b48_26_UnaryGeometricCosKernel_cu_2ee9eea24cuda3std3__45__cpo6rbeginE,(_ZN57_INTERNAL_cbff1b48_26_UnaryGeometricCosKernel_cu_2ee9eea24cuda3std6ranges3__45__cpo4nextE - _ZN57_INTERNAL_cbff1b48_26_UnaryGeometricCosKernel_cu_2ee9eea24cuda3std3__45__cpo6rbeginE)
_ZN57_INTERNAL_cbff1b48_26_UnaryGeometricCosKernel_cu_2ee9eea24cuda3std3__45__cpo6rbeginE:
	.zero		1
	.type		_ZN57_INTERNAL_cbff1b48_26_UnaryGeometricCosKernel_cu_2ee9eea24cuda3std6ranges3__45__cpo4nextE,@object
	.size		_ZN57_INTERNAL_cbff1b48_26_UnaryGeometricCosKernel_cu_2ee9eea24cuda3std6ranges3__45__cpo4nextE,(_ZN57_INTERNAL_cbff1b48_26_UnaryGeometricCosKernel_cu_2ee9eea24cuda3std6ranges3__45__cpo4swapE - _ZN57_INTERNAL_cbff1b48_26_UnaryGeometricCosKernel_cu_2ee9eea24cuda3std6ranges3__45__cpo4nextE)
_ZN57_INTERNAL_cbff1b48_26_UnaryGeometricCosKernel_cu_2ee9eea24cuda3std6ranges3__45__cpo4nextE:
	.zero		1
	.type		_ZN57_INTERNAL_cbff1b48_26_UnaryGeometricCosKernel_cu_2ee9eea24cuda3std6ranges3__45__cpo4swapE,@object
	.size		_ZN57_INTERNAL_cbff1b48_26_UnaryGeometricCosKernel_cu_2ee9eea24cuda3std6ranges3__45__cpo4swapE,(_ZN57_INTERNAL_cbff1b48_26_UnaryGeometricCosKernel_cu_2ee9eea24cuda3std3__420unreachable_sentinelE - _ZN57_INTERNAL_cbff1b48_26_UnaryGeometricCosKernel_cu_2ee9eea24cuda3std6ranges3__45__cpo4swapE)
_ZN57_INTERNAL_cbff1b48_26_UnaryGeometricCosKernel_cu_2ee9eea24cuda3std6ranges3__45__cpo4swapE:
	.zero		1
	.type		_ZN57_INTERNAL_cbff1b48_26_UnaryGeometricCosKernel_cu_2ee9eea24cuda3std3__420unreachable_sentinelE,@object
	.size		_ZN57_INTERNAL_cbff1b48_26_UnaryGeometricCosKernel_cu_2ee9eea24cuda3std3__420unreachable_sentinelE,(_ZN57_INTERNAL_cbff1b48_26_UnaryGeometricCosKernel_cu_2ee9eea26thrust23THRUST_300001_SM_900_NS6system6detail10sequential3seqE - _ZN57_INTERNAL_cbff1b48_26_UnaryGeometricCosKernel_cu_2ee9eea24cuda3std3__420unreachable_sentinelE)
_ZN57_INTERNAL_cbff1b48_26_UnaryGeometricCosKernel_cu_2ee9eea24cuda3std3__420unreachable_sentinelE:
	.zero		1
	.type		_ZN57_INTERNAL_cbff1b48_26_UnaryGeometricCosKernel_cu_2ee9eea26thrust23THRUST_300001_SM_900_NS6system6detail10sequential3seqE,@object
	.size		_ZN57_INTERNAL_cbff1b48_26_UnaryGeometricCosKernel_cu_2ee9eea26thrust23THRUST_300001_SM_900_NS6system6detail10sequential3seqE,(_ZN57_INTERNAL_cbff1b48_26_UnaryGeometricCosKernel_cu_2ee9eea24cuda3std3__45__cpo4cendE - _ZN57_INTERNAL_cbff1b48_26_UnaryGeometricCosKernel_cu_2ee9eea26thrust23THRUST_300001_SM_900_NS6system6detail10sequential3seqE)
_ZN57_INTERNAL_cbff1b48_26_UnaryGeometricCosKernel_cu_2ee9eea26thrust23THRUST_300001_SM_900_NS6system6detail10sequential3seqE:
	.zero		1
	.type		_ZN57_INTERNAL_cbff1b48_26_UnaryGeometricCosKernel_cu_2ee9eea24cuda3std3__45__cpo4cendE,@object
	.size		_ZN57_INTERNAL_cbff1b48_26_UnaryGeometricCosKernel_cu_2ee9eea24cuda3std3__45__cpo4cendE,(_ZN57_INTERNAL_cbff1b48_26_UnaryGeometricCosKernel_cu_2ee9eea24cuda3std6ranges3__45__cpo9iter_swapE - _ZN57_INTERNAL_cbff1b48_26_UnaryGeometricCosKernel_cu_2ee9eea24cuda3std3__45__cpo4cendE)
_ZN57_INTERNAL_cbff1b48_26_UnaryGeometricCosKernel_cu_2ee9eea24cuda3std3__45__cpo4cendE:
	.zero		1
	.type		_ZN57_INTERNAL_cbff1b48_26_UnaryGeometricCosKernel_cu_2ee9eea24cuda3std6ranges3__45__cpo9iter_swapE,@object
	.size		_ZN57_INTERNAL_cbff1b48_26_UnaryGeometricCosKernel_cu_2ee9eea24cuda3std6ranges3__45__cpo9iter_swapE,(_ZN57_INTERNAL_cbff1b48_26_UnaryGeometricCosKernel_cu_2ee9eea24cuda3std3__45__cpo5crendE - _ZN57_INTERNAL_cbff1b48_26_UnaryGeometricCosKernel_cu_2ee9eea24cuda3std6ranges3__45__cpo9iter_swapE)
_ZN57_INTERNAL_cbff1b48_26_UnaryGeometricCosKernel_cu_2ee9eea24cuda3std6ranges3__45__cpo9iter_swapE:
	.zero		1
	.type		_ZN57_INTERNAL_cbff1b48_26_UnaryGeometricCosKernel_cu_2ee9eea24cuda3std3__45__cpo5crendE,@object
	.size		_ZN57_INTERNAL_cbff1b48_26_UnaryGeometricCosKernel_cu_2ee9eea24cuda3std3__45__cpo5crendE,(_ZN57_INTERNAL_cbff1b48_26_UnaryGeometricCosKernel_cu_2ee9eea24cuda3std6ranges3__45__cpo5cdataE - _ZN57_INTERNAL_cbff1b48_26_UnaryGeometricCosKernel_cu_2ee9eea24cuda3std3__45__cpo5crendE)
_ZN57_INTERNAL_cbff1b48_26_UnaryGeometricCosKernel_cu_2ee9eea24cuda3std3__45__cpo5crendE:
	.zero		1
	.type		_ZN57_INTERNAL_cbff1b48_26_UnaryGeometricCosKernel_cu_2ee9eea24cuda3std6ranges3__45__cpo5cdataE,@object
	.size		_ZN57_INTERNAL_cbff1b48_26_UnaryGeometricCosKernel_cu_2ee9eea24cuda3std6ranges3__45__cpo5cdataE,(_ZN57_INTERNAL_cbff1b48_26_UnaryGeometricCosKernel_cu_2ee9eea24cuda3std6ranges3__45__cpo3endE - _ZN57_INTERNAL_cbff1b48_26_UnaryGeometricCosKernel_cu_2ee9eea24cuda3std6ranges3__45__cpo5cdataE)
_ZN57_INTERNAL_cbff1b48_26_UnaryGeometricCosKernel_cu_2ee9eea24cuda3std6ranges3__45__cpo5cdataE:
	.zero		1
	.type		_ZN57_INTERNAL_cbff1b48_26_UnaryGeometricCosKernel_cu_2ee9eea24cuda3std6ranges3__45__cpo3endE,@object
	.size		_ZN57_INTERNAL_cbff1b48_26_UnaryGeometricCosKernel_cu_2ee9eea24cuda3std6ranges3__45__cpo3endE,(_ZN57_INTERNAL_cbff1b48_26_UnaryGeometricCosKernel_cu_2ee9eea24cuda3std3__419piecewise_constructE - _ZN57_INTERNAL_cbff1b48_26_UnaryGeometricCosKernel_cu_2ee9eea24cuda3std6ranges3__45__cpo3endE)
_ZN57_INTERNAL_cbff1b48_26_UnaryGeometricCosKernel_cu_2ee9eea24cuda3std6ranges3__45__cpo3endE:
	.zero		1
	.type		_ZN57_INTERNAL_cbff1b48_26_UnaryGeometricCosKernel_cu_2ee9eea24cuda3std3__419piecewise_constructE,@object
	.size		_ZN57_INTERNAL_cbff1b48_26_UnaryGeometricCosKernel_cu_2ee9eea24cuda3std3__419piecewise_constructE,(_ZN57_INTERNAL_cbff1b48_26_UnaryGeometricCosKernel_cu_2ee9eea24cuda3std6ranges3__45__cpo5ssizeE - _ZN57_INTERNAL_cbff1b48_26_UnaryGeometricCosKernel_cu_2ee9eea24cuda3std3__419piecewise_constructE)
_ZN57_INTERNAL_cbff1b48_26_UnaryGeometricCosKernel_cu_2ee9eea24cuda3std3__419piecewise_constructE:
	.zero		1
	.type		_ZN57_INTERNAL_cbff1b48_26_UnaryGeometricCosKernel_cu_2ee9eea24cuda3std6ranges3__45__cpo5ssizeE,@object
	.size		_ZN57_INTERNAL_cbff1b48_26_UnaryGeometricCosKernel_cu_2ee9eea24cuda3std6ranges3__45__cpo5ssizeE,(_ZN57_INTERNAL_cbff1b48_26_UnaryGeometricCosKernel_cu_2ee9eea24cuda3std3__45__cpo3endE - _ZN57_INTERNAL_cbff1b48_26_UnaryGeometricCosKernel_cu_2ee9eea24cuda3std6ranges3__45__cpo5ssizeE)
_ZN57_INTERNAL_cbff1b48_26_UnaryGeometricCosKernel_cu_2ee9eea24cuda3std6ranges3__45__cpo5ssizeE:
	.zero		1
	.type		_ZN57_INTERNAL_cbff1b48_26_UnaryGeometricCosKernel_cu_2ee9eea24cuda3std3__45__cpo3endE,@object
	.size		_ZN57_INTERNAL_cbff1b48_26_UnaryGeometricCosKernel_cu_2ee9eea24cuda3std3__45__cpo3endE,(_ZN57_INTERNAL_cbff1b48_26_UnaryGeometricCosKernel_cu_2ee9eea24cuda3std6ranges3__45__cpo4cendE - _ZN57_INTERNAL_cbff1b48_26_UnaryGeometricCosKernel_cu_2ee9eea24cuda3std3__45__cpo3endE)
_ZN57_INTERNAL_cbff1b48_26_UnaryGeometricCosKernel_cu_2ee9eea24cuda3std3__45__cpo3endE:
	.zero		1
	.type		_ZN57_INTERNAL_cbff1b48_26_UnaryGeometricCosKernel_cu_2ee9eea24cuda3std6ranges3__45__cpo4cendE,@object
	.size		_ZN57_INTERNAL_cbff1b48_26_UnaryGeometricCosKernel_cu_2ee9eea24cuda3std6ranges3__45__cpo4cendE,(_ZN57_INTERNAL_cbff1b48_26_UnaryGeometricCosKernel_cu_2ee9eea24cuda3std3__45__cpo4rendE - _ZN57_INTERNAL_cbff1b48_26_UnaryGeometricCosKernel_cu_2ee9eea24cuda3std6ranges3__45__cpo4cendE)
_ZN57_INTERNAL_cbff1b48_26_UnaryGeometricCosKernel_cu_2ee9eea24cuda3std6ranges3__45__cpo4cendE:
	.zero		1
	.type		_ZN57_INTERNAL_cbff1b48_26_UnaryGeometricCosKernel_cu_2ee9eea24cuda3std3__45__cpo4rendE,@object
	.size		_ZN57_INTERNAL_cbff1b48_26_UnaryGeometricCosKernel_cu_2ee9eea24cuda3std3__45__cpo4rendE,(_ZN57_INTERNAL_cbff1b48_26_UnaryGeometricCosKernel_cu_2ee9eea24cuda3std6ranges3__45__cpo4prevE - _ZN57_INTERNAL_cbff1b48_26_UnaryGeometricCosKernel_cu_2ee9eea24cuda3std3__45__cpo4rendE)
_ZN57_INTERNAL_cbff1b48_26_UnaryGeometricCosKernel_cu_2ee9eea24cuda3std3__45__cpo4rendE:
	.zero		1
	.type		_ZN57_INTERNAL_cbff1b48_26_UnaryGeometricCosKernel_cu_2ee9eea24cuda3std6ranges3__45__cpo4prevE,@object
	.size		_ZN57_INTERNAL_cbff1b48_26_UnaryGeometricCosKernel_cu_2ee9eea24cuda3std6ranges3__45__cpo4prevE,(_ZN57_INTERNAL_cbff1b48_26_UnaryGeometricCosKernel_cu_2ee9eea24cuda3std6ranges3__45__cpo9iter_moveE - _ZN57_INTERNAL_cbff1b48_26_UnaryGeometricCosKernel_cu_2ee9eea24cuda3std6ranges3__45__cpo4prevE)
_ZN57_INTERNAL_cbff1b48_26_UnaryGeometricCosKernel_cu_2ee9eea24cuda3std6ranges3__45__cpo4prevE:
	.zero		1
	.type		_ZN57_INTERNAL_cbff1b48_26_UnaryGeometricCosKernel_cu_2ee9eea24cuda3std6ranges3__45__cpo9iter_moveE,@object
	.size		_ZN57_INTERNAL_cbff1b48_26_UnaryGeometricCosKernel_cu_2ee9eea24cuda3std6ranges3__45__cpo9iter_moveE,(.L_21 - _ZN57_INTERNAL_cbff1b48_26_UnaryGeometricCosKernel_cu_2ee9eea24cuda3std6ranges3__45__cpo9iter_moveE)
_ZN57_INTERNAL_cbff1b48_26_UnaryGeometricCosKernel_cu_2ee9eea24cuda3std6ranges3__45__cpo9iter_moveE:
	.zero		1
.L_21:


//--------------------- .nv.constant0._ZN2at6native18elementwise_kernelILi128ELi4EZNS0_15gpu_kernel_implIZZZNS0_15cos_kernel_cudaERNS_18TensorIteratorBaseEENKUlvE0_clEvENKUlvE2_clEvEUlN3c108BFloat16EE_EEvS4_RKT_EUliE_EEviT1_ --------------------------
	.section	.nv.constant0._ZN2at6native18elementwise_kernelILi128ELi4EZNS0_15gpu_kernel_implIZZZNS0_15cos_kernel_cudaERNS_18TensorIteratorBaseEENKUlvE0_clEvENKUlvE2_clEvEUlN3c108BFloat16EE_EEvS4_RKT_EUliE_EEviT1_,"a",@progbits
	.sectionflags	@""
	.align	4
.nv.constant0._ZN2at6native18elementwise_kernelILi128ELi4EZNS0_15gpu_kernel_implIZZZNS0_15cos_kernel_cudaERNS_18TensorIteratorBaseEENKUlvE0_clEvENKUlvE2_clEvEUlN3c108BFloat16EE_EEvS4_RKT_EUliE_EEviT1_:
	.zero		1072


//--------------------- .nv.constant0._ZN2at6native27unrolled_elementwise_kernelIZZZNS0_15cos_kernel_cudaERNS_18TensorIteratorBaseEENKUlvE0_clEvENKUlvE2_clEvEUlN3c108BFloat16EE_St5arrayIPcLm2EELi4E23TrivialOffsetCalculatorILi1EjESD_NS0_6memory12LoadWithCastILi1EEENSE_13StoreWithCastILi1EEEEEviT_T0_T2_T3_T4_T5_ --------------------------
	.section	.nv.constant0._ZN2at6native27unrolled_elementwise_kernelIZZZNS0_15cos_kernel_cudaERNS_18TensorIteratorBaseEENKUlvE0_clEvENKUlvE2_clEvEUlN3c108BFloat16EE_St5arrayIPcLm2EELi4E23TrivialOffsetCalculatorILi1EjESD_NS0_6memory12LoadWithCastILi1EEENSE_13StoreWithCastILi1EEEEEviT_T0_T2_T3_T4_T5_,"a",@progbits
	.sectionflags	@""
	.align	4
.nv.constant0._ZN2at6native27unrolled_elementwise_kernelIZZZNS0_15cos_kernel_cudaERNS_18TensorIteratorBaseEENKUlvE0_clEvENKUlvE2_clEvEUlN3c108BFloat16EE_St5arrayIPcLm2EELi4E23TrivialOffsetCalculatorILi1EjESD_NS0_6memory12LoadWithCastILi1EEENSE_13StoreWithCastILi1EEEEEviT_T0_T2_T3_T4_T5_:
	.zero		572


//--------------------- .nv.constant0._ZN2at6native18elementwise_kernelILi128ELi4EZNS0_22gpu_kernel_impl_nocastIZZZNS0_15cos_kernel_cudaERNS_18TensorIteratorBaseEENKUlvE0_clEvENKUlvE2_clEvEUlN3c108BFloat16EE_EEvS4_RKT_EUliE_EEviT1_ --------------------------
	.section	.nv.constant0._ZN2at6native18elementwise_kernelILi128ELi4EZNS0_22gpu_kernel_impl_nocastIZZZNS0_15cos_kernel_cudaERNS_18TensorIteratorBaseEENKUlvE0_clEvENKUlvE2_clEvEUlN3c108BFloat16EE_EEvS4_RKT_EUliE_EEviT1_,"a",@progbits
	.sectionflags	@""
	.align	4
.nv.constant0._ZN2at6native18elementwise_kernelILi128ELi4EZNS0_22gpu_kernel_impl_nocastIZZZNS0_15cos_kernel_cudaERNS_18TensorIteratorBaseEENKUlvE0_clEvENKUlvE2_clEvEUlN3c108BFloat16EE_EEvS4_RKT_EUliE_EEviT1_:
	.zero		1072


//--------------------- .nv.constant0._ZN2at6native27unrolled_elementwise_kernelIZZZNS0_15cos_kernel_cudaERNS_18TensorIteratorBaseEENKUlvE0_clEvENKUlvE2_clEvEUlN3c108BFloat16EE_St5arrayIPcLm2EELi4E23TrivialOffsetCalculatorILi1EjESD_NS0_6memory15LoadWithoutCastENSE_16StoreWithoutCastEEEviT_T0_T2_T3_T4_T5_ --------------------------
	.section	.nv.constant0._ZN2at6native27unrolled_elementwise_kernelIZZZNS0_15cos_kernel_cudaERNS_18TensorIteratorBaseEENKUlvE0_clEvENKUlvE2_clEvEUlN3c108BFloat16EE_St5arrayIPcLm2EELi4E23TrivialOffsetCalculatorILi1EjESD_NS0_6memory15LoadWithoutCastENSE_16StoreWithoutCastEEEviT_T0_T2_T3_T4_T5_,"a",@progbits
	.sectionflags	@""
	.align	4
.nv.constant0._ZN2at6native27unrolled_elementwise_kernelIZZZNS0_15cos_kernel_cudaERNS_18TensorIteratorBaseEENKUlvE0_clEvENKUlvE2_clEvEUlN3c108BFloat16EE_St5arrayIPcLm2EELi4E23TrivialOffsetCalculatorILi1EjESD_NS0_6memory15LoadWithoutCastENSE_16StoreWithoutCastEEEviT_T0_T2_T3_T4_T5_:
	.zero		556


//--------------------- .nv.constant0._ZN2at6native29vectorized_elementwise_kernelILi2EZZZNS0_15cos_kernel_cudaERNS_18TensorIteratorBaseEENKUlvE0_clEvENKUlvE2_clEvEUlN3c108BFloat16EE_St5arrayIPcLm2EEEEviT0_T1_ --------------------------
	.section	.nv.constant0._ZN2at6native29vectorized_elementwise_kernelILi2EZZZNS0_15cos_kernel_cudaERNS_18TensorIteratorBaseEENKUlvE0_clEvENKUlvE2_clEvEUlN3c108BFloat16EE_St5arrayIPcLm2EEEEviT0_T1_,"a",@progbits
	.sectionflags	@""
	.align	4
.nv.constant0._ZN2at6native29vectorized_elementwise_kernelILi2EZZZNS0_15cos_kernel_cudaERNS_18TensorIteratorBaseEENKUlvE0_clEvENKUlvE2_clEvEUlN3c108BFloat16EE_St5arrayIPcLm2EEEEviT0_T1_:
	.zero		552


//--------------------- .nv.constant0._ZN2at6native29vectorized_elementwise_kernelILi4EZZZNS0_15cos_kernel_cudaERNS_18TensorIteratorBaseEENKUlvE0_clEvENKUlvE2_clEvEUlN3c108BFloat16EE_St5arrayIPcLm2EEEEviT0_T1_ --------------------------
	.section	.nv.constant0._ZN2at6native29vectorized_elementwise_kernelILi4EZZZNS0_15cos_kernel_cudaERNS_18TensorIteratorBaseEENKUlvE0_clEvENKUlvE2_clEvEUlN3c108BFloat16EE_St5arrayIPcLm2EEEEviT0_T1_,"a",@progbits
	.sectionflags	@""
	.align	4
.nv.constant0._ZN2at6native29vectorized_elementwise_kernelILi4EZZZNS0_15cos_kernel_cudaERNS_18TensorIteratorBaseEENKUlvE0_clEvENKUlvE2_clEvEUlN3c108BFloat16EE_St5arrayIPcLm2EEEEviT0_T1_:
	.zero		552


//--------------------- .nv.constant0._ZN2at6native29vectorized_elementwise_kernelILi8EZZZNS0_15cos_kernel_cudaERNS_18TensorIteratorBaseEENKUlvE0_clEvENKUlvE2_clEvEUlN3c108BFloat16EE_St5arrayIPcLm2EEEEviT0_T1_ --------------------------
	.section	.nv.constant0._ZN2at6native29vectorized_elementwise_kernelILi8EZZZNS0_15cos_kernel_cudaERNS_18TensorIteratorBaseEENKUlvE0_clEvENKUlvE2_clEvEUlN3c108BFloat16EE_St5arrayIPcLm2EEEEviT0_T1_,"a",@progbits
	.sectionflags	@""
	.align	4
.nv.constant0._ZN2at6native29vectorized_elementwise_kernelILi8EZZZNS0_15cos_kernel_cudaERNS_18TensorIteratorBaseEENKUlvE0_clEvENKUlvE2_clEvEUlN3c108BFloat16EE_St5arrayIPcLm2EEEEviT0_T1_:
	.zero		552


//--------------------- .nv.constant0._ZN2at6native18elementwise_kernelILi128ELi4EZNS0_15gpu_kernel_implIZZZNS0_15cos_kernel_cudaERNS_18TensorIteratorBaseEENKUlvE0_clEvENKUlvE1_clEvEUlN3c104HalfEE_EEvS4_RKT_EUliE_EEviT1_ --------------------------
	.section	.nv.constant0._ZN2at6native18elementwise_kernelILi128ELi4EZNS0_15gpu_kernel_implIZZZNS0_15cos_kernel_cudaERNS_18TensorIteratorBaseEENKUlvE0_clEvENKUlvE1_clEvEUlN3c104HalfEE_EEvS4_RKT_EUliE_EEviT1_,"a",@progbits
	.sectionflags	@""
	.align	4
.nv.constant0._ZN2at6native18elementwise_kernelILi128ELi4EZNS0_15gpu_kernel_implIZZZNS0_15cos_kernel_cudaERNS_18TensorIteratorBaseEENKUlvE0_clEvENKUlvE1_clEvEUlN3c104HalfEE_EEvS4_RKT_EUliE_EEviT1_:
	.zero		1072


//--------------------- .nv.constant0._ZN2at6native27unrolled_elementwise_kernelIZZZNS0_15cos_kernel_cudaERNS_18TensorIteratorBaseEENKUlvE0_clEvENKUlvE1_clEvEUlN3c104HalfEE_St5arrayIPcLm2EELi4E23TrivialOffsetCalculatorILi1EjESD_NS0_6memory12LoadWithCastILi1EEENSE_13StoreWithCastILi1EEEEEviT_T0_T2_T3_T4_T5_ --------------------------
	.section	.nv.constant0._ZN2at6native27unrolled_elementwise_kernelIZZZNS0_15cos_kernel_cudaERNS_18TensorIteratorBaseEENKUlvE0_clEvENKUlvE1_clEvEUlN3c104HalfEE_St5arrayIPcLm2EELi4E23TrivialOffsetCalculatorILi1EjESD_NS0_6memory12LoadWithCastILi1EEENSE_13StoreWithCastILi1EEEEEviT_T0_T2_T3_T4_T5_,"a",@progbits
	.sectionflags	@""
	.align	4
.nv.constant0._ZN2at6native27unrolled_elementwise_kernelIZZZNS0_15cos_kernel_cudaERNS_18TensorIteratorBaseEENKUlvE0_clEvENKUlvE1_clEvEUlN3c104HalfEE_St5arrayIPcLm2EELi4E23TrivialOffsetCalculatorILi1EjESD_NS0_6memory12LoadWithCastILi1EEENSE_13StoreWithCastILi1EEEEEviT_T0_T2_T3_T4_T5_:
	.zero		572


//--------------------- .nv.constant0._ZN2at6native18elementwise_kernelILi128ELi4EZNS0_22gpu_kernel_impl_nocastIZZZNS0_15cos_kernel_cudaERNS_18TensorIteratorBaseEENKUlvE0_clEvENKUlvE1_clEvEUlN3c104HalfEE_EEvS4_RKT_EUliE_EEviT1_ --------------------------
	.section	.nv.constant0._ZN2at6native18elementwise_kernelILi128ELi4EZNS0_22gpu_kernel_impl_nocastIZZZNS0_15cos_kernel_cudaERNS_18TensorIteratorBaseEENKUlvE0_clEvENKUlvE1_clEvEUlN3c104HalfEE_EEvS4_RKT_EUliE_EEviT1_,"a",@progbits
	.sectionflags	@""
	.align	4
.nv.constant0._ZN2at6native18elementwise_kernelILi128ELi4EZNS0_22gpu_kernel_impl_nocastIZZZNS0_15cos_kernel_cudaERNS_18TensorIteratorBaseEENKUlvE0_clEvENKUlvE1_clEvEUlN3c104HalfEE_EEvS4_RKT_EUliE_EEviT1_:
	.zero		1072


//--------------------- .nv.constant0._ZN2at6native27unrolled_elementwise_kernelIZZZNS0_15cos_kernel_cudaERNS_18TensorIteratorBaseEENKUlvE0_clEvENKUlvE1_clEvEUlN3c104HalfEE_St5arrayIPcLm2EELi4E23TrivialOffsetCalculatorILi1EjESD_NS0_6memory15LoadWithoutCastENSE_16StoreWithoutCastEEEviT_T0_T2_T3_T4_T5_ --------------------------
	.section	.nv.constant0._ZN2at6native27unrolled_elementwise_kernelIZZZNS0_15cos_kernel_cudaERNS_18TensorIteratorBaseEENKUlvE0_clEvENKUlvE1_clEvEUlN3c104HalfEE_St5arrayIPcLm2EELi4E23TrivialOffsetCalculatorILi1EjESD_NS0_6memory15LoadWithoutCastENSE_16StoreWithoutCastEEEviT_T0_T2_T3_T4_T5_,"a",@progbits
	.sectionflags	@""
	.align	4
.nv.constant0._ZN2at6native27unrolled_elementwise_kernelIZZZNS0_15cos_kernel_cudaERNS_18TensorIteratorBaseEENKUlvE0_clEvENKUlvE1_clEvEUlN3c104HalfEE_St5arrayIPcLm2EELi4E23TrivialOffsetCalculatorILi1EjESD_NS0_6memory15LoadWithoutCastENSE_16StoreWithoutCastEEEviT_T0_T2_T3_T4_T5_:
	.zero		556


//--------------------- .nv.constant0._ZN2at6native29vectorized_elementwise_kernelILi2EZZZNS0_15cos_kernel_cudaERNS_18TensorIteratorBaseEENKUlvE0_clEvENKUlvE1_clEvEUlN3c104HalfEE_St5arrayIPcLm2EEEEviT0_T1_ --------------------------
	.section	.nv.constant0._ZN2at6native29vectorized_elementwise_kernelILi2EZZZNS0_15cos_kernel_cudaERNS_18TensorIteratorBaseEENKUlvE0_clEvENKUlvE1_clEvEUlN3c104HalfEE_St5arrayIPcLm2EEEEviT0_T1_,"a",@progbits
	.sectionflags	@""
	.align	4
.nv.constant0._ZN2at6native29vectorized_elementwise_kernelILi2EZZZNS0_15cos_kernel_cudaERNS_18TensorIteratorBaseEENKUlvE0_clEvENKUlvE1_clEvEUlN3c104HalfEE_St5arrayIPcLm2EEEEviT0_T1_:
	.zero		552


//--------------------- .nv.constant0._ZN2at6native29vectorized_elementwise_kernelILi4EZZZNS0_15cos_kernel_cudaERNS_18TensorIteratorBaseEENKUlvE0_clEvENKUlvE1_clEvEUlN3c104HalfEE_St5arrayIPcLm2EEEEviT0_T1_ --------------------------
	.section	.nv.constant0._ZN2at6native29vectorized_elementwise_kernelILi4EZZZNS0_15cos_kernel_cudaERNS_18TensorIteratorBaseEENKUlvE0_clEvENKUlvE1_clEvEUlN3c104HalfEE_St5arrayIPcLm2EEEEviT0_T1_,"a",@progbits
	.sectionflags	@""
	.align	4
.nv.constant0._ZN2at6native29vectorized_elementwise_kernelILi4EZZZNS0_15cos_kernel_cudaERNS_18TensorIteratorBaseEENKUlvE0_clEvENKUlvE1_clEvEUlN3c104HalfEE_St5arrayIPcLm2EEEEviT0_T1_:
	.zero		552


//--------------------- .nv.constant0._ZN2at6native29vectorized_elementwise_kernelILi8EZZZNS0_15cos_kernel_cudaERNS_18TensorIteratorBaseEENKUlvE0_clEvENKUlvE1_clEvEUlN3c104HalfEE_St5arrayIPcLm2EEEEviT0_T1_ --------------------------
	.section	.nv.constant0._ZN2at6native29vectorized_elementwise_kernelILi8EZZZNS0_15cos_kernel_cudaERNS_18TensorIteratorBaseEENKUlvE0_clEvENKUlvE1_clEvEUlN3c104HalfEE_St5arrayIPcLm2EEEEviT0_T1_,"a",@progbits
	.sectionflags	@""
	.align	4
.nv.constant0._ZN2at6native29vectorized_elementwise_kernelILi8EZZZNS0_15cos_kernel_cudaERNS_18TensorIteratorBaseEENKUlvE0_clEvENKUlvE1_clEvEUlN3c104HalfEE_St5arrayIPcLm2EEEEviT0_T1_:
	.zero		552


//--------------------- .nv.constant0._ZN2at6native18elementwise_kernelILi128ELi4EZNS0_15gpu_kernel_implIZZZNS0_15cos_kernel_cudaERNS_18TensorIteratorBaseEENKUlvE0_clEvENKUlvE0_clEvEUlfE_EEvS4_RKT_EUliE_EEviT1_ --------------------------
	.section	.nv.constant0._ZN2at6native18elementwise_kernelILi128ELi4EZNS0_15gpu_kernel_implIZZZNS0_15cos_kernel_cudaERNS_18TensorIteratorBaseEENKUlvE0_clEvENKUlvE0_clEvEUlfE_EEvS4_RKT_EUliE_EEviT1_,"a",@progbits
	.sectionflags	@""
	.align	4
.nv.constant0._ZN2at6native18elementwise_kernelILi128ELi4EZNS0_15gpu_kernel_implIZZZNS0_15cos_kernel_cudaERNS_18TensorIteratorBaseEENKUlvE0_clEvENKUlvE0_clEvEUlfE_EEvS4_RKT_EUliE_EEviT1_:
	.zero		1072


//--------------------- .nv.constant0._ZN2at6native27unrolled_elementwise_kernelIZZZNS0_15cos_kernel_cudaERNS_18TensorIteratorBaseEENKUlvE0_clEvENKUlvE0_clEvEUlfE_St5arrayIPcLm2EELi4E23TrivialOffsetCalculatorILi1EjESB_NS0_6memory12LoadWithCastILi1EEENSC_13StoreWithCastILi1EEEEEviT_T0_T2_T3_T4_T5_ --------------------------
	.section	.nv.constant0._ZN2at6native27unrolled_elementwise_kernelIZZZNS0_15cos_kernel_cudaERNS_18TensorIteratorBaseEENKUlvE0_clEvENKUlvE0_clEvEUlfE_St5arrayIPcLm2EELi4E23TrivialOffsetCalculatorILi1EjESB_NS0_6memory12LoadWithCastILi1EEENSC_13StoreWithCastILi1EEEEEviT_T0_T2_T3_T4_T5_,"a",@progbits
	.sectionflags	@""
	.align	4
.nv.constant0._ZN2at6native27unrolled_elementwise_kernelIZZZNS0_15cos_kernel_cudaERNS_18TensorIteratorBaseEENKUlvE0_clEvENKUlvE0_clEvEUlfE_St5arrayIPcLm2EELi4E23TrivialOffsetCalculatorILi1EjESB_NS0_6memory12LoadWithCastILi1EEENSC_13StoreWithCastILi1EEEEEviT_T0_T2_T3_T4_T5_:
	.zero		572


//--------------------- .nv.constant0._ZN2at6native18elementwise_kernelILi128ELi2EZNS0_22gpu_kernel_impl_nocastIZZZNS0_15cos_kernel_cudaERNS_18TensorIteratorBaseEENKUlvE0_clEvENKUlvE0_clEvEUlfE_EEvS4_RKT_EUliE_EEviT1_ --------------------------
	.section	.nv.constant0._ZN2at6native18elementwise_kernelILi128ELi2EZNS0_22gpu_kernel_impl_nocastIZZZNS0_15cos_kernel_cudaERNS_18TensorIteratorBaseEENKUlvE0_clEvENKUlvE0_clEvEUlfE_EEvS4_RKT_EUliE_EEviT1_,"a",@progbits
	.sectionflags	@""
	.align	4
.nv.constant0._ZN2at6native18elementwise_kernelILi128ELi2EZNS0_22gpu_kernel_impl_nocastIZZZNS0_15cos_kernel_cudaERNS_18TensorIteratorBaseEENKUlvE0_clEvENKUlvE0_clEvEUlfE_EEvS4_RKT_EUliE_EEviT1_:
	.zero		1072


//--------------------- .nv.constant0._ZN2at6native27unrolled_elementwise_kernelIZZZNS0_15cos_kernel_cudaERNS_18TensorIteratorBaseEENKUlvE0_clEvENKUlvE0_clEvEUlfE_St5arrayIPcLm2EELi4E23TrivialOffsetCalculatorILi1EjESB_NS0_6memory15LoadWithoutCastENSC_16StoreWithoutCastEEEviT_T0_T2_T3_T4_T5_ --------------------------
	.section	.nv.constant0._ZN2at6native27unrolled_elementwise_kernelIZZZNS0_15cos_kernel_cudaERNS_18TensorIteratorBaseEENKUlvE0_clEvENKUlvE0_clEvEUlfE_St5arrayIPcLm2EELi4E23TrivialOffsetCalculatorILi1EjESB_NS0_6memory15LoadWithoutCastENSC_16StoreWithoutCastEEEviT_T0_T2_T3_T4_T5_,"a",@progbits
	.sectionflags	@""
	.align	4
.nv.constant0._ZN2at6native27unrolled_elementwise_kernelIZZZNS0_15cos_kernel_cudaERNS_18TensorIteratorBaseEENKUlvE0_clEvENKUlvE0_clEvEUlfE_St5arrayIPcLm2EELi4E23TrivialOffsetCalculatorILi1EjESB_NS0_6memory15LoadWithoutCastENSC_16StoreWithoutCastEEEviT_T0_T2_T3_T4_T5_:
	.zero		556


//--------------------- .nv.constant0._ZN2at6native29vectorized_elementwise_kernelILi2EZZZNS0_15cos_kernel_cudaERNS_18TensorIteratorBaseEENKUlvE0_clEvENKUlvE0_clEvEUlfE_St5arrayIPcLm2EEEEviT0_T1_ --------------------------
	.section	.nv.constant0._ZN2at6native29vectorized_elementwise_kernelILi2EZZZNS0_15cos_kernel_cudaERNS_18TensorIteratorBaseEENKUlvE0_clEvENKUlvE0_clEvEUlfE_St5arrayIPcLm2EEEEviT0_T1_,"a",@progbits
	.sectionflags	@""
	.align	4
.nv.constant0._ZN2at6native29vectorized_elementwise_kernelILi2EZZZNS0_15cos_kernel_cudaERNS_18TensorIteratorBaseEENKUlvE0_clEvENKUlvE0_clEvEUlfE_St5arrayIPcLm2EEEEviT0_T1_:
	.zero		552


//--------------------- .nv.constant0._ZN2at6native29vectorized_elementwise_kernelILi4EZZZNS0_15cos_kernel_cudaERNS_18TensorIteratorBaseEENKUlvE0_clEvENKUlvE0_clEvEUlfE_St5arrayIPcLm2EEEEviT0_T1_ --------------------------
	.section	.nv.constant0._ZN2at6native29vectorized_elementwise_kernelILi4EZZZNS0_15cos_kernel_cudaERNS_18TensorIteratorBaseEENKUlvE0_clEvENKUlvE0_clEvEUlfE_St5arrayIPcLm2EEEEviT0_T1_,"a",@progbits
	.sectionflags	@""
	.align	4
.nv.constant0._ZN2at6native29vectorized_elementwise_kernelILi4EZZZNS0_15cos_kernel_cudaERNS_18TensorIteratorBaseEENKUlvE0_clEvENKUlvE0_clEvEUlfE_St5arrayIPcLm2EEEEviT0_T1_:
	.zero		552


//--------------------- .nv.constant0._ZN2at6native29vectorized_elementwise_kernelILi8EZZZNS0_15cos_kernel_cudaERNS_18TensorIteratorBaseEENKUlvE0_clEvENKUlvE0_clEvEUlfE_St5arrayIPcLm2EEEEviT0_T1_ --------------------------
	.section	.nv.constant0._ZN2at6native29vectorized_elementwise_kernelILi8EZZZNS0_15cos_kernel_cudaERNS_18TensorIteratorBaseEENKUlvE0_clEvENKUlvE0_clEvEUlfE_St5arrayIPcLm2EEEEviT0_T1_,"a",@progbits
	.sectionflags	@""
	.align	4
.nv.constant0._ZN2at6native29vectorized_elementwise_kernelILi8EZZZNS0_15cos_kernel_cudaERNS_18TensorIteratorBaseEENKUlvE0_clEvENKUlvE0_clEvEUlfE_St5arrayIPcLm2EEEEviT0_T1_:
	.zero		552


//--------------------- .nv.constant0._ZN2at6native18elementwise_kernelILi128ELi4EZNS0_15gpu_kernel_implIZZZNS0_15cos_kernel_cudaERNS_18TensorIteratorBaseEENKUlvE0_clEvENKUlvE_clEvEUldE_EEvS4_RKT_EUliE_EEviT1_ --------------------------
	.section	.nv.constant0._ZN2at6native18elementwise_kernelILi128ELi4EZNS0_15gpu_kernel_implIZZZNS0_15cos_kernel_cudaERNS_18TensorIteratorBaseEENKUlvE0_clEvENKUlvE_clEvEUldE_EEvS4_RKT_EUliE_EEviT1_,"a",@progbits
	.sectionflags	@""
	.align	4
.nv.constant0._ZN2at6native18elementwise_kernelILi128ELi4EZNS0_15gpu_kernel_implIZZZNS0_15cos_kernel_cudaERNS_18TensorIteratorBaseEENKUlvE0_clEvENKUlvE_clEvEUldE_EEvS4_RKT_EUliE_EEviT1_:
	.zero		1072


//--------------------- .nv.constant0._ZN2at6native27unrolled_elementwise_kernelIZZZNS0_15cos_kernel_cudaERNS_18TensorIteratorBaseEENKUlvE0_clEvENKUlvE_clEvEUldE_St5arrayIPcLm2EELi4E23TrivialOffsetCalculatorILi1EjESB_NS0_6memory12LoadWithCastILi1EEENSC_13StoreWithCastILi1EEEEEviT_T0_T2_T3_T4_T5_ --------------------------
	.section	.nv.constant0._ZN2at6native27unrolled_elementwise_kernelIZZZNS0_15cos_kernel_cudaERNS_18TensorIteratorBaseEENKUlvE0_clEvENKUlvE_clEvEUldE_St5arrayIPcLm2EELi4E23TrivialOffsetCalculatorILi1EjESB_NS0_6memory12LoadWithCastILi1EEENSC_13StoreWithCastILi1EEEEEviT_T0_T2_T3_T4_T5_,"a",@progbits
	.sectionflags	@""
	.align	4
.nv.constant0._ZN2at6native27unrolled_elementwise_kernelIZZZNS0_15cos_kernel_cudaERNS_18TensorIteratorBaseEENKUlvE0_clEvENKUlvE_clEvEUldE_St5arrayIPcLm2EELi4E23TrivialOffsetCalculatorILi1EjESB_NS0_6memory12LoadWithCastILi1EEENSC_13StoreWithCastILi1EEEEEviT_T0_T2_T3_T4_T5_:
	.zero		572


//--------------------- .nv.constant0._ZN2at6native18elementwise_kernelILi128ELi2EZNS0_22gpu_kernel_impl_nocastIZZZNS0_15cos_kernel_cudaERNS_18TensorIteratorBaseEENKUlvE0_clEvENKUlvE_clEvEUldE_EEvS4_RKT_EUliE_EEviT1_ --------------------------
	.section	.nv.constant0._ZN2at6native18elementwise_kernelILi128ELi2EZNS0_22gpu_kernel_impl_nocastIZZZNS0_15cos_kernel_cudaERNS_18TensorIteratorBaseEENKUlvE0_clEvENKUlvE_clEvEUldE_EEvS4_RKT_EUliE_EEviT1_,"a",@progbits
	.sectionflags	@""
	.align	4
.nv.constant0._ZN2at6native18elementwise_kernelILi128ELi2EZNS0_22gpu_kernel_impl_nocastIZZZNS0_15cos_kernel_cudaERNS_18TensorIteratorBaseEENKUlvE0_clEvENKUlvE_clEvEUldE_EEvS4_RKT_EUliE_EEviT1_:
	.zero		1072


//--------------------- .nv.constant0._ZN2at6native27unrolled_elementwise_kernelIZZZNS0_15cos_kernel_cudaERNS_18TensorIteratorBaseEENKUlvE0_clEvENKUlvE_clEvEUldE_St5arrayIPcLm2EELi4E23TrivialOffsetCalculatorILi1EjESB_NS0_6memory15LoadWithoutCastENSC_16StoreWithoutCastEEEviT_T0_T2_T3_T4_T5_ --------------------------
	.section	.nv.constant0._ZN2at6native27unrolled_elementwise_kernelIZZZNS0_15cos_kernel_cudaERNS_18TensorIteratorBaseEENKUlvE0_clEvENKUlvE_clEvEUldE_St5arrayIPcLm2EELi4E23TrivialOffsetCalculatorILi1EjESB_NS0_6memory15LoadWithoutCastENSC_16StoreWithoutCastEEEviT_T0_T2_T3_T4_T5_,"a",@progbits
	.sectionflags	@""
	.align	4
.nv.constant0._ZN2at6native27unrolled_elementwise_kernelIZZZNS0_15cos_kernel_cudaERNS_18TensorIteratorBaseEENKUlvE0_clEvENKUlvE_clEvEUldE_St5arrayIPcLm2EELi4E23TrivialOffsetCalculatorILi1EjESB_NS0_6memory15LoadWithoutCastENSC_16StoreWithoutCastEEEviT_T0_T2_T3_T4_T5_:
	.zero		556


//--------------------- .nv.constant0._ZN2at6native29vectorized_elementwise_kernelILi2EZZZNS0_15cos_kernel_cudaERNS_18TensorIteratorBaseEENKUlvE0_clEvENKUlvE_clEvEUldE_St5arrayIPcLm2EEEEviT0_T1_ --------------------------
	.section	.nv.constant0._ZN2at6native29vectorized_elementwise_kernelILi2EZZZNS0_15cos_kernel_cudaERNS_18TensorIteratorBaseEENKUlvE0_clEvENKUlvE_clEvEUldE_St5arrayIPcLm2EEEEviT0_T1_,"a",@progbits
	.sectionflags	@""
	.align	4
.nv.constant0._ZN2at6native29vectorized_elementwise_kernelILi2EZZZNS0_15cos_kernel_cudaERNS_18TensorIteratorBaseEENKUlvE0_clEvENKUlvE_clEvEUldE_St5arrayIPcLm2EEEEviT0_T1_:
	.zero		552


//--------------------- .nv.constant0._ZN2at6native29vectorized_elementwise_kernelILi4EZZZNS0_15cos_kernel_cudaERNS_18TensorIteratorBaseEENKUlvE0_clEvENKUlvE_clEvEUldE_St5arrayIPcLm2EEEEviT0_T1_ --------------------------
	.section	.nv.constant0._ZN2at6native29vectorized_elementwise_kernelILi4EZZZNS0_15cos_kernel_cudaERNS_18TensorIteratorBaseEENKUlvE0_clEvENKUlvE_clEvEUldE_St5arrayIPcLm2EEEEviT0_T1_,"a",@progbits
	.sectionflags	@""
	.align	4
.nv.constant0._ZN2at6native29vectorized_elementwise_kernelILi4EZZZNS0_15cos_kernel_cudaERNS_18TensorIteratorBaseEENKUlvE0_clEvENKUlvE_clEvEUldE_St5arrayIPcLm2EEEEviT0_T1_:
	.zero		552


//--------------------- .nv.constant0._ZN2at6native29vectorized_elementwise_kernelILi8EZZZNS0_15cos_kernel_cudaERNS_18TensorIteratorBaseEENKUlvE0_clEvENKUlvE_clEvEUldE_St5arrayIPcLm2EEEEviT0_T1_ --------------------------
	.section	.nv.constant0._ZN2at6native29vectorized_elementwise_kernelILi8EZZZNS0_15cos_kernel_cudaERNS_18TensorIteratorBaseEENKUlvE0_clEvENKUlvE_clEvEUldE_St5arrayIPcLm2EEEEviT0_T1_,"a",@progbits
	.sectionflags	@""
	.align	4
.nv.constant0._ZN2at6native29vectorized_elementwise_kernelILi8EZZZNS0_15cos_kernel_cudaERNS_18TensorIteratorBaseEENKUlvE0_clEvENKUlvE_clEvEUldE_St5arrayIPcLm2EEEEviT0_T1_:
	.zero		552


//--------------------- SYMBOLS --------------------------

	.type		.nv.reservedSmem.offset0,@object
	.size		.nv.reservedSmem.offset0,0x4
	.type		__assertfail,@function
